	.target	sm_90a

	.elftype	@"ET_EXEC"


//--------------------- .note.nv.tkinfo           --------------------------
	.section	.note.nv.tkinfo,"",@"SHT_NOTE"
	.sectionflags	@"SHF_NOTE_NV_TKINFO"
	.tkinfo
        /*0018*/ 	.word	0x00000002
        /*0030*/ 	.string	""
        /*0030*/ 	.string	"ptxas"
        /*0030*/ 	.string	"Cuda compilation tools, release 13.0, V13.0.88"
        /*0030*/ 	.string	"Build cuda_13.0.r13.0/compiler.36424714_0"
        /*0030*/ 	.string	"-arch sm_90a -m 64 "



//--------------------- .note.nv.cuinfo           --------------------------
	.section	.note.nv.cuinfo,"",@"SHT_NOTE"
	.sectionflags	@"SHF_NOTE_NV_CUINFO"
        /*0018*/ 	.short	0x0002
        /*001a*/ 	.short	0x005a
        /*001c*/ 	.short	0x0082
	.zero		2


//--------------------- .nv.info                  --------------------------
	.section	.nv.info,"",@"SHT_CUDA_INFO"
	.align	4


	//----- nvinfo : EIATTR_REGCOUNT
	.align		4
        /*0000*/ 	.byte	0x04, 0x2f
        /*0002*/ 	.short	(.L_12 - .L_11)
	.align		4
.L_11:
        /*0004*/ 	.word	index@(_ZN7cutlass13device_kernelIN5flash22FlashAttnBwdPreprocessIN4cute5tupleIJNS3_1CILi64EEENS5_ILi256EEEEEENS_6half_tEfNS_4arch4Sm80ELb1ELb1EEEEEvNT_6ParamsE)
        /*0008*/ 	.word	0x00000060


	//----- nvinfo : EIATTR_FRAME_SIZE
	.align		4
.L_12:
        /*000c*/ 	.byte	0x04, 0x11
        /*000e*/ 	.short	(.L_14 - .L_13)
	.align		4
.L_13:
        /*0010*/ 	.word	index@(_ZN7cutlass13device_kernelIN5flash22FlashAttnBwdPreprocessIN4cute5tupleIJNS3_1CILi64EEENS5_ILi256EEEEEENS_6half_tEfNS_4arch4Sm80ELb1ELb1EEEEEvNT_6ParamsE)
        /*0014*/ 	.word	0x00000000


	//----- nvinfo : EIATTR_REGCOUNT
	.align		4
.L_14:
        /*0018*/ 	.byte	0x04, 0x2f
        /*001a*/ 	.short	(.L_16 - .L_15)
	.align		4
.L_15:
        /*001c*/ 	.word	index@(_ZN7cutlass13device_kernelIN5flash19enable_sm80_to_sm89INS1_16FlashAttnBwdSm80INS1_25CollectiveMainloopBwdSm80ILi1ELi1EN4cute5tupleIJNS5_1CILi64EEES8_NS7_ILi256EEEEEENS_6half_tEfNS_4arch4Sm80ELb1ELb0ELb1ELb1ELb0ELb0ELb0ELb0ELi2ELi4ELi2ELi2ELb0EEENS1_24CollectiveEpilogueBwdGQAISA_fSD_Li256ELb1ELb0EEENS1_25SingleTileBwdLPTSchedulerILb1ELi64ELb0EEEEEEEEEvNT_6ParamsE)
        /*0020*/ 	.word	0x00000004


	//----- nvinfo : EIATTR_FRAME_SIZE
	.align		4
.L_16:
        /*0024*/ 	.byte	0x04, 0x11
        /*0026*/ 	.short	(.L_18 - .L_17)
	.align		4
.L_17:
        /*0028*/ 	.word	index@(_ZN7cutlass13device_kernelIN5flash19enable_sm80_to_sm89INS1_16FlashAttnBwdSm80INS1_25CollectiveMainloopBwdSm80ILi1ELi1EN4cute5tupleIJNS5_1CILi64EEES8_NS7_ILi256EEEEEENS_6half_tEfNS_4arch4Sm80ELb1ELb0ELb1ELb1ELb0ELb0ELb0ELb0ELi2ELi4ELi2ELi2ELb0EEENS1_24CollectiveEpilogueBwdGQAISA_fSD_Li256ELb1ELb0EEENS1_25SingleTileBwdLPTSchedulerILb1ELi64ELb0EEEEEEEEEvNT_6ParamsE)
        /*002c*/ 	.word	0x00000000


	//----- nvinfo : EIATTR_REGCOUNT
	.align		4
.L_18:
        /*0030*/ 	.byte	0x04, 0x2f
        /*0032*/ 	.short	(.L_20 - .L_19)
	.align		4
.L_19:
        /*0034*/ 	.word	index@(_ZN7cutlass13device_kernelIN5flash32FlashAttnBwdPostprocessConvertdQIN4cute5tupleIJNS3_1CILi64EEENS5_ILi256EEEEEENS_6half_tEfNS_4arch4Sm80ELi256ENS3_8TiledMMAINS3_8MMA_AtomIJNS3_28SM80_16x8x16_F32F16F16F32_TNEEEENS3_6LayoutINS4_IJNS5_ILi2EEENS5_ILi4EEENS5_ILi1EEEEEENS4_IJSJ_SH_NS5_ILi0EEEEEEEENS4_IJNS5_ILi32EEES6_NS5_ILi16EEEEEEEELb0EEEEEvNT_6ParamsE)
        /*0038*/ 	.word	0x00000056


	//----- nvinfo : EIATTR_FRAME_SIZE
	.align		4
.L_20:
        /*003c*/ 	.byte	0x04, 0x11
        /*003e*/ 	.short	(.L_22 - .L_21)
	.align		4
.L_21:
        /*0040*/ 	.word	index@(_ZN7cutlass13device_kernelIN5flash32FlashAttnBwdPostprocessConvertdQIN4cute5tupleIJNS3_1CILi64EEENS5_ILi256EEEEEENS_6half_tEfNS_4arch4Sm80ELi256ENS3_8TiledMMAINS3_8MMA_AtomIJNS3_28SM80_16x8x16_F32F16F16F32_TNEEEENS3_6LayoutINS4_IJNS5_ILi2EEENS5_ILi4EEENS5_ILi1EEEEEENS4_IJSJ_SH_NS5_ILi0EEEEEEEENS4_IJNS5_ILi32EEES6_NS5_ILi16EEEEEEEELb0EEEEEvNT_6ParamsE)
        /*0044*/ 	.word	0x00000000


	//----- nvinfo : EIATTR_REGCOUNT
	.align		4
.L_22:
        /*0048*/ 	.byte	0x04, 0x2f
        /*004a*/ 	.short	(.L_24 - .L_23)
	.align		4
.L_23:
        /*004c*/ 	.word	index@(_ZN7cutlass13device_kernelIN5flash19enable_sm80_to_sm89INS1_16FlashAttnBwdSm80INS1_25CollectiveMainloopBwdSm80ILi1ELi1EN4cute5tupleIJNS5_1CILi64EEES8_NS7_ILi256EEEEEENS_6half_tEfNS_4arch4Sm80ELb1ELb0ELb1ELb1ELb0ELb0ELb0ELb0ELi2ELi4ELi2ELi2ELb0EEENS1_21CollectiveEpilogueBwdISA_SB_SD_Li256ELb1ELb0ELi4EEENS1_25SingleTileBwdLPTSchedulerILb1ELi64ELb0EEEEEEEEEvNT_6ParamsE)
        /*0050*/ 	.word	0x00000004


	//----- nvinfo : EIATTR_FRAME_SIZE
	.align		4
.L_24:
        /*0054*/ 	.byte	0x04, 0x11
        /*0056*/ 	.short	(.L_26 - .L_25)
	.align		4
.L_25:
        /*0058*/ 	.word	index@(_ZN7cutlass13device_kernelIN5flash19enable_sm80_to_sm89INS1_16FlashAttnBwdSm80INS1_25CollectiveMainloopBwdSm80ILi1ELi1EN4cute5tupleIJNS5_1CILi64EEES8_NS7_ILi256EEEEEENS_6half_tEfNS_4arch4Sm80ELb1ELb0ELb1ELb1ELb0ELb0ELb0ELb0ELi2ELi4ELi2ELi2ELb0EEENS1_21CollectiveEpilogueBwdISA_SB_SD_Li256ELb1ELb0ELi4EEENS1_25SingleTileBwdLPTSchedulerILb1ELi64ELb0EEEEEEEEEvNT_6ParamsE)
        /*005c*/ 	.word	0x00000000


	//----- nvinfo : EIATTR_REGCOUNT
	.align		4
.L_26:
        /*0060*/ 	.byte	0x04, 0x2f
        /*0062*/ 	.short	(.L_28 - .L_27)
	.align		4
.L_27:
        /*0064*/ 	.word	index@(_ZN7cutlass13device_kernelIN5flash22FlashAttnBwdPreprocessIN4cute5tupleIJNS3_1CILi64EEENS5_ILi256EEEEEENS_6half_tEfNS_4arch4Sm80ELb1ELb0EEEEEvNT_6ParamsE)
        /*0068*/ 	.word	0x0000006a


	//----- nvinfo : EIATTR_FRAME_SIZE
	.align		4
.L_28:
        /*006c*/ 	.byte	0x04, 0x11
        /*006e*/ 	.short	(.L_30 - .L_29)
	.align		4
.L_29:
        /*0070*/ 	.word	index@(_ZN7cutlass13device_kernelIN5flash22FlashAttnBwdPreprocessIN4cute5tupleIJNS3_1CILi64EEENS5_ILi256EEEEEENS_6half_tEfNS_4arch4Sm80ELb1ELb0EEEEEvNT_6ParamsE)
        /*0074*/ 	.word	0x00000000


	//----- nvinfo : EIATTR_REGCOUNT
	.align		4
.L_30:
        /*0078*/ 	.byte	0x04, 0x2f
        /*007a*/ 	.short	(.L_32 - .L_31)
	.align		4
.L_31:
        /*007c*/ 	.word	index@(_ZN7cutlass13device_kernelIN5flash19enable_sm80_to_sm89INS1_16FlashAttnBwdSm80INS1_25CollectiveMainloopBwdSm80ILi1ELi1EN4cute5tupleIJNS5_1CILi64EEES8_NS7_ILi256EEEEEENS_6half_tEfNS_4arch4Sm80ELb1ELb0ELb1ELb0ELb0ELb0ELb0ELb0ELi2ELi4ELi2ELi2ELb0EEENS1_24CollectiveEpilogueBwdGQAISA_fSD_Li256ELb0ELb0EEENS1_25SingleTileBwdLPTSchedulerILb0ELi64ELb0EEEEEEEEEvNT_6ParamsE)
        /*0080*/ 	.word	0x00000004


	//----- nvinfo : EIATTR_FRAME_SIZE
	.align		4
.L_32:
        /*0084*/ 	.byte	0x04, 0x11
        /*0086*/ 	.short	(.L_34 - .L_33)
	.align		4
.L_33:
        /*0088*/ 	.word	index@(_ZN7cutlass13device_kernelIN5flash19enable_sm80_to_sm89INS1_16FlashAttnBwdSm80INS1_25CollectiveMainloopBwdSm80ILi1ELi1EN4cute5tupleIJNS5_1CILi64EEES8_NS7_ILi256EEEEEENS_6half_tEfNS_4arch4Sm80ELb1ELb0ELb1ELb0ELb0ELb0ELb0ELb0ELi2ELi4ELi2ELi2ELb0EEENS1_24CollectiveEpilogueBwdGQAISA_fSD_Li256ELb0ELb0EEENS1_25SingleTileBwdLPTSchedulerILb0ELi64ELb0EEEEEEEEEvNT_6ParamsE)
        /*008c*/ 	.word	0x00000000


	//----- nvinfo : EIATTR_REGCOUNT
	.align		4
.L_34:
        /*0090*/ 	.byte	0x04, 0x2f
        /*0092*/ 	.short	(.L_36 - .L_35)
	.align		4
.L_35:
        /*0094*/ 	.word	index@(_ZN7cutlass13device_kernelIN5flash19enable_sm80_to_sm89INS1_16FlashAttnBwdSm80INS1_25CollectiveMainloopBwdSm80ILi1ELi1EN4cute5tupleIJNS5_1CILi64EEES8_NS7_ILi256EEEEEENS_6half_tEfNS_4arch4Sm80ELb1ELb0ELb1ELb0ELb0ELb0ELb0ELb0ELi2ELi4ELi2ELi2ELb0EEENS1_21CollectiveEpilogueBwdISA_SB_SD_Li256ELb0ELb0ELi4EEENS1_25SingleTileBwdLPTSchedulerILb0ELi64ELb0EEEEEEEEEvNT_6ParamsE)
        /*0098*/ 	.word	0x00000004


	//----- nvinfo : EIATTR_FRAME_SIZE
	.align		4
.L_36:
        /*009c*/ 	.byte	0x04, 0x11
        /*009e*/ 	.short	(.L_38 - .L_37)
	.align		4
.L_37:
        /*00a0*/ 	.word	index@(_ZN7cutlass13device_kernelIN5flash19enable_sm80_to_sm89INS1_16FlashAttnBwdSm80INS1_25CollectiveMainloopBwdSm80ILi1ELi1EN4cute5tupleIJNS5_1CILi64EEES8_NS7_ILi256EEEEEENS_6half_tEfNS_4arch4Sm80ELb1ELb0ELb1ELb0ELb0ELb0ELb0ELb0ELi2ELi4ELi2ELi2ELb0EEENS1_21CollectiveEpilogueBwdISA_SB_SD_Li256ELb0ELb0ELi4EEENS1_25SingleTileBwdLPTSchedulerILb0ELi64ELb0EEEEEEEEEvNT_6ParamsE)
        /*00a4*/ 	.word	0x00000000


	//----- nvinfo : EIATTR_REGCOUNT
	.align		4
.L_38:
        /*00a8*/ 	.byte	0x04, 0x2f
        /*00aa*/ 	.short	(.L_40 - .L_39)
	.align		4
.L_39:
        /*00ac*/ 	.word	index@(_ZN7cutlass13device_kernelIN5flash19enable_sm80_to_sm89INS1_16FlashAttnBwdSm80INS1_25CollectiveMainloopBwdSm80ILi1ELi1EN4cute5tupleIJNS5_1CILi64EEES8_NS7_ILi256EEEEEENS_6half_tEfNS_4arch4Sm80ELb0ELb1ELb1ELb1ELb0ELb0ELb0ELb0ELi2ELi4ELi2ELi2ELb0EEENS1_24CollectiveEpilogueBwdGQAISA_fSD_Li256ELb1ELb0EEENS1_19SingleTileSchedulerILb1ELb0ELb0ELi64EEEEEEEEEvNT_6ParamsE)
        /*00b0*/ 	.word	0x00000004


	//----- nvinfo : EIATTR_FRAME_SIZE
	.align		4
.L_40:
        /*00b4*/ 	.byte	0x04, 0x11
        /*00b6*/ 	.short	(.L_42 - .L_41)
	.align		4
.L_41:
        /*00b8*/ 	.word	index@(_ZN7cutlass13device_kernelIN5flash19enable_sm80_to_sm89INS1_16FlashAttnBwdSm80INS1_25CollectiveMainloopBwdSm80ILi1ELi1EN4cute5tupleIJNS5_1CILi64EEES8_NS7_ILi256EEEEEENS_6half_tEfNS_4arch4Sm80ELb0ELb1ELb1ELb1ELb0ELb0ELb0ELb0ELi2ELi4ELi2ELi2ELb0EEENS1_24CollectiveEpilogueBwdGQAISA_fSD_Li256ELb1ELb0EEENS1_19SingleTileSchedulerILb1ELb0ELb0ELi64EEEEEEEEEvNT_6ParamsE)
        /*00bc*/ 	.word	0x00000000


	//----- nvinfo : EIATTR_REGCOUNT
	.align		4
.L_42:
        /*00c0*/ 	.byte	0x04, 0x2f
        /*00c2*/ 	.short	(.L_44 - .L_43)
	.align		4
.L_43:
        /*00c4*/ 	.word	index@(_ZN7cutlass13device_kernelIN5flash19enable_sm80_to_sm89INS1_16FlashAttnBwdSm80INS1_25CollectiveMainloopBwdSm80ILi1ELi1EN4cute5tupleIJNS5_1CILi64EEES8_NS7_ILi256EEEEEENS_6half_tEfNS_4arch4Sm80ELb0ELb1ELb1ELb1ELb0ELb0ELb0ELb0ELi2ELi4ELi2ELi2ELb0EEENS1_21CollectiveEpilogueBwdISA_SB_SD_Li256ELb1ELb0ELi4EEENS1_19SingleTileSchedulerILb1ELb0ELb0ELi64EEEEEEEEEvNT_6ParamsE)
        /*00c8*/ 	.word	0x00000004


	//----- nvinfo : EIATTR_FRAME_SIZE
	.align		4
.L_44:
        /*00cc*/ 	.byte	0x04, 0x11
        /*00ce*/ 	.short	(.L_46 - .L_45)
	.align		4
.L_45:
        /*00d0*/ 	.word	index@(_ZN7cutlass13device_kernelIN5flash19enable_sm80_to_sm89INS1_16FlashAttnBwdSm80INS1_25CollectiveMainloopBwdSm80ILi1ELi1EN4cute5tupleIJNS5_1CILi64EEES8_NS7_ILi256EEEEEENS_6half_tEfNS_4arch4Sm80ELb0ELb1ELb1ELb1ELb0ELb0ELb0ELb0ELi2ELi4ELi2ELi2ELb0EEENS1_21CollectiveEpilogueBwdISA_SB_SD_Li256ELb1ELb0ELi4EEENS1_19SingleTileSchedulerILb1ELb0ELb0ELi64EEEEEEEEEvNT_6ParamsE)
        /*00d4*/ 	.word	0x00000000


	//----- nvinfo : EIATTR_REGCOUNT
	.align		4
.L_46:
        /*00d8*/ 	.byte	0x04, 0x2f
        /*00da*/ 	.short	(.L_48 - .L_47)
	.align		4
.L_47:
        /*00dc*/ 	.word	index@(_ZN7cutlass13device_kernelIN5flash19enable_sm80_to_sm89INS1_16FlashAttnBwdSm80INS1_25CollectiveMainloopBwdSm80ILi1ELi1EN4cute5tupleIJNS5_1CILi64EEES8_NS7_ILi256EEEEEENS_6half_tEfNS_4arch4Sm80ELb0ELb1ELb1ELb0ELb0ELb0ELb0ELb0ELi2ELi4ELi2ELi2ELb0EEENS1_24CollectiveEpilogueBwdGQAISA_fSD_Li256ELb0ELb0EEENS1_19SingleTileSchedulerILb0ELb0ELb0ELi64EEEEEEEEEvNT_6ParamsE)
        /*00e0*/ 	.word	0x00000004


	//----- nvinfo : EIATTR_FRAME_SIZE
	.align		4
.L_48:
        /*00e4*/ 	.byte	0x04, 0x11
        /*00e6*/ 	.short	(.L_50 - .L_49)
	.align		4
.L_49:
        /*00e8*/ 	.word	index@(_ZN7cutlass13device_kernelIN5flash19enable_sm80_to_sm89INS1_16FlashAttnBwdSm80INS1_25CollectiveMainloopBwdSm80ILi1ELi1EN4cute5tupleIJNS5_1CILi64EEES8_NS7_ILi256EEEEEENS_6half_tEfNS_4arch4Sm80ELb0ELb1ELb1ELb0ELb0ELb0ELb0ELb0ELi2ELi4ELi2ELi2ELb0EEENS1_24CollectiveEpilogueBwdGQAISA_fSD_Li256ELb0ELb0EEENS1_19SingleTileSchedulerILb0ELb0ELb0ELi64EEEEEEEEEvNT_6ParamsE)
        /*00ec*/ 	.word	0x00000000


	//----- nvinfo : EIATTR_REGCOUNT
	.align		4
.L_50:
        /*00f0*/ 	.byte	0x04, 0x2f
        /*00f2*/ 	.short	(.L_52 - .L_51)
	.align		4
.L_51:
        /*00f4*/ 	.word	index@(_ZN7cutlass13device_kernelIN5flash19enable_sm80_to_sm89INS1_16FlashAttnBwdSm80INS1_25CollectiveMainloopBwdSm80ILi1ELi1EN4cute5tupleIJNS5_1CILi64EEES8_NS7_ILi256EEEEEENS_6half_tEfNS_4arch4Sm80ELb0ELb1ELb1ELb0ELb0ELb0ELb0ELb0ELi2ELi4ELi2ELi2ELb0EEENS1_21CollectiveEpilogueBwdISA_SB_SD_Li256ELb0ELb0ELi4EEENS1_19SingleTileSchedulerILb0ELb0ELb0ELi64EEEEEEEEEvNT_6ParamsE)
        /*00f8*/ 	.word	0x00000004


	//----- nvinfo : EIATTR_FRAME_SIZE
	.align		4
.L_52:
        /*00fc*/ 	.byte	0x04, 0x11
        /*00fe*/ 	.short	(.L_54 - .L_53)
	.align		4
.L_53:
        /*0100*/ 	.word	index@(_ZN7cutlass13device_kernelIN5flash19enable_sm80_to_sm89INS1_16FlashAttnBwdSm80INS1_25CollectiveMainloopBwdSm80ILi1ELi1EN4cute5tupleIJNS5_1CILi64EEES8_NS7_ILi256EEEEEENS_6half_tEfNS_4arch4Sm80ELb0ELb1ELb1ELb0ELb0ELb0ELb0ELb0ELi2ELi4ELi2ELi2ELb0EEENS1_21CollectiveEpilogueBwdISA_SB_SD_Li256ELb0ELb0ELi4EEENS1_19SingleTileSchedulerILb0ELb0ELb0ELi64EEEEEEEEEvNT_6ParamsE)
        /*0104*/ 	.word	0x00000000


	//----- nvinfo : EIATTR_REGCOUNT
	.align		4
.L_54:
        /*0108*/ 	.byte	0x04, 0x2f
        /*010a*/ 	.short	(.L_56 - .L_55)
	.align		4
.L_55:
        /*010c*/ 	.word	index@(_ZN7cutlass13device_kernelIN5flash19enable_sm80_to_sm89INS1_16FlashAttnBwdSm80INS1_25CollectiveMainloopBwdSm80ILi1ELi1EN4cute5tupleIJNS5_1CILi64EEES8_NS7_ILi256EEEEEENS_6half_tEfNS_4arch4Sm80ELb0ELb0ELb1ELb1ELb0ELb0ELb0ELb0ELi2ELi4ELi2ELi2ELb0EEENS1_24CollectiveEpilogueBwdGQAISA_fSD_Li256ELb1ELb0EEENS1_19SingleTileSchedulerILb1ELb0ELb0ELi64EEEEEEEEEvNT_6ParamsE)
        /*0110*/ 	.word	0x00000004


	//----- nvinfo : EIATTR_FRAME_SIZE
	.align		4
.L_56:
        /*0114*/ 	.byte	0x04, 0x11
        /*0116*/ 	.short	(.L_58 - .L_57)
	.align		4
.L_57:
        /*0118*/ 	.word	index@(_ZN7cutlass13device_kernelIN5flash19enable_sm80_to_sm89INS1_16FlashAttnBwdSm80INS1_25CollectiveMainloopBwdSm80ILi1ELi1EN4cute5tupleIJNS5_1CILi64EEES8_NS7_ILi256EEEEEENS_6half_tEfNS_4arch4Sm80ELb0ELb0ELb1ELb1ELb0ELb0ELb0ELb0ELi2ELi4ELi2ELi2ELb0EEENS1_24CollectiveEpilogueBwdGQAISA_fSD_Li256ELb1ELb0EEENS1_19SingleTileSchedulerILb1ELb0ELb0ELi64EEEEEEEEEvNT_6ParamsE)
        /*011c*/ 	.word	0x00000000


	//----- nvinfo : EIATTR_REGCOUNT
	.align		4
.L_58:
        /*0120*/ 	.byte	0x04, 0x2f
        /*0122*/ 	.short	(.L_60 - .L_59)
	.align		4
.L_59:
        /*0124*/ 	.word	index@(_ZN7cutlass13device_kernelIN5flash19enable_sm80_to_sm89INS1_16FlashAttnBwdSm80INS1_25CollectiveMainloopBwdSm80ILi1ELi1EN4cute5tupleIJNS5_1CILi64EEES8_NS7_ILi256EEEEEENS_6half_tEfNS_4arch4Sm80ELb0ELb0ELb1ELb1ELb0ELb0ELb0ELb0ELi2ELi4ELi2ELi2ELb0EEENS1_21CollectiveEpilogueBwdISA_SB_SD_Li256ELb1ELb0ELi4EEENS1_19SingleTileSchedulerILb1ELb0ELb0ELi64EEEEEEEEEvNT_6ParamsE)
        /*0128*/ 	.word	0x00000004


	//----- nvinfo : EIATTR_FRAME_SIZE
	.align		4
.L_60:
        /*012c*/ 	.byte	0x04, 0x11
        /*012e*/ 	.short	(.L_62 - .L_61)
	.align		4
.L_61:
        /*0130*/ 	.word	index@(_ZN7cutlass13device_kernelIN5flash19enable_sm80_to_sm89INS1_16FlashAttnBwdSm80INS1_25CollectiveMainloopBwdSm80ILi1ELi1EN4cute5tupleIJNS5_1CILi64EEES8_NS7_ILi256EEEEEENS_6half_tEfNS_4arch4Sm80ELb0ELb0ELb1ELb1ELb0ELb0ELb0ELb0ELi2ELi4ELi2ELi2ELb0EEENS1_21CollectiveEpilogueBwdISA_SB_SD_Li256ELb1ELb0ELi4EEENS1_19SingleTileSchedulerILb1ELb0ELb0ELi64EEEEEEEEEvNT_6ParamsE)
        /*0134*/ 	.word	0x00000000


	//----- nvinfo : EIATTR_REGCOUNT
	.align		4
.L_62:
        /*0138*/ 	.byte	0x04, 0x2f
        /*013a*/ 	.short	(.L_64 - .L_63)
	.align		4
.L_63:
        /*013c*/ 	.word	index@(_ZN7cutlass13device_kernelIN5flash19enable_sm80_to_sm89INS1_16FlashAttnBwdSm80INS1_25CollectiveMainloopBwdSm80ILi1ELi1EN4cute5tupleIJNS5_1CILi64EEES8_NS7_ILi256EEEEEENS_6half_tEfNS_4arch4Sm80ELb0ELb0ELb1ELb0ELb0ELb0ELb0ELb0ELi2ELi4ELi2ELi2ELb0EEENS1_24CollectiveEpilogueBwdGQAISA_fSD_Li256ELb0ELb0EEENS1_19SingleTileSchedulerILb0ELb0ELb0ELi64EEEEEEEEEvNT_6ParamsE)
        /*0140*/ 	.word	0x00000004


	//----- nvinfo : EIATTR_FRAME_SIZE
	.align		4
.L_64:
        /*0144*/ 	.byte	0x04, 0x11
        /*0146*/ 	.short	(.L_66 - .L_65)
	.align		4
.L_65:
        /*0148*/ 	.word	index@(_ZN7cutlass13device_kernelIN5flash19enable_sm80_to_sm89INS1_16FlashAttnBwdSm80INS1_25CollectiveMainloopBwdSm80ILi1ELi1EN4cute5tupleIJNS5_1CILi64EEES8_NS7_ILi256EEEEEENS_6half_tEfNS_4arch4Sm80ELb0ELb0ELb1ELb0ELb0ELb0ELb0ELb0ELi2ELi4ELi2ELi2ELb0EEENS1_24CollectiveEpilogueBwdGQAISA_fSD_Li256ELb0ELb0EEENS1_19SingleTileSchedulerILb0ELb0ELb0ELi64EEEEEEEEEvNT_6ParamsE)
        /*014c*/ 	.word	0x00000000


	//----- nvinfo : EIATTR_REGCOUNT
	.align		4
.L_66:
        /*0150*/ 	.byte	0x04, 0x2f
        /*0152*/ 	.short	(.L_68 - .L_67)
	.align		4
.L_67:
        /*0154*/ 	.word	index@(_ZN7cutlass13device_kernelIN5flash19enable_sm80_to_sm89INS1_16FlashAttnBwdSm80INS1_25CollectiveMainloopBwdSm80ILi1ELi1EN4cute5tupleIJNS5_1CILi64EEES8_NS7_ILi256EEEEEENS_6half_tEfNS_4arch4Sm80ELb0ELb0ELb1ELb0ELb0ELb0ELb0ELb0ELi2ELi4ELi2ELi2ELb0EEENS1_21CollectiveEpilogueBwdISA_SB_SD_Li256ELb0ELb0ELi4EEENS1_19SingleTileSchedulerILb0ELb0ELb0ELi64EEEEEEEEEvNT_6ParamsE)
        /*0158*/ 	.word	0x00000004


	//----- nvinfo : EIATTR_FRAME_SIZE
	.align		4
.L_68:
        /*015c*/ 	.byte	0x04, 0x11
        /*015e*/ 	.short	(.L_70 - .L_69)
	.align		4
.L_69:
        /*0160*/ 	.word	index@(_ZN7cutlass13device_kernelIN5flash19enable_sm80_to_sm89INS1_16FlashAttnBwdSm80INS1_25CollectiveMainloopBwdSm80ILi1ELi1EN4cute5tupleIJNS5_1CILi64EEES8_NS7_ILi256EEEEEENS_6half_tEfNS_4arch4Sm80ELb0ELb0ELb1ELb0ELb0ELb0ELb0ELb0ELi2ELi4ELi2ELi2ELb0EEENS1_21CollectiveEpilogueBwdISA_SB_SD_Li256ELb0ELb0ELi4EEENS1_19SingleTileSchedulerILb0ELb0ELb0ELi64EEEEEEEEEvNT_6ParamsE)
        /*0164*/ 	.word	0x00000000


	//----- nvinfo : EIATTR_REGCOUNT
	.align		4
.L_70:
        /*0168*/ 	.byte	0x04, 0x2f
        /*016a*/ 	.short	(.L_72 - .L_71)
	.align		4
.L_71:
        /*016c*/ 	.word	index@(_ZN7cutlass13device_kernelIN5flash22FlashAttnBwdPreprocessIN4cute5tupleIJNS3_1CILi32EEENS5_ILi256EEEEEENS_6half_tEfNS_4arch4Sm80ELb1ELb1EEEEEvNT_6ParamsE)
        /*0170*/ 	.word	0x0000003c


	//----- nvinfo : EIATTR_FRAME_SIZE
	.align		4
.L_72:
        /*0174*/ 	.byte	0x04, 0x11
        /*0176*/ 	.short	(.L_74 - .L_73)
	.align		4
.L_73:
        /*0178*/ 	.word	index@(_ZN7cutlass13device_kernelIN5flash22FlashAttnBwdPreprocessIN4cute5tupleIJNS3_1CILi32EEENS5_ILi256EEEEEENS_6half_tEfNS_4arch4Sm80ELb1ELb1EEEEEvNT_6ParamsE)
        /*017c*/ 	.word	0x00000000


	//----- nvinfo : EIATTR_REGCOUNT
	.align		4
.L_74:
        /*0180*/ 	.byte	0x04, 0x2f
        /*0182*/ 	.short	(.L_76 - .L_75)
	.align		4
.L_75:
        /*0184*/ 	.word	index@(_ZN7cutlass13device_kernelIN5flash19enable_sm80_to_sm89INS1_16FlashAttnBwdSm80INS1_25CollectiveMainloopBwdSm80ILi1ELi1EN4cute5tupleIJNS5_1CILi32EEENS7_ILi64EEENS7_ILi256EEEEEENS_6half_tEfNS_4arch4Sm80ELb1ELb0ELb1ELb1ELb0ELb0ELb0ELb0ELi2ELi2ELi2ELi1ELb1EEENS1_24CollectiveEpilogueBwdGQAISB_fSE_Li256ELb1ELb0EEENS1_25SingleTileBwdLPTSchedulerILb1ELi64ELb0EEEEEEEEEvNT_6ParamsE)
        /*0188*/ 	.word	0x00000004


	//----- nvinfo : EIATTR_FRAME_SIZE
	.align		4
.L_76:
        /*018c*/ 	.byte	0x04, 0x11
        /*018e*/ 	.short	(.L_78 - .L_77)
	.align		4
.L_77:
        /*0190*/ 	.word	index@(_ZN7cutlass13device_kernelIN5flash19enable_sm80_to_sm89INS1_16FlashAttnBwdSm80INS1_25CollectiveMainloopBwdSm80ILi1ELi1EN4cute5tupleIJNS5_1CILi32EEENS7_ILi64EEENS7_ILi256EEEEEENS_6half_tEfNS_4arch4Sm80ELb1ELb0ELb1ELb1ELb0ELb0ELb0ELb0ELi2ELi2ELi2ELi1ELb1EEENS1_24CollectiveEpilogueBwdGQAISB_fSE_Li256ELb1ELb0EEENS1_25SingleTileBwdLPTSchedulerILb1ELi64ELb0EEEEEEEEEvNT_6ParamsE)
        /*0194*/ 	.word	0x00000000


	//----- nvinfo : EIATTR_REGCOUNT
	.align		4
.L_78:
        /*0198*/ 	.byte	0x04, 0x2f
        /*019a*/ 	.short	(.L_80 - .L_79)
	.align		4
.L_79:
        /*019c*/ 	.word	index@(_ZN7cutlass13device_kernelIN5flash32FlashAttnBwdPostprocessConvertdQIN4cute5tupleIJNS3_1CILi32EEENS5_ILi256EEEEEENS_6half_tEfNS_4arch4Sm80ELi256ENS3_8TiledMMAINS3_8MMA_AtomIJNS3_28SM80_16x8x16_F32F16F16F32_TNEEEENS3_6LayoutINS4_IJNS5_ILi1EEENS5_ILi8EEESH_EEENS4_IJNS5_ILi0EEESH_SK_EEEEENS4_IJNS5_ILi16EEENS5_ILi128EEESN_EEEEELb0EEEEEvNT_6ParamsE)
        /*01a0*/ 	.word	0x00000038


	//----- nvinfo : EIATTR_FRAME_SIZE
	.align		4
.L_80:
        /*01a4*/ 	.byte	0x04, 0x11
        /*01a6*/ 	.short	(.L_82 - .L_81)
	.align		4
.L_81:
        /*01a8*/ 	.word	index@(_ZN7cutlass13device_kernelIN5flash32FlashAttnBwdPostprocessConvertdQIN4cute5tupleIJNS3_1CILi32EEENS5_ILi256EEEEEENS_6half_tEfNS_4arch4Sm80ELi256ENS3_8TiledMMAINS3_8MMA_AtomIJNS3_28SM80_16x8x16_F32F16F16F32_TNEEEENS3_6LayoutINS4_IJNS5_ILi1EEENS5_ILi8EEESH_EEENS4_IJNS5_ILi0EEESH_SK_EEEEENS4_IJNS5_ILi16EEENS5_ILi128EEESN_EEEEELb0EEEEEvNT_6ParamsE)
        /*01ac*/ 	.word	0x00000000


	//----- nvinfo : EIATTR_REGCOUNT
	.align		4
.L_82:
        /*01b0*/ 	.byte	0x04, 0x2f
        /*01b2*/ 	.short	(.L_84 - .L_83)
	.align		4
.L_83:
        /*01b4*/ 	.word	index@(_ZN7cutlass13device_kernelIN5flash19enable_sm80_to_sm89INS1_16FlashAttnBwdSm80INS1_25CollectiveMainloopBwdSm80ILi1ELi1EN4cute5tupleIJNS5_1CILi32EEENS7_ILi64EEENS7_ILi256EEEEEENS_6half_tEfNS_4arch4Sm80ELb1ELb0ELb1ELb1ELb0ELb0ELb0ELb0ELi2ELi2ELi2ELi1ELb1EEENS1_21CollectiveEpilogueBwdISB_SC_SE_Li256ELb1ELb0ELi4EEENS1_25SingleTileBwdLPTSchedulerILb1ELi64ELb0EEEEEEEEEvNT_6ParamsE)
        /*01b8*/ 	.word	0x00000004


	//----- nvinfo : EIATTR_FRAME_SIZE
	.align		4
.L_84:
        /*01bc*/ 	.byte	0x04, 0x11
        /*01be*/ 	.short	(.L_86 - .L_85)
	.align		4
.L_85:
        /*01c0*/ 	.word	index@(_ZN7cutlass13device_kernelIN5flash19enable_sm80_to_sm89INS1_16FlashAttnBwdSm80INS1_25CollectiveMainloopBwdSm80ILi1ELi1EN4cute5tupleIJNS5_1CILi32EEENS7_ILi64EEENS7_ILi256EEEEEENS_6half_tEfNS_4arch4Sm80ELb1ELb0ELb1ELb1ELb0ELb0ELb0ELb0ELi2ELi2ELi2ELi1ELb1EEENS1_21CollectiveEpilogueBwdISB_SC_SE_Li256ELb1ELb0ELi4EEENS1_25SingleTileBwdLPTSchedulerILb1ELi64ELb0EEEEEEEEEvNT_6ParamsE)
        /*01c4*/ 	.word	0x00000000


	//----- nvinfo : EIATTR_REGCOUNT
	.align		4
.L_86:
        /*01c8*/ 	.byte	0x04, 0x2f
        /*01ca*/ 	.short	(.L_88 - .L_87)
	.align		4
.L_87:
        /*01cc*/ 	.word	index@(_ZN7cutlass13device_kernelIN5flash22FlashAttnBwdPreprocessIN4cute5tupleIJNS3_1CILi32EEENS5_ILi256EEEEEENS_6half_tEfNS_4arch4Sm80ELb1ELb0EEEEEvNT_6ParamsE)
        /*01d0*/ 	.word	0x00000038


	//----- nvinfo : EIATTR_FRAME_SIZE
	.align		4
.L_88:
        /*01d4*/ 	.byte	0x04, 0x11
        /*01d6*/ 	.short	(.L_90 - .L_89)
	.align		4
.L_89:
        /*01d8*/ 	.word	index@(_ZN7cutlass13device_kernelIN5flash22FlashAttnBwdPreprocessIN4cute5tupleIJNS3_1CILi32EEENS5_ILi256EEEEEENS_6half_tEfNS_4arch4Sm80ELb1ELb0EEEEEvNT_6ParamsE)
        /*01dc*/ 	.word	0x00000000


	//----- nvinfo : EIATTR_REGCOUNT
	.align		4
.L_90:
        /*01e0*/ 	.byte	0x04, 0x2f
        /*01e2*/ 	.short	(.L_92 - .L_91)
	.align		4
.L_91:
        /*01e4*/ 	.word	index@(_ZN7cutlass13device_kernelIN5flash19enable_sm80_to_sm89INS1_16FlashAttnBwdSm80INS1_25CollectiveMainloopBwdSm80ILi1ELi1EN4cute5tupleIJNS5_1CILi32EEENS7_ILi64EEENS7_ILi256EEEEEENS_6half_tEfNS_4arch4Sm80ELb1ELb0ELb1ELb0ELb0ELb0ELb0ELb0ELi2ELi2ELi2ELi1ELb1EEENS1_24CollectiveEpilogueBwdGQAISB_fSE_Li256ELb0ELb0EEENS1_25SingleTileBwdLPTSchedulerILb0ELi64ELb0EEEEEEEEEvNT_6ParamsE)
        /*01e8*/ 	.word	0x00000004


	//----- nvinfo : EIATTR_FRAME_SIZE
	.align		4
.L_92:
        /*01ec*/ 	.byte	0x04, 0x11
        /*01ee*/ 	.short	(.L_94 - .L_93)
	.align		4
.L_93:
        /*01f0*/ 	.word	index@(_ZN7cutlass13device_kernelIN5flash19enable_sm80_to_sm89INS1_16FlashAttnBwdSm80INS1_25CollectiveMainloopBwdSm80ILi1ELi1EN4cute5tupleIJNS5_1CILi32EEENS7_ILi64EEENS7_ILi256EEEEEENS_6half_tEfNS_4arch4Sm80ELb1ELb0ELb1ELb0ELb0ELb0ELb0ELb0ELi2ELi2ELi2ELi1ELb1EEENS1_24CollectiveEpilogueBwdGQAISB_fSE_Li256ELb0ELb0EEENS1_25SingleTileBwdLPTSchedulerILb0ELi64ELb0EEEEEEEEEvNT_6ParamsE)
        /*01f4*/ 	.word	0x00000000


	//----- nvinfo : EIATTR_REGCOUNT
	.align		4
.L_94:
        /*01f8*/ 	.byte	0x04, 0x2f
        /*01fa*/ 	.short	(.L_96 - .L_95)
	.align		4
.L_95:
        /*01fc*/ 	.word	index@(_ZN7cutlass13device_kernelIN5flash19enable_sm80_to_sm89INS1_16FlashAttnBwdSm80INS1_25CollectiveMainloopBwdSm80ILi1ELi1EN4cute5tupleIJNS5_1CILi32EEENS7_ILi64EEENS7_ILi256EEEEEENS_6half_tEfNS_4arch4Sm80ELb1ELb0ELb1ELb0ELb0ELb0ELb0ELb0ELi2ELi2ELi2ELi1ELb1EEENS1_21CollectiveEpilogueBwdISB_SC_SE_Li256ELb0ELb0ELi4EEENS1_25SingleTileBwdLPTSchedulerILb0ELi64ELb0EEEEEEEEEvNT_6ParamsE)
        /*0200*/ 	.word	0x00000004


	//----- nvinfo : EIATTR_FRAME_SIZE
	.align		4
.L_96:
        /*0204*/ 	.byte	0x04, 0x11
        /*0206*/ 	.short	(.L_98 - .L_97)
	.align		4
.L_97:
        /*0208*/ 	.word	index@(_ZN7cutlass13device_kernelIN5flash19enable_sm80_to_sm89INS1_16FlashAttnBwdSm80INS1_25CollectiveMainloopBwdSm80ILi1ELi1EN4cute5tupleIJNS5_1CILi32EEENS7_ILi64EEENS7_ILi256EEEEEENS_6half_tEfNS_4arch4Sm80ELb1ELb0ELb1ELb0ELb0ELb0ELb0ELb0ELi2ELi2ELi2ELi1ELb1EEENS1_21CollectiveEpilogueBwdISB_SC_SE_Li256ELb0ELb0ELi4EEENS1_25SingleTileBwdLPTSchedulerILb0ELi64ELb0EEEEEEEEEvNT_6ParamsE)
        /*020c*/ 	.word	0x00000000


	//----- nvinfo : EIATTR_REGCOUNT
	.align		4
.L_98:
        /*0210*/ 	.byte	0x04, 0x2f
        /*0212*/ 	.short	(.L_100 - .L_99)
	.align		4
.L_99:
        /*0214*/ 	.word	index@(_ZN7cutlass13device_kernelIN5flash19enable_sm80_to_sm89INS1_16FlashAttnBwdSm80INS1_25CollectiveMainloopBwdSm80ILi1ELi1EN4cute5tupleIJNS5_1CILi32EEENS7_ILi64EEENS7_ILi256EEEEEENS_6half_tEfNS_4arch4Sm80ELb0ELb1ELb1ELb1ELb0ELb0ELb0ELb0ELi2ELi2ELi2ELi1ELb1EEENS1_24CollectiveEpilogueBwdGQAISB_fSE_Li256ELb1ELb0EEENS1_19SingleTileSchedulerILb1ELb0ELb0ELi64EEEEEEEEEvNT_6ParamsE)
        /*0218*/ 	.word	0x00000004


	//----- nvinfo : EIATTR_FRAME_SIZE
	.align		4
.L_100:
        /*021c*/ 	.byte	0x04, 0x11
        /*021e*/ 	.short	(.L_102 - .L_101)
	.align		4
.L_101:
        /*0220*/ 	.word	index@(_ZN7cutlass13device_kernelIN5flash19enable_sm80_to_sm89INS1_16FlashAttnBwdSm80INS1_25CollectiveMainloopBwdSm80ILi1ELi1EN4cute5tupleIJNS5_1CILi32EEENS7_ILi64EEENS7_ILi256EEEEEENS_6half_tEfNS_4arch4Sm80ELb0ELb1ELb1ELb1ELb0ELb0ELb0ELb0ELi2ELi2ELi2ELi1ELb1EEENS1_24CollectiveEpilogueBwdGQAISB_fSE_Li256ELb1ELb0EEENS1_19SingleTileSchedulerILb1ELb0ELb0ELi64EEEEEEEEEvNT_6ParamsE)
        /*0224*/ 	.word	0x00000000


	//----- nvinfo : EIATTR_REGCOUNT
	.align		4
.L_102:
        /*0228*/ 	.byte	0x04, 0x2f
        /*022a*/ 	.short	(.L_104 - .L_103)
	.align		4
.L_103:
        /*022c*/ 	.word	index@(_ZN7cutlass13device_kernelIN5flash19enable_sm80_to_sm89INS1_16FlashAttnBwdSm80INS1_25CollectiveMainloopBwdSm80ILi1ELi1EN4cute5tupleIJNS5_1CILi32EEENS7_ILi64EEENS7_ILi256EEEEEENS_6half_tEfNS_4arch4Sm80ELb0ELb1ELb1ELb1ELb0ELb0ELb0ELb0ELi2ELi2ELi2ELi1ELb1EEENS1_21CollectiveEpilogueBwdISB_SC_SE_Li256ELb1ELb0ELi4EEENS1_19SingleTileSchedulerILb1ELb0ELb0ELi64EEEEEEEEEvNT_6ParamsE)
        /*0230*/ 	.word	0x00000004


	//----- nvinfo : EIATTR_FRAME_SIZE
	.align		4
.L_104:
        /*0234*/ 	.byte	0x04, 0x11
        /*0236*/ 	.short	(.L_106 - .L_105)
	.align		4
.L_105:
        /*0238*/ 	.word	index@(_ZN7cutlass13device_kernelIN5flash19enable_sm80_to_sm89INS1_16FlashAttnBwdSm80INS1_25CollectiveMainloopBwdSm80ILi1ELi1EN4cute5tupleIJNS5_1CILi32EEENS7_ILi64EEENS7_ILi256EEEEEENS_6half_tEfNS_4arch4Sm80ELb0ELb1ELb1ELb1ELb0ELb0ELb0ELb0ELi2ELi2ELi2ELi1ELb1EEENS1_21CollectiveEpilogueBwdISB_SC_SE_Li256ELb1ELb0ELi4EEENS1_19SingleTileSchedulerILb1ELb0ELb0ELi64EEEEEEEEEvNT_6ParamsE)
        /*023c*/ 	.word	0x00000000


	//----- nvinfo : EIATTR_REGCOUNT
	.align		4
.L_106:
        /*0240*/ 	.byte	0x04, 0x2f
        /*0242*/ 	.short	(.L_108 - .L_107)
	.align		4
.L_107:
        /*0244*/ 	.word	index@(_ZN7cutlass13device_kernelIN5flash19enable_sm80_to_sm89INS1_16FlashAttnBwdSm80INS1_25CollectiveMainloopBwdSm80ILi1ELi1EN4cute5tupleIJNS5_1CILi32EEENS7_ILi64EEENS7_ILi256EEEEEENS_6half_tEfNS_4arch4Sm80ELb0ELb1ELb1ELb0ELb0ELb0ELb0ELb0ELi2ELi2ELi2ELi1ELb1EEENS1_24CollectiveEpilogueBwdGQAISB_fSE_Li256ELb0ELb0EEENS1_19SingleTileSchedulerILb0ELb0ELb0ELi64EEEEEEEEEvNT_6ParamsE)
        /*0248*/ 	.word	0x00000004


	//----- nvinfo : EIATTR_FRAME_SIZE
	.align		4
.L_108:
        /*024c*/ 	.byte	0x04, 0x11
        /*024e*/ 	.short	(.L_110 - .L_109)
	.align		4
.L_109:
        /*0250*/ 	.word	index@(_ZN7cutlass13device_kernelIN5flash19enable_sm80_to_sm89INS1_16FlashAttnBwdSm80INS1_25CollectiveMainloopBwdSm80ILi1ELi1EN4cute5tupleIJNS5_1CILi32EEENS7_ILi64EEENS7_ILi256EEEEEENS_6half_tEfNS_4arch4Sm80ELb0ELb1ELb1ELb0ELb0ELb0ELb0ELb0ELi2ELi2ELi2ELi1ELb1EEENS1_24CollectiveEpilogueBwdGQAISB_fSE_Li256ELb0ELb0EEENS1_19SingleTileSchedulerILb0ELb0ELb0ELi64EEEEEEEEEvNT_6ParamsE)
        /*0254*/ 	.word	0x00000000


	//----- nvinfo : EIATTR_REGCOUNT
	.align		4
.L_110:
        /*0258*/ 	.byte	0x04, 0x2f
        /*025a*/ 	.short	(.L_112 - .L_111)
	.align		4
.L_111:
        /*025c*/ 	.word	index@(_ZN7cutlass13device_kernelIN5flash19enable_sm80_to_sm89INS1_16FlashAttnBwdSm80INS1_25CollectiveMainloopBwdSm80ILi1ELi1EN4cute5tupleIJNS5_1CILi32EEENS7_ILi64EEENS7_ILi256EEEEEENS_6half_tEfNS_4arch4Sm80ELb0ELb1ELb1ELb0ELb0ELb0ELb0ELb0ELi2ELi2ELi2ELi1ELb1EEENS1_21CollectiveEpilogueBwdISB_SC_SE_Li256ELb0ELb0ELi4EEENS1_19SingleTileSchedulerILb0ELb0ELb0ELi64EEEEEEEEEvNT_6ParamsE)
        /*0260*/ 	.word	0x00000004


	//----- nvinfo : EIATTR_FRAME_SIZE
	.align		4
.L_112:
        /*0264*/ 	.byte	0x04, 0x11
        /*0266*/ 	.short	(.L_114 - .L_113)
	.align		4
.L_113:
        /*0268*/ 	.word	index@(_ZN7cutlass13device_kernelIN5flash19enable_sm80_to_sm89INS1_16FlashAttnBwdSm80INS1_25CollectiveMainloopBwdSm80ILi1ELi1EN4cute5tupleIJNS5_1CILi32EEENS7_ILi64EEENS7_ILi256EEEEEENS_6half_tEfNS_4arch4Sm80ELb0ELb1ELb1ELb0ELb0ELb0ELb0ELb0ELi2ELi2ELi2ELi1ELb1EEENS1_21CollectiveEpilogueBwdISB_SC_SE_Li256ELb0ELb0ELi4EEENS1_19SingleTileSchedulerILb0ELb0ELb0ELi64EEEEEEEEEvNT_6ParamsE)
        /*026c*/ 	.word	0x00000000


	//----- nvinfo : EIATTR_REGCOUNT
	.align		4
.L_114:
        /*0270*/ 	.byte	0x04, 0x2f
        /*0272*/ 	.short	(.L_116 - .L_115)
	.align		4
.L_115:
        /*0274*/ 	.word	index@(_ZN7cutlass13device_kernelIN5flash19enable_sm80_to_sm89INS1_16FlashAttnBwdSm80INS1_25CollectiveMainloopBwdSm80ILi1ELi1EN4cute5tupleIJNS5_1CILi32EEENS7_ILi64EEENS7_ILi256EEEEEENS_6half_tEfNS_4arch4Sm80ELb0ELb0ELb1ELb1ELb0ELb0ELb0ELb0ELi2ELi2ELi2ELi1ELb1EEENS1_24CollectiveEpilogueBwdGQAISB_fSE_Li256ELb1ELb0EEENS1_19SingleTileSchedulerILb1ELb0ELb0ELi64EEEEEEEEEvNT_6ParamsE)
        /*0278*/ 	.word	0x00000004


	//----- nvinfo : EIATTR_FRAME_SIZE
	.align		4
.L_116:
        /*027c*/ 	.byte	0x04, 0x11
        /*027e*/ 	.short	(.L_118 - .L_117)
	.align		4
.L_117:
        /*0280*/ 	.word	index@(_ZN7cutlass13device_kernelIN5flash19enable_sm80_to_sm89INS1_16FlashAttnBwdSm80INS1_25CollectiveMainloopBwdSm80ILi1ELi1EN4cute5tupleIJNS5_1CILi32EEENS7_ILi64EEENS7_ILi256EEEEEENS_6half_tEfNS_4arch4Sm80ELb0ELb0ELb1ELb1ELb0ELb0ELb0ELb0ELi2ELi2ELi2ELi1ELb1EEENS1_24CollectiveEpilogueBwdGQAISB_fSE_Li256ELb1ELb0EEENS1_19SingleTileSchedulerILb1ELb0ELb0ELi64EEEEEEEEEvNT_6ParamsE)
        /*0284*/ 	.word	0x00000000


	//----- nvinfo : EIATTR_REGCOUNT
	.align		4
.L_118:
        /*0288*/ 	.byte	0x04, 0x2f
        /*028a*/ 	.short	(.L_120 - .L_119)
	.align		4
.L_119:
        /*028c*/ 	.word	index@(_ZN7cutlass13device_kernelIN5flash19enable_sm80_to_sm89INS1_16FlashAttnBwdSm80INS1_25CollectiveMainloopBwdSm80ILi1ELi1EN4cute5tupleIJNS5_1CILi32EEENS7_ILi64EEENS7_ILi256EEEEEENS_6half_tEfNS_4arch4Sm80ELb0ELb0ELb1ELb1ELb0ELb0ELb0ELb0ELi2ELi2ELi2ELi1ELb1EEENS1_21CollectiveEpilogueBwdISB_SC_SE_Li256ELb1ELb0ELi4EEENS1_19SingleTileSchedulerILb1ELb0ELb0ELi64EEEEEEEEEvNT_6ParamsE)
        /*0290*/ 	.word	0x00000004


	//----- nvinfo : EIATTR_FRAME_SIZE
	.align		4
.L_120:
        /*0294*/ 	.byte	0x04, 0x11
        /*0296*/ 	.short	(.L_122 - .L_121)
	.align		4
.L_121:
        /*0298*/ 	.word	index@(_ZN7cutlass13device_kernelIN5flash19enable_sm80_to_sm89INS1_16FlashAttnBwdSm80INS1_25CollectiveMainloopBwdSm80ILi1ELi1EN4cute5tupleIJNS5_1CILi32EEENS7_ILi64EEENS7_ILi256EEEEEENS_6half_tEfNS_4arch4Sm80ELb0ELb0ELb1ELb1ELb0ELb0ELb0ELb0ELi2ELi2ELi2ELi1ELb1EEENS1_21CollectiveEpilogueBwdISB_SC_SE_Li256ELb1ELb0ELi4EEENS1_19SingleTileSchedulerILb1ELb0ELb0ELi64EEEEEEEEEvNT_6ParamsE)
        /*029c*/ 	.word	0x00000000


	//----- nvinfo : EIATTR_REGCOUNT
	.align		4
.L_122:
        /*02a0*/ 	.byte	0x04, 0x2f
        /*02a2*/ 	.short	(.L_124 - .L_123)
	.align		4
.L_123:
        /*02a4*/ 	.word	index@(_ZN7cutlass13device_kernelIN5flash19enable_sm80_to_sm89INS1_16FlashAttnBwdSm80INS1_25CollectiveMainloopBwdSm80ILi1ELi1EN4cute5tupleIJNS5_1CILi32EEENS7_ILi64EEENS7_ILi256EEEEEENS_6half_tEfNS_4arch4Sm80ELb0ELb0ELb1ELb0ELb0ELb0ELb0ELb0ELi2ELi2ELi2ELi1ELb1EEENS1_24CollectiveEpilogueBwdGQAISB_fSE_Li256ELb0ELb0EEENS1_19SingleTileSchedulerILb0ELb0ELb0ELi64EEEEEEEEEvNT_6ParamsE)
        /*02a8*/ 	.word	0x00000004


	//----- nvinfo : EIATTR_FRAME_SIZE
	.align		4
.L_124:
        /*02ac*/ 	.byte	0x04, 0x11
        /*02ae*/ 	.short	(.L_126 - .L_125)
	.align		4
.L_125:
        /*02b0*/ 	.word	index@(_ZN7cutlass13device_kernelIN5flash19enable_sm80_to_sm89INS1_16FlashAttnBwdSm80INS1_25CollectiveMainloopBwdSm80ILi1ELi1EN4cute5tupleIJNS5_1CILi32EEENS7_ILi64EEENS7_ILi256EEEEEENS_6half_tEfNS_4arch4Sm80ELb0ELb0ELb1ELb0ELb0ELb0ELb0ELb0ELi2ELi2ELi2ELi1ELb1EEENS1_24CollectiveEpilogueBwdGQAISB_fSE_Li256ELb0ELb0EEENS1_19SingleTileSchedulerILb0ELb0ELb0ELi64EEEEEEEEEvNT_6ParamsE)
        /*02b4*/ 	.word	0x00000000


	//----- nvinfo : EIATTR_REGCOUNT
	.align		4
.L_126:
        /*02b8*/ 	.byte	0x04, 0x2f
        /*02ba*/ 	.short	(.L_128 - .L_127)
	.align		4
.L_127:
        /*02bc*/ 	.word	index@(_ZN7cutlass13device_kernelIN5flash19enable_sm80_to_sm89INS1_16FlashAttnBwdSm80INS1_25CollectiveMainloopBwdSm80ILi1ELi1EN4cute5tupleIJNS5_1CILi32EEENS7_ILi64EEENS7_ILi256EEEEEENS_6half_tEfNS_4arch4Sm80ELb0ELb0ELb1ELb0ELb0ELb0ELb0ELb0ELi2ELi2ELi2ELi1ELb1EEENS1_21CollectiveEpilogueBwdISB_SC_SE_Li256ELb0ELb0ELi4EEENS1_19SingleTileSchedulerILb0ELb0ELb0ELi64EEEEEEEEEvNT_6ParamsE)
        /*02c0*/ 	.word	0x00000004


	//----- nvinfo : EIATTR_FRAME_SIZE
	.align		4
.L_128:
        /*02c4*/ 	.byte	0x04, 0x11
        /*02c6*/ 	.short	(.L_130 - .L_129)
	.align		4
.L_129:
        /*02c8*/ 	.word	index@(_ZN7cutlass13device_kernelIN5flash19enable_sm80_to_sm89INS1_16FlashAttnBwdSm80INS1_25CollectiveMainloopBwdSm80ILi1ELi1EN4cute5tupleIJNS5_1CILi32EEENS7_ILi64EEENS7_ILi256EEEEEENS_6half_tEfNS_4arch4Sm80ELb0ELb0ELb1ELb0ELb0ELb0ELb0ELb0ELi2ELi2ELi2ELi1ELb1EEENS1_21CollectiveEpilogueBwdISB_SC_SE_Li256ELb0ELb0ELi4EEENS1_19SingleTileSchedulerILb0ELb0ELb0ELi64EEEEEEEEEvNT_6ParamsE)
        /*02cc*/ 	.word	0x00000000


	//----- nvinfo : EIATTR_MIN_STACK_SIZE
	.align		4
.L_130:
        /*02d0*/ 	.byte	0x04, 0x12
        /*02d2*/ 	.short	(.L_132 - .L_131)
	.align		4
.L_131:
        /*02d4*/ 	.word	index@(_ZN7cutlass13device_kernelIN5flash19enable_sm80_to_sm89INS1_16FlashAttnBwdSm80INS1_25CollectiveMainloopBwdSm80ILi1ELi1EN4cute5tupleIJNS5_1CILi32EEENS7_ILi64EEENS7_ILi256EEEEEENS_6half_tEfNS_4arch4Sm80ELb0ELb0ELb1ELb0ELb0ELb0ELb0ELb0ELi2ELi2ELi2ELi1ELb1EEENS1_21CollectiveEpilogueBwdISB_SC_SE_Li256ELb0ELb0ELi4EEENS1_19SingleTileSchedulerILb0ELb0ELb0ELi64EEEEEEEEEvNT_6ParamsE)
        /*02d8*/ 	.word	0x00000000


	//----- nvinfo : EIATTR_MIN_STACK_SIZE
	.align		4
.L_132:
        /*02dc*/ 	.byte	0x04, 0x12
        /*02de*/ 	.short	(.L_134 - .L_133)
	.align		4
.L_133:
        /*02e0*/ 	.word	index@(_ZN7cutlass13device_kernelIN5flash19enable_sm80_to_sm89INS1_16FlashAttnBwdSm80INS1_25CollectiveMainloopBwdSm80ILi1ELi1EN4cute5tupleIJNS5_1CILi32EEENS7_ILi64EEENS7_ILi256EEEEEENS_6half_tEfNS_4arch4Sm80ELb0ELb0ELb1ELb0ELb0ELb0ELb0ELb0ELi2ELi2ELi2ELi1ELb1EEENS1_24CollectiveEpilogueBwdGQAISB_fSE_Li256ELb0ELb0EEENS1_19SingleTileSchedulerILb0ELb0ELb0ELi64EEEEEEEEEvNT_6ParamsE)
        /*02e4*/ 	.word	0x00000000


	//----- nvinfo : EIATTR_MIN_STACK_SIZE
	.align		4
.L_134:
        /*02e8*/ 	.byte	0x04, 0x12
        /*02ea*/ 	.short	(.L_136 - .L_135)
	.align		4
.L_135:
        /*02ec*/ 	.word	index@(_ZN7cutlass13device_kernelIN5flash19enable_sm80_to_sm89INS1_16FlashAttnBwdSm80INS1_25CollectiveMainloopBwdSm80ILi1ELi1EN4cute5tupleIJNS5_1CILi32EEENS7_ILi64EEENS7_ILi256EEEEEENS_6half_tEfNS_4arch4Sm80ELb0ELb0ELb1ELb1ELb0ELb0ELb0ELb0ELi2ELi2ELi2ELi1ELb1EEENS1_21CollectiveEpilogueBwdISB_SC_SE_Li256ELb1ELb0ELi4EEENS1_19SingleTileSchedulerILb1ELb0ELb0ELi64EEEEEEEEEvNT_6ParamsE)
        /*02f0*/ 	.word	0x00000000


	//----- nvinfo : EIATTR_MIN_STACK_SIZE
	.align		4
.L_136:
        /*02f4*/ 	.byte	0x04, 0x12
        /*02f6*/ 	.short	(.L_138 - .L_137)
	.align		4
.L_137:
        /*02f8*/ 	.word	index@(_ZN7cutlass13device_kernelIN5flash19enable_sm80_to_sm89INS1_16FlashAttnBwdSm80INS1_25CollectiveMainloopBwdSm80ILi1ELi1EN4cute5tupleIJNS5_1CILi32EEENS7_ILi64EEENS7_ILi256EEEEEENS_6half_tEfNS_4arch4Sm80ELb0ELb0ELb1ELb1ELb0ELb0ELb0ELb0ELi2ELi2ELi2ELi1ELb1EEENS1_24CollectiveEpilogueBwdGQAISB_fSE_Li256ELb1ELb0EEENS1_19SingleTileSchedulerILb1ELb0ELb0ELi64EEEEEEEEEvNT_6ParamsE)
        /*02fc*/ 	.word	0x00000000


	//----- nvinfo : EIATTR_MIN_STACK_SIZE
	.align		4
.L_138:
        /*0300*/ 	.byte	0x04, 0x12
        /*0302*/ 	.short	(.L_140 - .L_139)
	.align		4
.L_139:
        /*0304*/ 	.word	index@(_ZN7cutlass13device_kernelIN5flash19enable_sm80_to_sm89INS1_16FlashAttnBwdSm80INS1_25CollectiveMainloopBwdSm80ILi1ELi1EN4cute5tupleIJNS5_1CILi32EEENS7_ILi64EEENS7_ILi256EEEEEENS_6half_tEfNS_4arch4Sm80ELb0ELb1ELb1ELb0ELb0ELb0ELb0ELb0ELi2ELi2ELi2ELi1ELb1EEENS1_21CollectiveEpilogueBwdISB_SC_SE_Li256ELb0ELb0ELi4EEENS1_19SingleTileSchedulerILb0ELb0ELb0ELi64EEEEEEEEEvNT_6ParamsE)
        /*0308*/ 	.word	0x00000000


	//----- nvinfo : EIATTR_MIN_STACK_SIZE
	.align		4
.L_140:
        /*030c*/ 	.byte	0x04, 0x12
        /*030e*/ 	.short	(.L_142 - .L_141)
	.align		4
.L_141:
        /*0310*/ 	.word	index@(_ZN7cutlass13device_kernelIN5flash19enable_sm80_to_sm89INS1_16FlashAttnBwdSm80INS1_25CollectiveMainloopBwdSm80ILi1ELi1EN4cute5tupleIJNS5_1CILi32EEENS7_ILi64EEENS7_ILi256EEEEEENS_6half_tEfNS_4arch4Sm80ELb0ELb1ELb1ELb0ELb0ELb0ELb0ELb0ELi2ELi2ELi2ELi1ELb1EEENS1_24CollectiveEpilogueBwdGQAISB_fSE_Li256ELb0ELb0EEENS1_19SingleTileSchedulerILb0ELb0ELb0ELi64EEEEEEEEEvNT_6ParamsE)
        /*0314*/ 	.word	0x00000000


	//----- nvinfo : EIATTR_MIN_STACK_SIZE
	.align		4
.L_142:
        /*0318*/ 	.byte	0x04, 0x12
        /*031a*/ 	.short	(.L_144 - .L_143)
	.align		4
.L_143:
        /*031c*/ 	.word	index@(_ZN7cutlass13device_kernelIN5flash19enable_sm80_to_sm89INS1_16FlashAttnBwdSm80INS1_25CollectiveMainloopBwdSm80ILi1ELi1EN4cute5tupleIJNS5_1CILi32EEENS7_ILi64EEENS7_ILi256EEEEEENS_6half_tEfNS_4arch4Sm80ELb0ELb1ELb1ELb1ELb0ELb0ELb0ELb0ELi2ELi2ELi2ELi1ELb1EEENS1_21CollectiveEpilogueBwdISB_SC_SE_Li256ELb1ELb0ELi4EEENS1_19SingleTileSchedulerILb1ELb0ELb0ELi64EEEEEEEEEvNT_6ParamsE)
        /*0320*/ 	.word	0x00000000


	//----- nvinfo : EIATTR_MIN_STACK_SIZE
	.align		4
.L_144:
        /*0324*/ 	.byte	0x04, 0x12
        /*0326*/ 	.short	(.L_146 - .L_145)
	.align		4
.L_145:
        /*0328*/ 	.word	index@(_ZN7cutlass13device_kernelIN5flash19enable_sm80_to_sm89INS1_16FlashAttnBwdSm80INS1_25CollectiveMainloopBwdSm80ILi1ELi1EN4cute5tupleIJNS5_1CILi32EEENS7_ILi64EEENS7_ILi256EEEEEENS_6half_tEfNS_4arch4Sm80ELb0ELb1ELb1ELb1ELb0ELb0ELb0ELb0ELi2ELi2ELi2ELi1ELb1EEENS1_24CollectiveEpilogueBwdGQAISB_fSE_Li256ELb1ELb0EEENS1_19SingleTileSchedulerILb1ELb0ELb0ELi64EEEEEEEEEvNT_6ParamsE)
        /*032c*/ 	.word	0x00000000


	//----- nvinfo : EIATTR_MIN_STACK_SIZE
	.align		4
.L_146:
        /*0330*/ 	.byte	0x04, 0x12
        /*0332*/ 	.short	(.L_148 - .L_147)
	.align		4
.L_147:
        /*0334*/ 	.word	index@(_ZN7cutlass13device_kernelIN5flash19enable_sm80_to_sm89INS1_16FlashAttnBwdSm80INS1_25CollectiveMainloopBwdSm80ILi1ELi1EN4cute5tupleIJNS5_1CILi32EEENS7_ILi64EEENS7_ILi256EEEEEENS_6half_tEfNS_4arch4Sm80ELb1ELb0ELb1ELb0ELb0ELb0ELb0ELb0ELi2ELi2ELi2ELi1ELb1EEENS1_21CollectiveEpilogueBwdISB_SC_SE_Li256ELb0ELb0ELi4EEENS1_25SingleTileBwdLPTSchedulerILb0ELi64ELb0EEEEEEEEEvNT_6ParamsE)
        /*0338*/ 	.word	0x00000000


	//----- nvinfo : EIATTR_MIN_STACK_SIZE
	.align		4
.L_148:
        /*033c*/ 	.byte	0x04, 0x12
        /*033e*/ 	.short	(.L_150 - .L_149)
	.align		4
.L_149:
        /*0340*/ 	.word	index@(_ZN7cutlass13device_kernelIN5flash19enable_sm80_to_sm89INS1_16FlashAttnBwdSm80INS1_25CollectiveMainloopBwdSm80ILi1ELi1EN4cute5tupleIJNS5_1CILi32EEENS7_ILi64EEENS7_ILi256EEEEEENS_6half_tEfNS_4arch4Sm80ELb1ELb0ELb1ELb0ELb0ELb0ELb0ELb0ELi2ELi2ELi2ELi1ELb1EEENS1_24CollectiveEpilogueBwdGQAISB_fSE_Li256ELb0ELb0EEENS1_25SingleTileBwdLPTSchedulerILb0ELi64ELb0EEEEEEEEEvNT_6ParamsE)
        /*0344*/ 	.word	0x00000000


	//----- nvinfo : EIATTR_MIN_STACK_SIZE
	.align		4
.L_150:
        /*0348*/ 	.byte	0x04, 0x12
        /*034a*/ 	.short	(.L_152 - .L_151)
	.align		4
.L_151:
        /*034c*/ 	.word	index@(_ZN7cutlass13device_kernelIN5flash22FlashAttnBwdPreprocessIN4cute5tupleIJNS3_1CILi32EEENS5_ILi256EEEEEENS_6half_tEfNS_4arch4Sm80ELb1ELb0EEEEEvNT_6ParamsE)
        /*0350*/ 	.word	0x00000000


	//----- nvinfo : EIATTR_MIN_STACK_SIZE
	.align		4
.L_152:
        /*0354*/ 	.byte	0x04, 0x12
        /*0356*/ 	.short	(.L_154 - .L_153)
	.align		4
.L_153:
        /*0358*/ 	.word	index@(_ZN7cutlass13device_kernelIN5flash19enable_sm80_to_sm89INS1_16FlashAttnBwdSm80INS1_25CollectiveMainloopBwdSm80ILi1ELi1EN4cute5tupleIJNS5_1CILi32EEENS7_ILi64EEENS7_ILi256EEEEEENS_6half_tEfNS_4arch4Sm80ELb1ELb0ELb1ELb1ELb0ELb0ELb0ELb0ELi2ELi2ELi2ELi1ELb1EEENS1_21CollectiveEpilogueBwdISB_SC_SE_Li256ELb1ELb0ELi4EEENS1_25SingleTileBwdLPTSchedulerILb1ELi64ELb0EEEEEEEEEvNT_6ParamsE)
        /*035c*/ 	.word	0x00000000


	//----- nvinfo : EIATTR_MIN_STACK_SIZE
	.align		4
.L_154:
        /*0360*/ 	.byte	0x04, 0x12
        /*0362*/ 	.short	(.L_156 - .L_155)
	.align		4
.L_155:
        /*0364*/ 	.word	index@(_ZN7cutlass13device_kernelIN5flash32FlashAttnBwdPostprocessConvertdQIN4cute5tupleIJNS3_1CILi32EEENS5_ILi256EEEEEENS_6half_tEfNS_4arch4Sm80ELi256ENS3_8TiledMMAINS3_8MMA_AtomIJNS3_28SM80_16x8x16_F32F16F16F32_TNEEEENS3_6LayoutINS4_IJNS5_ILi1EEENS5_ILi8EEESH_EEENS4_IJNS5_ILi0EEESH_SK_EEEEENS4_IJNS5_ILi16EEENS5_ILi128EEESN_EEEEELb0EEEEEvNT_6ParamsE)
        /*0368*/ 	.word	0x00000000


	//----- nvinfo : EIATTR_MIN_STACK_SIZE
	.align		4
.L_156:
        /*036c*/ 	.byte	0x04, 0x12
        /*036e*/ 	.short	(.L_158 - .L_157)
	.align		4
.L_157:
        /*0370*/ 	.word	index@(_ZN7cutlass13device_kernelIN5flash19enable_sm80_to_sm89INS1_16FlashAttnBwdSm80INS1_25CollectiveMainloopBwdSm80ILi1ELi1EN4cute5tupleIJNS5_1CILi32EEENS7_ILi64EEENS7_ILi256EEEEEENS_6half_tEfNS_4arch4Sm80ELb1ELb0ELb1ELb1ELb0ELb0ELb0ELb0ELi2ELi2ELi2ELi1ELb1EEENS1_24CollectiveEpilogueBwdGQAISB_fSE_Li256ELb1ELb0EEENS1_25SingleTileBwdLPTSchedulerILb1ELi64ELb0EEEEEEEEEvNT_6ParamsE)
        /*0374*/ 	.word	0x00000000


	//----- nvinfo : EIATTR_MIN_STACK_SIZE
	.align		4
.L_158:
        /*0378*/ 	.byte	0x04, 0x12
        /*037a*/ 	.short	(.L_160 - .L_159)
	.align		4
.L_159:
        /*037c*/ 	.word	index@(_ZN7cutlass13device_kernelIN5flash22FlashAttnBwdPreprocessIN4cute5tupleIJNS3_1CILi32EEENS5_ILi256EEEEEENS_6half_tEfNS_4arch4Sm80ELb1ELb1EEEEEvNT_6ParamsE)
        /*0380*/ 	.word	0x00000000


	//----- nvinfo : EIATTR_MIN_STACK_SIZE
	.align		4
.L_160:
        /*0384*/ 	.byte	0x04, 0x12
        /*0386*/ 	.short	(.L_162 - .L_161)
	.align		4
.L_161:
        /*0388*/ 	.word	index@(_ZN7cutlass13device_kernelIN5flash19enable_sm80_to_sm89INS1_16FlashAttnBwdSm80INS1_25CollectiveMainloopBwdSm80ILi1ELi1EN4cute5tupleIJNS5_1CILi64EEES8_NS7_ILi256EEEEEENS_6half_tEfNS_4arch4Sm80ELb0ELb0ELb1ELb0ELb0ELb0ELb0ELb0ELi2ELi4ELi2ELi2ELb0EEENS1_21CollectiveEpilogueBwdISA_SB_SD_Li256ELb0ELb0ELi4EEENS1_19SingleTileSchedulerILb0ELb0ELb0ELi64EEEEEEEEEvNT_6ParamsE)
        /*038c*/ 	.word	0x00000000


	//----- nvinfo : EIATTR_MIN_STACK_SIZE
	.align		4
.L_162:
        /*0390*/ 	.byte	0x04, 0x12
        /*0392*/ 	.short	(.L_164 - .L_163)
	.align		4
.L_163:
        /*0394*/ 	.word	index@(_ZN7cutlass13device_kernelIN5flash19enable_sm80_to_sm89INS1_16FlashAttnBwdSm80INS1_25CollectiveMainloopBwdSm80ILi1ELi1EN4cute5tupleIJNS5_1CILi64EEES8_NS7_ILi256EEEEEENS_6half_tEfNS_4arch4Sm80ELb0ELb0ELb1ELb0ELb0ELb0ELb0ELb0ELi2ELi4ELi2ELi2ELb0EEENS1_24CollectiveEpilogueBwdGQAISA_fSD_Li256ELb0ELb0EEENS1_19SingleTileSchedulerILb0ELb0ELb0ELi64EEEEEEEEEvNT_6ParamsE)
        /*0398*/ 	.word	0x00000000


	//----- nvinfo : EIATTR_MIN_STACK_SIZE
	.align		4
.L_164:
        /*039c*/ 	.byte	0x04, 0x12
        /*039e*/ 	.short	(.L_166 - .L_165)
	.align		4
.L_165:
        /*03a0*/ 	.word	index@(_ZN7cutlass13device_kernelIN5flash19enable_sm80_to_sm89INS1_16FlashAttnBwdSm80INS1_25CollectiveMainloopBwdSm80ILi1ELi1EN4cute5tupleIJNS5_1CILi64EEES8_NS7_ILi256EEEEEENS_6half_tEfNS_4arch4Sm80ELb0ELb0ELb1ELb1ELb0ELb0ELb0ELb0ELi2ELi4ELi2ELi2ELb0EEENS1_21CollectiveEpilogueBwdISA_SB_SD_Li256ELb1ELb0ELi4EEENS1_19SingleTileSchedulerILb1ELb0ELb0ELi64EEEEEEEEEvNT_6ParamsE)
        /*03a4*/ 	.word	0x00000000


	//----- nvinfo : EIATTR_MIN_STACK_SIZE
	.align		4
.L_166:
        /*03a8*/ 	.byte	0x04, 0x12
        /*03aa*/ 	.short	(.L_168 - .L_167)
	.align		4
.L_167:
        /*03ac*/ 	.word	index@(_ZN7cutlass13device_kernelIN5flash19enable_sm80_to_sm89INS1_16FlashAttnBwdSm80INS1_25CollectiveMainloopBwdSm80ILi1ELi1EN4cute5tupleIJNS5_1CILi64EEES8_NS7_ILi256EEEEEENS_6half_tEfNS_4arch4Sm80ELb0ELb0ELb1ELb1ELb0ELb0ELb0ELb0ELi2ELi4ELi2ELi2ELb0EEENS1_24CollectiveEpilogueBwdGQAISA_fSD_Li256ELb1ELb0EEENS1_19SingleTileSchedulerILb1ELb0ELb0ELi64EEEEEEEEEvNT_6ParamsE)
        /*03b0*/ 	.word	0x00000000


	//----- nvinfo : EIATTR_MIN_STACK_SIZE
	.align		4
.L_168:
        /*03b4*/ 	.byte	0x04, 0x12
        /*03b6*/ 	.short	(.L_170 - .L_169)
	.align		4
.L_169:
        /*03b8*/ 	.word	index@(_ZN7cutlass13device_kernelIN5flash19enable_sm80_to_sm89INS1_16FlashAttnBwdSm80INS1_25CollectiveMainloopBwdSm80ILi1ELi1EN4cute5tupleIJNS5_1CILi64EEES8_NS7_ILi256EEEEEENS_6half_tEfNS_4arch4Sm80ELb0ELb1ELb1ELb0ELb0ELb0ELb0ELb0ELi2ELi4ELi2ELi2ELb0EEENS1_21CollectiveEpilogueBwdISA_SB_SD_Li256ELb0ELb0ELi4EEENS1_19SingleTileSchedulerILb0ELb0ELb0ELi64EEEEEEEEEvNT_6ParamsE)
        /*03bc*/ 	.word	0x00000000


	//----- nvinfo : EIATTR_MIN_STACK_SIZE
	.align		4
.L_170:
        /*03c0*/ 	.byte	0x04, 0x12
        /*03c2*/ 	.short	(.L_172 - .L_171)
	.align		4
.L_171:
        /*03c4*/ 	.word	index@(_ZN7cutlass13device_kernelIN5flash19enable_sm80_to_sm89INS1_16FlashAttnBwdSm80INS1_25CollectiveMainloopBwdSm80ILi1ELi1EN4cute5tupleIJNS5_1CILi64EEES8_NS7_ILi256EEEEEENS_6half_tEfNS_4arch4Sm80ELb0ELb1ELb1ELb0ELb0ELb0ELb0ELb0ELi2ELi4ELi2ELi2ELb0EEENS1_24CollectiveEpilogueBwdGQAISA_fSD_Li256ELb0ELb0EEENS1_19SingleTileSchedulerILb0ELb0ELb0ELi64EEEEEEEEEvNT_6ParamsE)
        /*03c8*/ 	.word	0x00000000


	//----- nvinfo : EIATTR_MIN_STACK_SIZE
	.align		4
.L_172:
        /*03cc*/ 	.byte	0x04, 0x12
        /*03ce*/ 	.short	(.L_174 - .L_173)
	.align		4
.L_173:
        /*03d0*/ 	.word	index@(_ZN7cutlass13device_kernelIN5flash19enable_sm80_to_sm89INS1_16FlashAttnBwdSm80INS1_25CollectiveMainloopBwdSm80ILi1ELi1EN4cute5tupleIJNS5_1CILi64EEES8_NS7_ILi256EEEEEENS_6half_tEfNS_4arch4Sm80ELb0ELb1ELb1ELb1ELb0ELb0ELb0ELb0ELi2ELi4ELi2ELi2ELb0EEENS1_21CollectiveEpilogueBwdISA_SB_SD_Li256ELb1ELb0ELi4EEENS1_19SingleTileSchedulerILb1ELb0ELb0ELi64EEEEEEEEEvNT_6ParamsE)
        /*03d4*/ 	.word	0x00000000


	//----- nvinfo : EIATTR_MIN_STACK_SIZE
	.align		4
.L_174:
        /*03d8*/ 	.byte	0x04, 0x12
        /*03da*/ 	.short	(.L_176 - .L_175)
	.align		4
.L_175:
        /*03dc*/ 	.word	index@(_ZN7cutlass13device_kernelIN5flash19enable_sm80_to_sm89INS1_16FlashAttnBwdSm80INS1_25CollectiveMainloopBwdSm80ILi1ELi1EN4cute5tupleIJNS5_1CILi64EEES8_NS7_ILi256EEEEEENS_6half_tEfNS_4arch4Sm80ELb0ELb1ELb1ELb1ELb0ELb0ELb0ELb0ELi2ELi4ELi2ELi2ELb0EEENS1_24CollectiveEpilogueBwdGQAISA_fSD_Li256ELb1ELb0EEENS1_19SingleTileSchedulerILb1ELb0ELb0ELi64EEEEEEEEEvNT_6ParamsE)
        /*03e0*/ 	.word	0x00000000


	//----- nvinfo : EIATTR_MIN_STACK_SIZE
	.align		4
.L_176:
        /*03e4*/ 	.byte	0x04, 0x12
        /*03e6*/ 	.short	(.L_178 - .L_177)
	.align		4
.L_177:
        /*03e8*/ 	.word	index@(_ZN7cutlass13device_kernelIN5flash19enable_sm80_to_sm89INS1_16FlashAttnBwdSm80INS1_25CollectiveMainloopBwdSm80ILi1ELi1EN4cute5tupleIJNS5_1CILi64EEES8_NS7_ILi256EEEEEENS_6half_tEfNS_4arch4Sm80ELb1ELb0ELb1ELb0ELb0ELb0ELb0ELb0ELi2ELi4ELi2ELi2ELb0EEENS1_21CollectiveEpilogueBwdISA_SB_SD_Li256ELb0ELb0ELi4EEENS1_25SingleTileBwdLPTSchedulerILb0ELi64ELb0EEEEEEEEEvNT_6ParamsE)
        /*03ec*/ 	.word	0x00000000


	//----- nvinfo : EIATTR_MIN_STACK_SIZE
	.align		4
.L_178:
        /*03f0*/ 	.byte	0x04, 0x12
        /*03f2*/ 	.short	(.L_180 - .L_179)
	.align		4
.L_179:
        /*03f4*/ 	.word	index@(_ZN7cutlass13device_kernelIN5flash19enable_sm80_to_sm89INS1_16FlashAttnBwdSm80INS1_25CollectiveMainloopBwdSm80ILi1ELi1EN4cute5tupleIJNS5_1CILi64EEES8_NS7_ILi256EEEEEENS_6half_tEfNS_4arch4Sm80ELb1ELb0ELb1ELb0ELb0ELb0ELb0ELb0ELi2ELi4ELi2ELi2ELb0EEENS1_24CollectiveEpilogueBwdGQAISA_fSD_Li256ELb0ELb0EEENS1_25SingleTileBwdLPTSchedulerILb0ELi64ELb0EEEEEEEEEvNT_6ParamsE)
        /*03f8*/ 	.word	0x00000000


	//----- nvinfo : EIATTR_MIN_STACK_SIZE
	.align		4
.L_180:
        /*03fc*/ 	.byte	0x04, 0x12
        /*03fe*/ 	.short	(.L_182 - .L_181)
	.align		4
.L_181:
        /*0400*/ 	.word	index@(_ZN7cutlass13device_kernelIN5flash22FlashAttnBwdPreprocessIN4cute5tupleIJNS3_1CILi64EEENS5_ILi256EEEEEENS_6half_tEfNS_4arch4Sm80ELb1ELb0EEEEEvNT_6ParamsE)
        /*0404*/ 	.word	0x00000000


	//----- nvinfo : EIATTR_MIN_STACK_SIZE
	.align		4
.L_182:
        /*0408*/ 	.byte	0x04, 0x12
        /*040a*/ 	.short	(.L_184 - .L_183)
	.align		4
.L_183:
        /*040c*/ 	.word	index@(_ZN7cutlass13device_kernelIN5flash19enable_sm80_to_sm89INS1_16FlashAttnBwdSm80INS1_25CollectiveMainloopBwdSm80ILi1ELi1EN4cute5tupleIJNS5_1CILi64EEES8_NS7_ILi256EEEEEENS_6half_tEfNS_4arch4Sm80ELb1ELb0ELb1ELb1ELb0ELb0ELb0ELb0ELi2ELi4ELi2ELi2ELb0EEENS1_21CollectiveEpilogueBwdISA_SB_SD_Li256ELb1ELb0ELi4EEENS1_25SingleTileBwdLPTSchedulerILb1ELi64ELb0EEEEEEEEEvNT_6ParamsE)
        /*0410*/ 	.word	0x00000000


	//----- nvinfo : EIATTR_MIN_STACK_SIZE
	.align		4
.L_184:
        /*0414*/ 	.byte	0x04, 0x12
        /*0416*/ 	.short	(.L_186 - .L_185)
	.align		4
.L_185:
        /*0418*/ 	.word	index@(_ZN7cutlass13device_kernelIN5flash32FlashAttnBwdPostprocessConvertdQIN4cute5tupleIJNS3_1CILi64EEENS5_ILi256EEEEEENS_6half_tEfNS_4arch4Sm80ELi256ENS3_8TiledMMAINS3_8MMA_AtomIJNS3_28SM80_16x8x16_F32F16F16F32_TNEEEENS3_6LayoutINS4_IJNS5_ILi2EEENS5_ILi4EEENS5_ILi1EEEEEENS4_IJSJ_SH_NS5_ILi0EEEEEEEENS4_IJNS5_ILi32EEES6_NS5_ILi16EEEEEEEELb0EEEEEvNT_6ParamsE)
        /*041c*/ 	.word	0x00000000


	//----- nvinfo : EIATTR_MIN_STACK_SIZE
	.align		4
.L_186:
        /*0420*/ 	.byte	0x04, 0x12
        /*0422*/ 	.short	(.L_188 - .L_187)
	.align		4
.L_187:
        /*0424*/ 	.word	index@(_ZN7cutlass13device_kernelIN5flash19enable_sm80_to_sm89INS1_16FlashAttnBwdSm80INS1_25CollectiveMainloopBwdSm80ILi1ELi1EN4cute5tupleIJNS5_1CILi64EEES8_NS7_ILi256EEEEEENS_6half_tEfNS_4arch4Sm80ELb1ELb0ELb1ELb1ELb0ELb0ELb0ELb0ELi2ELi4ELi2ELi2ELb0EEENS1_24CollectiveEpilogueBwdGQAISA_fSD_Li256ELb1ELb0EEENS1_25SingleTileBwdLPTSchedulerILb1ELi64ELb0EEEEEEEEEvNT_6ParamsE)
        /*0428*/ 	.word	0x00000000


	//----- nvinfo : EIATTR_MIN_STACK_SIZE
	.align		4
.L_188:
        /*042c*/ 	.byte	0x04, 0x12
        /*042e*/ 	.short	(.L_190 - .L_189)
	.align		4
.L_189:
        /*0430*/ 	.word	index@(_ZN7cutlass13device_kernelIN5flash22FlashAttnBwdPreprocessIN4cute5tupleIJNS3_1CILi64EEENS5_ILi256EEEEEENS_6half_tEfNS_4arch4Sm80ELb1ELb1EEEEEvNT_6ParamsE)
        /*0434*/ 	.word	0x00000000
.L_190:


//--------------------- .nv.compat                --------------------------
	.section	.nv.compat,"",@"SHT_CUDA_COMPAT_INFO"
	.align	4
        /*0000*/ 	.byte	0x02, 0x09, 0x01, 0x00, 0x02, 0x02, 0x01, 0x00, 0x02, 0x05, 0x05, 0x00, 0x03, 0x07, 0x01, 0x01
        /*0010*/ 	.byte	0x02, 0x03, 0x00, 0x00, 0x02, 0x06, 0x01, 0x00, 0x04, 0x0b, 0x08, 0x00, 0x00, 0x00, 0x00, 0x00
        /*0020*/ 	.byte	0x00, 0x00, 0x00, 0x00


//--------------------- .nv.info._ZN7cutlass13device_kernelIN5flash19enable_sm80_to_sm89INS1_16FlashAttnBwdSm80INS1_25CollectiveMainloopBwdSm80ILi1ELi1EN4cute5tupleIJNS5_1CILi32EEENS7_ILi64EEENS7_ILi256EEEEEENS_6half_tEfNS_4arch4Sm80ELb0ELb0ELb1ELb0ELb0ELb0ELb0ELb0ELi2ELi2ELi2ELi1ELb1EEENS1_21CollectiveEpilogueBwdISB_SC_SE_Li256ELb0ELb0ELi4EEENS1_19SingleTileSchedulerILb0ELb0ELb0ELi64EEEEEEEEEvNT_6ParamsE --------------------------
	.section	.nv.info._ZN7cutlass13device_kernelIN5flash19enable_sm80_to_sm89INS1_16FlashAttnBwdSm80INS1_25CollectiveMainloopBwdSm80ILi1ELi1EN4cute5tupleIJNS5_1CILi32EEENS7_ILi64EEENS7_ILi256EEEEEENS_6half_tEfNS_4arch4Sm80ELb0ELb0ELb1ELb0ELb0ELb0ELb0ELb0ELi2ELi2ELi2ELi1ELb1EEENS1_21CollectiveEpilogueBwdISB_SC_SE_Li256ELb0ELb0ELi4EEENS1_19SingleTileSchedulerILb0ELb0ELb0ELi64EEEEEEEEEvNT_6ParamsE,"",@"SHT_CUDA_INFO"
	.sectionflags	@""
	.align	4


	//----- nvinfo : EIATTR_CUDA_API_VERSION
	.align		4
        /*0000*/ 	.byte	0x04, 0x37
        /*0002*/ 	.short	(.L_192 - .L_191)
.L_191:
        /*0004*/ 	.word	0x00000082


	//----- nvinfo : EIATTR_KPARAM_INFO
	.align		4
.L_192:
        /*0008*/ 	.byte	0x04, 0x17
        /*000a*/ 	.short	(.L_194 - .L_193)
.L_193:
        /*000c*/ 	.word	0x00000000
        /*0010*/ 	.short	0x0000
        /*0012*/ 	.short	0x0000
        /*0014*/ 	.byte	0x00, 0xf0, 0xc1, 0x09


	//----- nvinfo : EIATTR_SPARSE_MMA_MASK
	.align		4
.L_194:
        /*0018*/ 	.byte	0x03, 0x50
        /*001a*/ 	.short	0x0000


	//----- nvinfo : EIATTR_MAXREG_COUNT
	.align		4
        /*001c*/ 	.byte	0x03, 0x1b
        /*001e*/ 	.short	0x00ff


	//----- nvinfo : EIATTR_MERCURY_ISA_VERSION
	.align		4
        /*0020*/ 	.byte	0x03, 0x5f
        /*0022*/ 	.short	0x0101


	//----- nvinfo : EIATTR_EXIT_INSTR_OFFSETS
	.align		4
        /*0024*/ 	.byte	0x04, 0x1c
        /*0026*/ 	.short	(.L_196 - .L_195)


	//   ....[0]....
.L_195:
        /*0028*/ 	.word	0x00000010


	//----- nvinfo : EIATTR_MAX_THREADS
	.align		4
.L_196:
        /*002c*/ 	.byte	0x04, 0x05
        /*002e*/ 	.short	(.L_198 - .L_197)
.L_197:
        /*0030*/ 	.word	0x00000100
        /*0034*/ 	.word	0x00000001
        /*0038*/ 	.word	0x00000001


	//----- nvinfo : EIATTR_CBANK_PARAM_SIZE
	.align		4
.L_198:
        /*003c*/ 	.byte	0x03, 0x19
        /*003e*/ 	.short	0x0270


	//----- nvinfo : EIATTR_PARAM_CBANK
	.align		4
        /*0040*/ 	.byte	0x04, 0x0a
        /*0042*/ 	.short	(.L_200 - .L_199)
	.align		4
.L_199:
        /*0044*/ 	.word	index@(.nv.constant0._ZN7cutlass13device_kernelIN5flash19enable_sm80_to_sm89INS1_16FlashAttnBwdSm80INS1_25CollectiveMainloopBwdSm80ILi1ELi1EN4cute5tupleIJNS5_1CILi32EEENS7_ILi64EEENS7_ILi256EEEEEENS_6half_tEfNS_4arch4Sm80ELb0ELb0ELb1ELb0ELb0ELb0ELb0ELb0ELi2ELi2ELi2ELi1ELb1EEENS1_21CollectiveEpilogueBwdISB_SC_SE_Li256ELb0ELb0ELi4EEENS1_19SingleTileSchedulerILb0ELb0ELb0ELi64EEEEEEEEEvNT_6ParamsE)
        /*0048*/ 	.short	0x0210
        /*004a*/ 	.short	0x0270


	//----- nvinfo : EIATTR_SW_WAR
	.align		4
.L_200:
        /*004c*/ 	.byte	0x04, 0x36
        /*004e*/ 	.short	(.L_202 - .L_201)
.L_201:
        /*0050*/ 	.word	0x00000008
.L_202:


//--------------------- .nv.info._ZN7cutlass13device_kernelIN5flash19enable_sm80_to_sm89INS1_16FlashAttnBwdSm80INS1_25CollectiveMainloopBwdSm80ILi1ELi1EN4cute5tupleIJNS5_1CILi32EEENS7_ILi64EEENS7_ILi256EEEEEENS_6half_tEfNS_4arch4Sm80ELb0ELb0ELb1ELb0ELb0ELb0ELb0ELb0ELi2ELi2ELi2ELi1ELb1EEENS1_24CollectiveEpilogueBwdGQAISB_fSE_Li256ELb0ELb0EEENS1_19SingleTileSchedulerILb0ELb0ELb0ELi64EEEEEEEEEvNT_6ParamsE --------------------------
	.section	.nv.info._ZN7cutlass13device_kernelIN5flash19enable_sm80_to_sm89INS1_16FlashAttnBwdSm80INS1_25CollectiveMainloopBwdSm80ILi1ELi1EN4cute5tupleIJNS5_1CILi32EEENS7_ILi64EEENS7_ILi256EEEEEENS_6half_tEfNS_4arch4Sm80ELb0ELb0ELb1ELb0ELb0ELb0ELb0ELb0ELi2ELi2ELi2ELi1ELb1EEENS1_24CollectiveEpilogueBwdGQAISB_fSE_Li256ELb0ELb0EEENS1_19SingleTileSchedulerILb0ELb0ELb0ELi64EEEEEEEEEvNT_6ParamsE,"",@"SHT_CUDA_INFO"
	.sectionflags	@""
	.align	4


	//----- nvinfo : EIATTR_CUDA_API_VERSION
	.align		4
        /*0000*/ 	.byte	0x04, 0x37
        /*0002*/ 	.short	(.L_204 - .L_203)
.L_203:
        /*0004*/ 	.word	0x00000082


	//----- nvinfo : EIATTR_KPARAM_INFO
	.align		4
.L_204:
        /*0008*/ 	.byte	0x04, 0x17
        /*000a*/ 	.short	(.L_206 - .L_205)
.L_205:
        /*000c*/ 	.word	0x00000000
        /*0010*/ 	.short	0x0000
        /*0012*/ 	.short	0x0000
        /*0014*/ 	.byte	0x00, 0xf0, 0xe1, 0x09


	//----- nvinfo : EIATTR_SPARSE_MMA_MASK
	.align		4
.L_206:
        /*0018*/ 	.byte	0x03, 0x50
        /*001a*/ 	.short	0x0000


	//----- nvinfo : EIATTR_MAXREG_COUNT
	.align		4
        /*001c*/ 	.byte	0x03, 0x1b
        /*001e*/ 	.short	0x00ff


	//----- nvinfo : EIATTR_MERCURY_ISA_VERSION
	.align		4
        /*0020*/ 	.byte	0x03, 0x5f
        /*0022*/ 	.short	0x0101


	//----- nvinfo : EIATTR_EXIT_INSTR_OFFSETS
	.align		4
        /*0024*/ 	.byte	0x04, 0x1c
        /*0026*/ 	.short	(.L_208 - .L_207)


	//   ....[0]....
.L_207:
        /*0028*/ 	.word	0x00000010


	//----- nvinfo : EIATTR_MAX_THREADS
	.align		4
.L_208:
        /*002c*/ 	.byte	0x04, 0x05
        /*002e*/ 	.short	(.L_210 - .L_209)
.L_209:
        /*0030*/ 	.word	0x00000100
        /*0034*/ 	.word	0x00000001
        /*0038*/ 	.word	0x00000001


	//----- nvinfo : EIATTR_CBANK_PARAM_SIZE
	.align		4
.L_210:
        /*003c*/ 	.byte	0x03, 0x19
        /*003e*/ 	.short	0x0278


	//----- nvinfo : EIATTR_PARAM_CBANK
	.align		4
        /*0040*/ 	.byte	0x04, 0x0a
        /*0042*/ 	.short	(.L_212 - .L_211)
	.align		4
.L_211:
        /*0044*/ 	.word	index@(.nv.constant0._ZN7cutlass13device_kernelIN5flash19enable_sm80_to_sm89INS1_16FlashAttnBwdSm80INS1_25CollectiveMainloopBwdSm80ILi1ELi1EN4cute5tupleIJNS5_1CILi32EEENS7_ILi64EEENS7_ILi256EEEEEENS_6half_tEfNS_4arch4Sm80ELb0ELb0ELb1ELb0ELb0ELb0ELb0ELb0ELi2ELi2ELi2ELi1ELb1EEENS1_24CollectiveEpilogueBwdGQAISB_fSE_Li256ELb0ELb0EEENS1_19SingleTileSchedulerILb0ELb0ELb0ELi64EEEEEEEEEvNT_6ParamsE)
        /*0048*/ 	.short	0x0210
        /*004a*/ 	.short	0x0278


	//----- nvinfo : EIATTR_SW_WAR
	.align		4
.L_212:
        /*004c*/ 	.byte	0x04, 0x36
        /*004e*/ 	.short	(.L_214 - .L_213)
.L_213:
        /*0050*/ 	.word	0x00000008
.L_214:


//--------------------- .nv.info._ZN7cutlass13device_kernelIN5flash19enable_sm80_to_sm89INS1_16FlashAttnBwdSm80INS1_25CollectiveMainloopBwdSm80ILi1ELi1EN4cute5tupleIJNS5_1CILi32EEENS7_ILi64EEENS7_ILi256EEEEEENS_6half_tEfNS_4arch4Sm80ELb0ELb0ELb1ELb1ELb0ELb0ELb0ELb0ELi2ELi2ELi2ELi1ELb1EEENS1_21CollectiveEpilogueBwdISB_SC_SE_Li256ELb1ELb0ELi4EEENS1_19SingleTileSchedulerILb1ELb0ELb0ELi64EEEEEEEEEvNT_6ParamsE --------------------------
	.section	.nv.info._ZN7cutlass13device_kernelIN5flash19enable_sm80_to_sm89INS1_16FlashAttnBwdSm80INS1_25CollectiveMainloopBwdSm80ILi1ELi1EN4cute5tupleIJNS5_1CILi32EEENS7_ILi64EEENS7_ILi256EEEEEENS_6half_tEfNS_4arch4Sm80ELb0ELb0ELb1ELb1ELb0ELb0ELb0ELb0ELi2ELi2ELi2ELi1ELb1EEENS1_21CollectiveEpilogueBwdISB_SC_SE_Li256ELb1ELb0ELi4EEENS1_19SingleTileSchedulerILb1ELb0ELb0ELi64EEEEEEEEEvNT_6ParamsE,"",@"SHT_CUDA_INFO"
	.sectionflags	@""
	.align	4


	//----- nvinfo : EIATTR_CUDA_API_VERSION
	.align		4
        /*0000*/ 	.byte	0x04, 0x37
        /*0002*/ 	.short	(.L_216 - .L_215)
.L_215:
        /*0004*/ 	.word	0x00000082


	//----- nvinfo : EIATTR_KPARAM_INFO
	.align		4
.L_216:
        /*0008*/ 	.byte	0x04, 0x17
        /*000a*/ 	.short	(.L_218 - .L_217)
.L_217:
        /*000c*/ 	.word	0x00000000
        /*0010*/ 	.short	0x0000
        /*0012*/ 	.short	0x0000
        /*0014*/ 	.byte	0x00, 0xf0, 0xc1, 0x09


	//----- nvinfo : EIATTR_SPARSE_MMA_MASK
	.align		4
.L_218:
        /*0018*/ 	.byte	0x03, 0x50
        /*001a*/ 	.short	0x0000


	//----- nvinfo : EIATTR_MAXREG_COUNT
	.align		4
        /*001c*/ 	.byte	0x03, 0x1b
        /*001e*/ 	.short	0x00ff


	//----- nvinfo : EIATTR_MERCURY_ISA_VERSION
	.align		4
        /*0020*/ 	.byte	0x03, 0x5f
        /*0022*/ 	.short	0x0101


	//----- nvinfo : EIATTR_EXIT_INSTR_OFFSETS
	.align		4
        /*0024*/ 	.byte	0x04, 0x1c
        /*0026*/ 	.short	(.L_220 - .L_219)


	//   ....[0]....
.L_219:
        /*0028*/ 	.word	0x00000010


	//----- nvinfo : EIATTR_MAX_THREADS
	.align		4
.L_220:
        /*002c*/ 	.byte	0x04, 0x05
        /*002e*/ 	.short	(.L_222 - .L_221)
.L_221:
        /*0030*/ 	.word	0x00000100
        /*0034*/ 	.word	0x00000001
        /*0038*/ 	.word	0x00000001


	//----- nvinfo : EIATTR_CBANK_PARAM_SIZE
	.align		4
.L_222:
        /*003c*/ 	.byte	0x03, 0x19
        /*003e*/ 	.short	0x0270


	//----- nvinfo : EIATTR_PARAM_CBANK
	.align		4
        /*0040*/ 	.byte	0x04, 0x0a
        /*0042*/ 	.short	(.L_224 - .L_223)
	.align		4
.L_223:
        /*0044*/ 	.word	index@(.nv.constant0._ZN7cutlass13device_kernelIN5flash19enable_sm80_to_sm89INS1_16FlashAttnBwdSm80INS1_25CollectiveMainloopBwdSm80ILi1ELi1EN4cute5tupleIJNS5_1CILi32EEENS7_ILi64EEENS7_ILi256EEEEEENS_6half_tEfNS_4arch4Sm80ELb0ELb0ELb1ELb1ELb0ELb0ELb0ELb0ELi2ELi2ELi2ELi1ELb1EEENS1_21CollectiveEpilogueBwdISB_SC_SE_Li256ELb1ELb0ELi4EEENS1_19SingleTileSchedulerILb1ELb0ELb0ELi64EEEEEEEEEvNT_6ParamsE)
        /*0048*/ 	.short	0x0210
        /*004a*/ 	.short	0x0270


	//----- nvinfo : EIATTR_SW_WAR
	.align		4
.L_224:
        /*004c*/ 	.byte	0x04, 0x36
        /*004e*/ 	.short	(.L_226 - .L_225)
.L_225:
        /*0050*/ 	.word	0x00000008
.L_226:


//--------------------- .nv.info._ZN7cutlass13device_kernelIN5flash19enable_sm80_to_sm89INS1_16FlashAttnBwdSm80INS1_25CollectiveMainloopBwdSm80ILi1ELi1EN4cute5tupleIJNS5_1CILi32EEENS7_ILi64EEENS7_ILi256EEEEEENS_6half_tEfNS_4arch4Sm80ELb0ELb0ELb1ELb1ELb0ELb0ELb0ELb0ELi2ELi2ELi2ELi1ELb1EEENS1_24CollectiveEpilogueBwdGQAISB_fSE_Li256ELb1ELb0EEENS1_19SingleTileSchedulerILb1ELb0ELb0ELi64EEEEEEEEEvNT_6ParamsE --------------------------
	.section	.nv.info._ZN7cutlass13device_kernelIN5flash19enable_sm80_to_sm89INS1_16FlashAttnBwdSm80INS1_25CollectiveMainloopBwdSm80ILi1ELi1EN4cute5tupleIJNS5_1CILi32EEENS7_ILi64EEENS7_ILi256EEEEEENS_6half_tEfNS_4arch4Sm80ELb0ELb0ELb1ELb1ELb0ELb0ELb0ELb0ELi2ELi2ELi2ELi1ELb1EEENS1_24CollectiveEpilogueBwdGQAISB_fSE_Li256ELb1ELb0EEENS1_19SingleTileSchedulerILb1ELb0ELb0ELi64EEEEEEEEEvNT_6ParamsE,"",@"SHT_CUDA_INFO"
	.sectionflags	@""
	.align	4


	//----- nvinfo : EIATTR_CUDA_API_VERSION
	.align		4
        /*0000*/ 	.byte	0x04, 0x37
        /*0002*/ 	.short	(.L_228 - .L_227)
.L_227:
        /*0004*/ 	.word	0x00000082


	//----- nvinfo : EIATTR_KPARAM_INFO
	.align		4
.L_228:
        /*0008*/ 	.byte	0x04, 0x17
        /*000a*/ 	.short	(.L_230 - .L_229)
.L_229:
        /*000c*/ 	.word	0x00000000
        /*0010*/ 	.short	0x0000
        /*0012*/ 	.short	0x0000
        /*0014*/ 	.byte	0x00, 0xf0, 0xe1, 0x09


	//----- nvinfo : EIATTR_SPARSE_MMA_MASK
	.align		4
.L_230:
        /*0018*/ 	.byte	0x03, 0x50
        /*001a*/ 	.short	0x0000


	//----- nvinfo : EIATTR_MAXREG_COUNT
	.align		4
        /*001c*/ 	.byte	0x03, 0x1b
        /*001e*/ 	.short	0x00ff


	//----- nvinfo : EIATTR_MERCURY_ISA_VERSION
	.align		4
        /*0020*/ 	.byte	0x03, 0x5f
        /*0022*/ 	.short	0x0101


	//----- nvinfo : EIATTR_EXIT_INSTR_OFFSETS
	.align		4
        /*0024*/ 	.byte	0x04, 0x1c
        /*0026*/ 	.short	(.L_232 - .L_231)


	//   ....[0]....
.L_231:
        /*0028*/ 	.word	0x00000010


	//----- nvinfo : EIATTR_MAX_THREADS
	.align		4
.L_232:
        /*002c*/ 	.byte	0x04, 0x05
        /*002e*/ 	.short	(.L_234 - .L_233)
.L_233:
        /*0030*/ 	.word	0x00000100
        /*0034*/ 	.word	0x00000001
        /*0038*/ 	.word	0x00000001


	//----- nvinfo : EIATTR_CBANK_PARAM_SIZE
	.align		4
.L_234:
        /*003c*/ 	.byte	0x03, 0x19
        /*003e*/ 	.short	0x0278


	//----- nvinfo : EIATTR_PARAM_CBANK
	.align		4
        /*0040*/ 	.byte	0x04, 0x0a
        /*0042*/ 	.short	(.L_236 - .L_235)
	.align		4
.L_235:
        /*0044*/ 	.word	index@(.nv.constant0._ZN7cutlass13device_kernelIN5flash19enable_sm80_to_sm89INS1_16FlashAttnBwdSm80INS1_25CollectiveMainloopBwdSm80ILi1ELi1EN4cute5tupleIJNS5_1CILi32EEENS7_ILi64EEENS7_ILi256EEEEEENS_6half_tEfNS_4arch4Sm80ELb0ELb0ELb1ELb1ELb0ELb0ELb0ELb0ELi2ELi2ELi2ELi1ELb1EEENS1_24CollectiveEpilogueBwdGQAISB_fSE_Li256ELb1ELb0EEENS1_19SingleTileSchedulerILb1ELb0ELb0ELi64EEEEEEEEEvNT_6ParamsE)
        /*0048*/ 	.short	0x0210
        /*004a*/ 	.short	0x0278


	//----- nvinfo : EIATTR_SW_WAR
	.align		4
.L_236:
        /*004c*/ 	.byte	0x04, 0x36
        /*004e*/ 	.short	(.L_238 - .L_237)
.L_237:
        /*0050*/ 	.word	0x00000008
.L_238:


//--------------------- .nv.info._ZN7cutlass13device_kernelIN5flash19enable_sm80_to_sm89INS1_16FlashAttnBwdSm80INS1_25CollectiveMainloopBwdSm80ILi1ELi1EN4cute5tupleIJNS5_1CILi32EEENS7_ILi64EEENS7_ILi256EEEEEENS_6half_tEfNS_4arch4Sm80ELb0ELb1ELb1ELb0ELb0ELb0ELb0ELb0ELi2ELi2ELi2ELi1ELb1EEENS1_21CollectiveEpilogueBwdISB_SC_SE_Li256ELb0ELb0ELi4EEENS1_19SingleTileSchedulerILb0ELb0ELb0ELi64EEEEEEEEEvNT_6ParamsE --------------------------
	.section	.nv.info._ZN7cutlass13device_kernelIN5flash19enable_sm80_to_sm89INS1_16FlashAttnBwdSm80INS1_25CollectiveMainloopBwdSm80ILi1ELi1EN4cute5tupleIJNS5_1CILi32EEENS7_ILi64EEENS7_ILi256EEEEEENS_6half_tEfNS_4arch4Sm80ELb0ELb1ELb1ELb0ELb0ELb0ELb0ELb0ELi2ELi2ELi2ELi1ELb1EEENS1_21CollectiveEpilogueBwdISB_SC_SE_Li256ELb0ELb0ELi4EEENS1_19SingleTileSchedulerILb0ELb0ELb0ELi64EEEEEEEEEvNT_6ParamsE,"",@"SHT_CUDA_INFO"
	.sectionflags	@""
	.align	4


	//----- nvinfo : EIATTR_CUDA_API_VERSION
	.align		4
        /*0000*/ 	.byte	0x04, 0x37
        /*0002*/ 	.short	(.L_240 - .L_239)
.L_239:
        /*0004*/ 	.word	0x00000082


	//----- nvinfo : EIATTR_KPARAM_INFO
	.align		4
.L_240:
        /*0008*/ 	.byte	0x04, 0x17
        /*000a*/ 	.short	(.L_242 - .L_241)
.L_241:
        /*000c*/ 	.word	0x00000000
        /*0010*/ 	.short	0x0000
        /*0012*/ 	.short	0x0000
        /*0014*/ 	.byte	0x00, 0xf0, 0xc1, 0x09


	//----- nvinfo : EIATTR_SPARSE_MMA_MASK
	.align		4
.L_242:
        /*0018*/ 	.byte	0x03, 0x50
        /*001a*/ 	.short	0x0000


	//----- nvinfo : EIATTR_MAXREG_COUNT
	.align		4
        /*001c*/ 	.byte	0x03, 0x1b
        /*001e*/ 	.short	0x00ff


	//----- nvinfo : EIATTR_MERCURY_ISA_VERSION
	.align		4
        /*0020*/ 	.byte	0x03, 0x5f
        /*0022*/ 	.short	0x0101


	//----- nvinfo : EIATTR_EXIT_INSTR_OFFSETS
	.align		4
        /*0024*/ 	.byte	0x04, 0x1c
        /*0026*/ 	.short	(.L_244 - .L_243)


	//   ....[0]....
.L_243:
        /*0028*/ 	.word	0x00000010


	//----- nvinfo : EIATTR_MAX_THREADS
	.align		4
.L_244:
        /*002c*/ 	.byte	0x04, 0x05
        /*002e*/ 	.short	(.L_246 - .L_245)
.L_245:
        /*0030*/ 	.word	0x00000100
        /*0034*/ 	.word	0x00000001
        /*0038*/ 	.word	0x00000001


	//----- nvinfo : EIATTR_CBANK_PARAM_SIZE
	.align		4
.L_246:
        /*003c*/ 	.byte	0x03, 0x19
        /*003e*/ 	.short	0x0270


	//----- nvinfo : EIATTR_PARAM_CBANK
	.align		4
        /*0040*/ 	.byte	0x04, 0x0a
        /*0042*/ 	.short	(.L_248 - .L_247)
	.align		4
.L_247:
        /*0044*/ 	.word	index@(.nv.constant0._ZN7cutlass13device_kernelIN5flash19enable_sm80_to_sm89INS1_16FlashAttnBwdSm80INS1_25CollectiveMainloopBwdSm80ILi1ELi1EN4cute5tupleIJNS5_1CILi32EEENS7_ILi64EEENS7_ILi256EEEEEENS_6half_tEfNS_4arch4Sm80ELb0ELb1ELb1ELb0ELb0ELb0ELb0ELb0ELi2ELi2ELi2ELi1ELb1EEENS1_21CollectiveEpilogueBwdISB_SC_SE_Li256ELb0ELb0ELi4EEENS1_19SingleTileSchedulerILb0ELb0ELb0ELi64EEEEEEEEEvNT_6ParamsE)
        /*0048*/ 	.short	0x0210
        /*004a*/ 	.short	0x0270


	//----- nvinfo : EIATTR_SW_WAR
	.align		4
.L_248:
        /*004c*/ 	.byte	0x04, 0x36
        /*004e*/ 	.short	(.L_250 - .L_249)
.L_249:
        /*0050*/ 	.word	0x00000008
.L_250:


//--------------------- .nv.info._ZN7cutlass13device_kernelIN5flash19enable_sm80_to_sm89INS1_16FlashAttnBwdSm80INS1_25CollectiveMainloopBwdSm80ILi1ELi1EN4cute5tupleIJNS5_1CILi32EEENS7_ILi64EEENS7_ILi256EEEEEENS_6half_tEfNS_4arch4Sm80ELb0ELb1ELb1ELb0ELb0ELb0ELb0ELb0ELi2ELi2ELi2ELi1ELb1EEENS1_24CollectiveEpilogueBwdGQAISB_fSE_Li256ELb0ELb0EEENS1_19SingleTileSchedulerILb0ELb0ELb0ELi64EEEEEEEEEvNT_6ParamsE --------------------------
	.section	.nv.info._ZN7cutlass13device_kernelIN5flash19enable_sm80_to_sm89INS1_16FlashAttnBwdSm80INS1_25CollectiveMainloopBwdSm80ILi1ELi1EN4cute5tupleIJNS5_1CILi32EEENS7_ILi64EEENS7_ILi256EEEEEENS_6half_tEfNS_4arch4Sm80ELb0ELb1ELb1ELb0ELb0ELb0ELb0ELb0ELi2ELi2ELi2ELi1ELb1EEENS1_24CollectiveEpilogueBwdGQAISB_fSE_Li256ELb0ELb0EEENS1_19SingleTileSchedulerILb0ELb0ELb0ELi64EEEEEEEEEvNT_6ParamsE,"",@"SHT_CUDA_INFO"
	.sectionflags	@""
	.align	4


	//----- nvinfo : EIATTR_CUDA_API_VERSION
	.align		4
        /*0000*/ 	.byte	0x04, 0x37
        /*0002*/ 	.short	(.L_252 - .L_251)
.L_251:
        /*0004*/ 	.word	0x00000082


	//----- nvinfo : EIATTR_KPARAM_INFO
	.align		4
.L_252:
        /*0008*/ 	.byte	0x04, 0x17
        /*000a*/ 	.short	(.L_254 - .L_253)
.L_253:
        /*000c*/ 	.word	0x00000000
        /*0010*/ 	.short	0x0000
        /*0012*/ 	.short	0x0000
        /*0014*/ 	.byte	0x00, 0xf0, 0xe1, 0x09


	//----- nvinfo : EIATTR_SPARSE_MMA_MASK
	.align		4
.L_254:
        /*0018*/ 	.byte	0x03, 0x50
        /*001a*/ 	.short	0x0000


	//----- nvinfo : EIATTR_MAXREG_COUNT
	.align		4
        /*001c*/ 	.byte	0x03, 0x1b
        /*001e*/ 	.short	0x00ff


	//----- nvinfo : EIATTR_MERCURY_ISA_VERSION
	.align		4
        /*0020*/ 	.byte	0x03, 0x5f
        /*0022*/ 	.short	0x0101


	//----- nvinfo : EIATTR_EXIT_INSTR_OFFSETS
	.align		4
        /*0024*/ 	.byte	0x04, 0x1c
        /*0026*/ 	.short	(.L_256 - .L_255)


	//   ....[0]....
.L_255:
        /*0028*/ 	.word	0x00000010


	//----- nvinfo : EIATTR_MAX_THREADS
	.align		4
.L_256:
        /*002c*/ 	.byte	0x04, 0x05
        /*002e*/ 	.short	(.L_258 - .L_257)
.L_257:
        /*0030*/ 	.word	0x00000100
        /*0034*/ 	.word	0x00000001
        /*0038*/ 	.word	0x00000001


	//----- nvinfo : EIATTR_CBANK_PARAM_SIZE
	.align		4
.L_258:
        /*003c*/ 	.byte	0x03, 0x19
        /*003e*/ 	.short	0x0278


	//----- nvinfo : EIATTR_PARAM_CBANK
	.align		4
        /*0040*/ 	.byte	0x04, 0x0a
        /*0042*/ 	.short	(.L_260 - .L_259)
	.align		4
.L_259:
        /*0044*/ 	.word	index@(.nv.constant0._ZN7cutlass13device_kernelIN5flash19enable_sm80_to_sm89INS1_16FlashAttnBwdSm80INS1_25CollectiveMainloopBwdSm80ILi1ELi1EN4cute5tupleIJNS5_1CILi32EEENS7_ILi64EEENS7_ILi256EEEEEENS_6half_tEfNS_4arch4Sm80ELb0ELb1ELb1ELb0ELb0ELb0ELb0ELb0ELi2ELi2ELi2ELi1ELb1EEENS1_24CollectiveEpilogueBwdGQAISB_fSE_Li256ELb0ELb0EEENS1_19SingleTileSchedulerILb0ELb0ELb0ELi64EEEEEEEEEvNT_6ParamsE)
        /*0048*/ 	.short	0x0210
        /*004a*/ 	.short	0x0278


	//----- nvinfo : EIATTR_SW_WAR
	.align		4
.L_260:
        /*004c*/ 	.byte	0x04, 0x36
        /*004e*/ 	.short	(.L_262 - .L_261)
.L_261:
        /*0050*/ 	.word	0x00000008
.L_262:


//--------------------- .nv.info._ZN7cutlass13device_kernelIN5flash19enable_sm80_to_sm89INS1_16FlashAttnBwdSm80INS1_25CollectiveMainloopBwdSm80ILi1ELi1EN4cute5tupleIJNS5_1CILi32EEENS7_ILi64EEENS7_ILi256EEEEEENS_6half_tEfNS_4arch4Sm80ELb0ELb1ELb1ELb1ELb0ELb0ELb0ELb0ELi2ELi2ELi2ELi1ELb1EEENS1_21CollectiveEpilogueBwdISB_SC_SE_Li256ELb1ELb0ELi4EEENS1_19SingleTileSchedulerILb1ELb0ELb0ELi64EEEEEEEEEvNT_6ParamsE --------------------------
	.section	.nv.info._ZN7cutlass13device_kernelIN5flash19enable_sm80_to_sm89INS1_16FlashAttnBwdSm80INS1_25CollectiveMainloopBwdSm80ILi1ELi1EN4cute5tupleIJNS5_1CILi32EEENS7_ILi64EEENS7_ILi256EEEEEENS_6half_tEfNS_4arch4Sm80ELb0ELb1ELb1ELb1ELb0ELb0ELb0ELb0ELi2ELi2ELi2ELi1ELb1EEENS1_21CollectiveEpilogueBwdISB_SC_SE_Li256ELb1ELb0ELi4EEENS1_19SingleTileSchedulerILb1ELb0ELb0ELi64EEEEEEEEEvNT_6ParamsE,"",@"SHT_CUDA_INFO"
	.sectionflags	@""
	.align	4


	//----- nvinfo : EIATTR_CUDA_API_VERSION
	.align		4
        /*0000*/ 	.byte	0x04, 0x37
        /*0002*/ 	.short	(.L_264 - .L_263)
.L_263:
        /*0004*/ 	.word	0x00000082


	//----- nvinfo : EIATTR_KPARAM_INFO
	.align		4
.L_264:
        /*0008*/ 	.byte	0x04, 0x17
        /*000a*/ 	.short	(.L_266 - .L_265)
.L_265:
        /*000c*/ 	.word	0x00000000
        /*0010*/ 	.short	0x0000
        /*0012*/ 	.short	0x0000
        /*0014*/ 	.byte	0x00, 0xf0, 0xc1, 0x09


	//----- nvinfo : EIATTR_SPARSE_MMA_MASK
	.align		4
.L_266:
        /*0018*/ 	.byte	0x03, 0x50
        /*001a*/ 	.short	0x0000


	//----- nvinfo : EIATTR_MAXREG_COUNT
	.align		4
        /*001c*/ 	.byte	0x03, 0x1b
        /*001e*/ 	.short	0x00ff


	//----- nvinfo : EIATTR_MERCURY_ISA_VERSION
	.align		4
        /*0020*/ 	.byte	0x03, 0x5f
        /*0022*/ 	.short	0x0101


	//----- nvinfo : EIATTR_EXIT_INSTR_OFFSETS
	.align		4
        /*0024*/ 	.byte	0x04, 0x1c
        /*0026*/ 	.short	(.L_268 - .L_267)


	//   ....[0]....
.L_267:
        /*0028*/ 	.word	0x00000010


	//----- nvinfo : EIATTR_MAX_THREADS
	.align		4
.L_268:
        /*002c*/ 	.byte	0x04, 0x05
        /*002e*/ 	.short	(.L_270 - .L_269)
.L_269:
        /*0030*/ 	.word	0x00000100
        /*0034*/ 	.word	0x00000001
        /*0038*/ 	.word	0x00000001


	//----- nvinfo : EIATTR_CBANK_PARAM_SIZE
	.align		4
.L_270:
        /*003c*/ 	.byte	0x03, 0x19
        /*003e*/ 	.short	0x0270


	//----- nvinfo : EIATTR_PARAM_CBANK
	.align		4
        /*0040*/ 	.byte	0x04, 0x0a
        /*0042*/ 	.short	(.L_272 - .L_271)
	.align		4
.L_271:
        /*0044*/ 	.word	index@(.nv.constant0._ZN7cutlass13device_kernelIN5flash19enable_sm80_to_sm89INS1_16FlashAttnBwdSm80INS1_25CollectiveMainloopBwdSm80ILi1ELi1EN4cute5tupleIJNS5_1CILi32EEENS7_ILi64EEENS7_ILi256EEEEEENS_6half_tEfNS_4arch4Sm80ELb0ELb1ELb1ELb1ELb0ELb0ELb0ELb0ELi2ELi2ELi2ELi1ELb1EEENS1_21CollectiveEpilogueBwdISB_SC_SE_Li256ELb1ELb0ELi4EEENS1_19SingleTileSchedulerILb1ELb0ELb0ELi64EEEEEEEEEvNT_6ParamsE)
        /*0048*/ 	.short	0x0210
        /*004a*/ 	.short	0x0270


	//----- nvinfo : EIATTR_SW_WAR
	.align		4
.L_272:
        /*004c*/ 	.byte	0x04, 0x36
        /*004e*/ 	.short	(.L_274 - .L_273)
.L_273:
        /*0050*/ 	.word	0x00000008
.L_274:


//--------------------- .nv.info._ZN7cutlass13device_kernelIN5flash19enable_sm80_to_sm89INS1_16FlashAttnBwdSm80INS1_25CollectiveMainloopBwdSm80ILi1ELi1EN4cute5tupleIJNS5_1CILi32EEENS7_ILi64EEENS7_ILi256EEEEEENS_6half_tEfNS_4arch4Sm80ELb0ELb1ELb1ELb1ELb0ELb0ELb0ELb0ELi2ELi2ELi2ELi1ELb1EEENS1_24CollectiveEpilogueBwdGQAISB_fSE_Li256ELb1ELb0EEENS1_19SingleTileSchedulerILb1ELb0ELb0ELi64EEEEEEEEEvNT_6ParamsE --------------------------
	.section	.nv.info._ZN7cutlass13device_kernelIN5flash19enable_sm80_to_sm89INS1_16FlashAttnBwdSm80INS1_25CollectiveMainloopBwdSm80ILi1ELi1EN4cute5tupleIJNS5_1CILi32EEENS7_ILi64EEENS7_ILi256EEEEEENS_6half_tEfNS_4arch4Sm80ELb0ELb1ELb1ELb1ELb0ELb0ELb0ELb0ELi2ELi2ELi2ELi1ELb1EEENS1_24CollectiveEpilogueBwdGQAISB_fSE_Li256ELb1ELb0EEENS1_19SingleTileSchedulerILb1ELb0ELb0ELi64EEEEEEEEEvNT_6ParamsE,"",@"SHT_CUDA_INFO"
	.sectionflags	@""
	.align	4


	//----- nvinfo : EIATTR_CUDA_API_VERSION
	.align		4
        /*0000*/ 	.byte	0x04, 0x37
        /*0002*/ 	.short	(.L_276 - .L_275)
.L_275:
        /*0004*/ 	.word	0x00000082


	//----- nvinfo : EIATTR_KPARAM_INFO
	.align		4
.L_276:
        /*0008*/ 	.byte	0x04, 0x17
        /*000a*/ 	.short	(.L_278 - .L_277)
.L_277:
        /*000c*/ 	.word	0x00000000
        /*0010*/ 	.short	0x0000
        /*0012*/ 	.short	0x0000
        /*0014*/ 	.byte	0x00, 0xf0, 0xe1, 0x09


	//----- nvinfo : EIATTR_SPARSE_MMA_MASK
	.align		4
.L_278:
        /*0018*/ 	.byte	0x03, 0x50
        /*001a*/ 	.short	0x0000


	//----- nvinfo : EIATTR_MAXREG_COUNT
	.align		4
        /*001c*/ 	.byte	0x03, 0x1b
        /*001e*/ 	.short	0x00ff


	//----- nvinfo : EIATTR_MERCURY_ISA_VERSION
	.align		4
        /*0020*/ 	.byte	0x03, 0x5f
        /*0022*/ 	.short	0x0101


	//----- nvinfo : EIATTR_EXIT_INSTR_OFFSETS
	.align		4
        /*0024*/ 	.byte	0x04, 0x1c
        /*0026*/ 	.short	(.L_280 - .L_279)


	//   ....[0]....
.L_279:
        /*0028*/ 	.word	0x00000010


	//----- nvinfo : EIATTR_MAX_THREADS
	.align		4
.L_280:
        /*002c*/ 	.byte	0x04, 0x05
        /*002e*/ 	.short	(.L_282 - .L_281)
.L_281:
        /*0030*/ 	.word	0x00000100
        /*0034*/ 	.word	0x00000001
        /*0038*/ 	.word	0x00000001


	//----- nvinfo : EIATTR_CBANK_PARAM_SIZE
	.align		4
.L_282:
        /*003c*/ 	.byte	0x03, 0x19
        /*003e*/ 	.short	0x0278


	//----- nvinfo : EIATTR_PARAM_CBANK
	.align		4
        /*0040*/ 	.byte	0x04, 0x0a
        /*0042*/ 	.short	(.L_284 - .L_283)
	.align		4
.L_283:
        /*0044*/ 	.word	index@(.nv.constant0._ZN7cutlass13device_kernelIN5flash19enable_sm80_to_sm89INS1_16FlashAttnBwdSm80INS1_25CollectiveMainloopBwdSm80ILi1ELi1EN4cute5tupleIJNS5_1CILi32EEENS7_ILi64EEENS7_ILi256EEEEEENS_6half_tEfNS_4arch4Sm80ELb0ELb1ELb1ELb1ELb0ELb0ELb0ELb0ELi2ELi2ELi2ELi1ELb1EEENS1_24CollectiveEpilogueBwdGQAISB_fSE_Li256ELb1ELb0EEENS1_19SingleTileSchedulerILb1ELb0ELb0ELi64EEEEEEEEEvNT_6ParamsE)
        /*0048*/ 	.short	0x0210
        /*004a*/ 	.short	0x0278


	//----- nvinfo : EIATTR_SW_WAR
	.align		4
.L_284:
        /*004c*/ 	.byte	0x04, 0x36
        /*004e*/ 	.short	(.L_286 - .L_285)
.L_285:
        /*0050*/ 	.word	0x00000008
.L_286:


//--------------------- .nv.info._ZN7cutlass13device_kernelIN5flash19enable_sm80_to_sm89INS1_16FlashAttnBwdSm80INS1_25CollectiveMainloopBwdSm80ILi1ELi1EN4cute5tupleIJNS5_1CILi32EEENS7_ILi64EEENS7_ILi256EEEEEENS_6half_tEfNS_4arch4Sm80ELb1ELb0ELb1ELb0ELb0ELb0ELb0ELb0ELi2ELi2ELi2ELi1ELb1EEENS1_21CollectiveEpilogueBwdISB_SC_SE_Li256ELb0ELb0ELi4EEENS1_25SingleTileBwdLPTSchedulerILb0ELi64ELb0EEEEEEEEEvNT_6ParamsE --------------------------
	.section	.nv.info._ZN7cutlass13device_kernelIN5flash19enable_sm80_to_sm89INS1_16FlashAttnBwdSm80INS1_25CollectiveMainloopBwdSm80ILi1ELi1EN4cute5tupleIJNS5_1CILi32EEENS7_ILi64EEENS7_ILi256EEEEEENS_6half_tEfNS_4arch4Sm80ELb1ELb0ELb1ELb0ELb0ELb0ELb0ELb0ELi2ELi2ELi2ELi1ELb1EEENS1_21CollectiveEpilogueBwdISB_SC_SE_Li256ELb0ELb0ELi4EEENS1_25SingleTileBwdLPTSchedulerILb0ELi64ELb0EEEEEEEEEvNT_6ParamsE,"",@"SHT_CUDA_INFO"
	.sectionflags	@""
	.align	4


	//----- nvinfo : EIATTR_CUDA_API_VERSION
	.align		4
        /*0000*/ 	.byte	0x04, 0x37
        /*0002*/ 	.short	(.L_288 - .L_287)
.L_287:
        /*0004*/ 	.word	0x00000082


	//----- nvinfo : EIATTR_KPARAM_INFO
	.align		4
.L_288:
        /*0008*/ 	.byte	0x04, 0x17
        /*000a*/ 	.short	(.L_290 - .L_289)
.L_289:
        /*000c*/ 	.word	0x00000000
        /*0010*/ 	.short	0x0000
        /*0012*/ 	.short	0x0000
        /*0014*/ 	.byte	0x00, 0xf0, 0x21, 0x0a


	//----- nvinfo : EIATTR_SPARSE_MMA_MASK
	.align		4
.L_290:
        /*0018*/ 	.byte	0x03, 0x50
        /*001a*/ 	.short	0x0000


	//----- nvinfo : EIATTR_MAXREG_COUNT
	.align		4
        /*001c*/ 	.byte	0x03, 0x1b
        /*001e*/ 	.short	0x00ff


	//----- nvinfo : EIATTR_MERCURY_ISA_VERSION
	.align		4
        /*0020*/ 	.byte	0x03, 0x5f
        /*0022*/ 	.short	0x0101


	//----- nvinfo : EIATTR_EXIT_INSTR_OFFSETS
	.align		4
        /*0024*/ 	.byte	0x04, 0x1c
        /*0026*/ 	.short	(.L_292 - .L_291)


	//   ....[0]....
.L_291:
        /*0028*/ 	.word	0x00000010


	//----- nvinfo : EIATTR_MAX_THREADS
	.align		4
.L_292:
        /*002c*/ 	.byte	0x04, 0x05
        /*002e*/ 	.short	(.L_294 - .L_293)
.L_293:
        /*0030*/ 	.word	0x00000100
        /*0034*/ 	.word	0x00000001
        /*0038*/ 	.word	0x00000001


	//----- nvinfo : EIATTR_CBANK_PARAM_SIZE
	.align		4
.L_294:
        /*003c*/ 	.byte	0x03, 0x19
        /*003e*/ 	.short	0x0288


	//----- nvinfo : EIATTR_PARAM_CBANK
	.align		4
        /*0040*/ 	.byte	0x04, 0x0a
        /*0042*/ 	.short	(.L_296 - .L_295)
	.align		4
.L_295:
        /*0044*/ 	.word	index@(.nv.constant0._ZN7cutlass13device_kernelIN5flash19enable_sm80_to_sm89INS1_16FlashAttnBwdSm80INS1_25CollectiveMainloopBwdSm80ILi1ELi1EN4cute5tupleIJNS5_1CILi32EEENS7_ILi64EEENS7_ILi256EEEEEENS_6half_tEfNS_4arch4Sm80ELb1ELb0ELb1ELb0ELb0ELb0ELb0ELb0ELi2ELi2ELi2ELi1ELb1EEENS1_21CollectiveEpilogueBwdISB_SC_SE_Li256ELb0ELb0ELi4EEENS1_25SingleTileBwdLPTSchedulerILb0ELi64ELb0EEEEEEEEEvNT_6ParamsE)
        /*0048*/ 	.short	0x0210
        /*004a*/ 	.short	0x0288


	//----- nvinfo : EIATTR_SW_WAR
	.align		4
.L_296:
        /*004c*/ 	.byte	0x04, 0x36
        /*004e*/ 	.short	(.L_298 - .L_297)
.L_297:
        /*0050*/ 	.word	0x00000008
.L_298:


//--------------------- .nv.info._ZN7cutlass13device_kernelIN5flash19enable_sm80_to_sm89INS1_16FlashAttnBwdSm80INS1_25CollectiveMainloopBwdSm80ILi1ELi1EN4cute5tupleIJNS5_1CILi32EEENS7_ILi64EEENS7_ILi256EEEEEENS_6half_tEfNS_4arch4Sm80ELb1ELb0ELb1ELb0ELb0ELb0ELb0ELb0ELi2ELi2ELi2ELi1ELb1EEENS1_24CollectiveEpilogueBwdGQAISB_fSE_Li256ELb0ELb0EEENS1_25SingleTileBwdLPTSchedulerILb0ELi64ELb0EEEEEEEEEvNT_6ParamsE --------------------------
	.section	.nv.info._ZN7cutlass13device_kernelIN5flash19enable_sm80_to_sm89INS1_16FlashAttnBwdSm80INS1_25CollectiveMainloopBwdSm80ILi1ELi1EN4cute5tupleIJNS5_1CILi32EEENS7_ILi64EEENS7_ILi256EEEEEENS_6half_tEfNS_4arch4Sm80ELb1ELb0ELb1ELb0ELb0ELb0ELb0ELb0ELi2ELi2ELi2ELi1ELb1EEENS1_24CollectiveEpilogueBwdGQAISB_fSE_Li256ELb0ELb0EEENS1_25SingleTileBwdLPTSchedulerILb0ELi64ELb0EEEEEEEEEvNT_6ParamsE,"",@"SHT_CUDA_INFO"
	.sectionflags	@""
	.align	4


	//----- nvinfo : EIATTR_CUDA_API_VERSION
	.align		4
        /*0000*/ 	.byte	0x04, 0x37
        /*0002*/ 	.short	(.L_300 - .L_299)
.L_299:
        /*0004*/ 	.word	0x00000082


	//----- nvinfo : EIATTR_KPARAM_INFO
	.align		4
.L_300:
        /*0008*/ 	.byte	0x04, 0x17
        /*000a*/ 	.short	(.L_302 - .L_301)
.L_301:
        /*000c*/ 	.word	0x00000000
        /*0010*/ 	.short	0x0000
        /*0012*/ 	.short	0x0000
        /*0014*/ 	.byte	0x00, 0xf0, 0x41, 0x0a


	//----- nvinfo : EIATTR_SPARSE_MMA_MASK
	.align		4
.L_302:
        /*0018*/ 	.byte	0x03, 0x50
        /*001a*/ 	.short	0x0000


	//----- nvinfo : EIATTR_MAXREG_COUNT
	.align		4
        /*001c*/ 	.byte	0x03, 0x1b
        /*001e*/ 	.short	0x00ff


	//----- nvinfo : EIATTR_MERCURY_ISA_VERSION
	.align		4
        /*0020*/ 	.byte	0x03, 0x5f
        /*0022*/ 	.short	0x0101


	//----- nvinfo : EIATTR_EXIT_INSTR_OFFSETS
	.align		4
        /*0024*/ 	.byte	0x04, 0x1c
        /*0026*/ 	.short	(.L_304 - .L_303)


	//   ....[0]....
.L_303:
        /*0028*/ 	.word	0x00000010


	//----- nvinfo : EIATTR_MAX_THREADS
	.align		4
.L_304:
        /*002c*/ 	.byte	0x04, 0x05
        /*002e*/ 	.short	(.L_306 - .L_305)
.L_305:
        /*0030*/ 	.word	0x00000100
        /*0034*/ 	.word	0x00000001
        /*0038*/ 	.word	0x00000001


	//----- nvinfo : EIATTR_CBANK_PARAM_SIZE
	.align		4
.L_306:
        /*003c*/ 	.byte	0x03, 0x19
        /*003e*/ 	.short	0x0290


	//----- nvinfo : EIATTR_PARAM_CBANK
	.align		4
        /*0040*/ 	.byte	0x04, 0x0a
        /*0042*/ 	.short	(.L_308 - .L_307)
	.align		4
.L_307:
        /*0044*/ 	.word	index@(.nv.constant0._ZN7cutlass13device_kernelIN5flash19enable_sm80_to_sm89INS1_16FlashAttnBwdSm80INS1_25CollectiveMainloopBwdSm80ILi1ELi1EN4cute5tupleIJNS5_1CILi32EEENS7_ILi64EEENS7_ILi256EEEEEENS_6half_tEfNS_4arch4Sm80ELb1ELb0ELb1ELb0ELb0ELb0ELb0ELb0ELi2ELi2ELi2ELi1ELb1EEENS1_24CollectiveEpilogueBwdGQAISB_fSE_Li256ELb0ELb0EEENS1_25SingleTileBwdLPTSchedulerILb0ELi64ELb0EEEEEEEEEvNT_6ParamsE)
        /*0048*/ 	.short	0x0210
        /*004a*/ 	.short	0x0290


	//----- nvinfo : EIATTR_SW_WAR
	.align		4
.L_308:
        /*004c*/ 	.byte	0x04, 0x36
        /*004e*/ 	.short	(.L_310 - .L_309)
.L_309:
        /*0050*/ 	.word	0x00000008
.L_310:


//--------------------- .nv.info._ZN7cutlass13device_kernelIN5flash22FlashAttnBwdPreprocessIN4cute5tupleIJNS3_1CILi32EEENS5_ILi256EEEEEENS_6half_tEfNS_4arch4Sm80ELb1ELb0EEEEEvNT_6ParamsE --------------------------
	.section	.nv.info._ZN7cutlass13device_kernelIN5flash22FlashAttnBwdPreprocessIN4cute5tupleIJNS3_1CILi32EEENS5_ILi256EEEEEENS_6half_tEfNS_4arch4Sm80ELb1ELb0EEEEEvNT_6ParamsE,"",@"SHT_CUDA_INFO"
	.sectionflags	@""
	.align	4


	//----- nvinfo : EIATTR_CUDA_API_VERSION
	.align		4
        /*0000*/ 	.byte	0x04, 0x37
        /*0002*/ 	.short	(.L_312 - .L_311)
.L_311:
        /*0004*/ 	.word	0x00000082


	//----- nvinfo : EIATTR_KPARAM_INFO
	.align		4
.L_312:
        /*0008*/ 	.byte	0x04, 0x17
        /*000a*/ 	.short	(.L_314 - .L_313)
.L_313:
        /*000c*/ 	.word	0x00000000
        /*0010*/ 	.short	0x0000
        /*0012*/ 	.short	0x0000
        /*0014*/ 	.byte	0x00, 0xf0, 0xc1, 0x03


	//----- nvinfo : EIATTR_SPARSE_MMA_MASK
	.align		4
.L_314:
        /*0018*/ 	.byte	0x03, 0x50
        /*001a*/ 	.short	0x0000


	//----- nvinfo : EIATTR_MAXREG_COUNT
	.align		4
        /*001c*/ 	.byte	0x03, 0x1b
        /*001e*/ 	.short	0x0080


	//----- nvinfo : EIATTR_MERCURY_ISA_VERSION
	.align		4
        /*0020*/ 	.byte	0x03, 0x5f
        /*0022*/ 	.short	0x0101


	//----- nvinfo : EIATTR_COOP_GROUP_MASK_REGIDS
	.align		4
        /*0024*/ 	.byte	0x04, 0x29
        /*0026*/ 	.short	(.L_316 - .L_315)


	//   ....[0]....
.L_315:
        /*0028*/ 	.word	0xffffffff


	//   ....[1]....
        /*002c*/ 	.word	0xffffffff


	//   ....[2]....
        /*0030*/ 	.word	0xffffffff


	//   ....[3]....
        /*0034*/ 	.word	0xffffffff


	//   ....[4]....
        /*0038*/ 	.word	0xffffffff


	//   ....[5]....
        /*003c*/ 	.word	0xffffffff


	//   ....[6]....
        /*0040*/ 	.word	0xffffffff


	//   ....[7]....
        /*0044*/ 	.word	0xffffffff


	//----- nvinfo : EIATTR_COOP_GROUP_INSTR_OFFSETS
	.align		4
.L_316:
        /*0048*/ 	.byte	0x04, 0x28
        /*004a*/ 	.short	(.L_318 - .L_317)


	//   ....[0]....
.L_317:
        /*004c*/ 	.word	0x000010a0


	//   ....[1]....
        /*0050*/ 	.word	0x000010b0


	//   ....[2]....
        /*0054*/ 	.word	0x000010e0


	//   ....[3]....
        /*0058*/ 	.word	0x000010f0


	//   ....[4]....
        /*005c*/ 	.word	0x00001130


	//   ....[5]....
        /*0060*/ 	.word	0x00001140


	//   ....[6]....
        /*0064*/ 	.word	0x00001190


	//   ....[7]....
        /*0068*/ 	.word	0x000011a0


	//----- nvinfo : EIATTR_EXIT_INSTR_OFFSETS
	.align		4
.L_318:
        /*006c*/ 	.byte	0x04, 0x1c
        /*006e*/ 	.short	(.L_320 - .L_319)


	//   ....[0]....
.L_319:
        /*0070*/ 	.word	0x000016b0


	//   ....[1]....
        /*0074*/ 	.word	0x00001730


	//----- nvinfo : EIATTR_MAX_THREADS
	.align		4
.L_320:
        /*0078*/ 	.byte	0x04, 0x05
        /*007a*/ 	.short	(.L_322 - .L_321)
.L_321:
        /*007c*/ 	.word	0x00000100
        /*0080*/ 	.word	0x00000001
        /*0084*/ 	.word	0x00000001


	//----- nvinfo : EIATTR_CRS_STACK_SIZE
	.align		4
.L_322:
        /*0088*/ 	.byte	0x04, 0x1e
        /*008a*/ 	.short	(.L_324 - .L_323)
.L_323:
        /*008c*/ 	.word	0x00000000


	//----- nvinfo : EIATTR_CBANK_PARAM_SIZE
	.align		4
.L_324:
        /*0090*/ 	.byte	0x03, 0x19
        /*0092*/ 	.short	0x00f0


	//----- nvinfo : EIATTR_PARAM_CBANK
	.align		4
        /*0094*/ 	.byte	0x04, 0x0a
        /*0096*/ 	.short	(.L_326 - .L_325)
	.align		4
.L_325:
        /*0098*/ 	.word	index@(.nv.constant0._ZN7cutlass13device_kernelIN5flash22FlashAttnBwdPreprocessIN4cute5tupleIJNS3_1CILi32EEENS5_ILi256EEEEEENS_6half_tEfNS_4arch4Sm80ELb1ELb0EEEEEvNT_6ParamsE)
        /*009c*/ 	.short	0x0210
        /*009e*/ 	.short	0x00f0


	//----- nvinfo : EIATTR_SW_WAR
	.align		4
.L_326:
        /*00a0*/ 	.byte	0x04, 0x36
        /*00a2*/ 	.short	(.L_328 - .L_327)
.L_327:
        /*00a4*/ 	.word	0x00000008
.L_328:


//--------------------- .nv.info._ZN7cutlass13device_kernelIN5flash19enable_sm80_to_sm89INS1_16FlashAttnBwdSm80INS1_25CollectiveMainloopBwdSm80ILi1ELi1EN4cute5tupleIJNS5_1CILi32EEENS7_ILi64EEENS7_ILi256EEEEEENS_6half_tEfNS_4arch4Sm80ELb1ELb0ELb1ELb1ELb0ELb0ELb0ELb0ELi2ELi2ELi2ELi1ELb1EEENS1_21CollectiveEpilogueBwdISB_SC_SE_Li256ELb1ELb0ELi4EEENS1_25SingleTileBwdLPTSchedulerILb1ELi64ELb0EEEEEEEEEvNT_6ParamsE --------------------------
	.section	.nv.info._ZN7cutlass13device_kernelIN5flash19enable_sm80_to_sm89INS1_16FlashAttnBwdSm80INS1_25CollectiveMainloopBwdSm80ILi1ELi1EN4cute5tupleIJNS5_1CILi32EEENS7_ILi64EEENS7_ILi256EEEEEENS_6half_tEfNS_4arch4Sm80ELb1ELb0ELb1ELb1ELb0ELb0ELb0ELb0ELi2ELi2ELi2ELi1ELb1EEENS1_21CollectiveEpilogueBwdISB_SC_SE_Li256ELb1ELb0ELi4EEENS1_25SingleTileBwdLPTSchedulerILb1ELi64ELb0EEEEEEEEEvNT_6ParamsE,"",@"SHT_CUDA_INFO"
	.sectionflags	@""
	.align	4


	//----- nvinfo : EIATTR_CUDA_API_VERSION
	.align		4
        /*0000*/ 	.byte	0x04, 0x37
        /*0002*/ 	.short	(.L_330 - .L_329)
.L_329:
        /*0004*/ 	.word	0x00000082


	//----- nvinfo : EIATTR_KPARAM_INFO
	.align		4
.L_330:
        /*0008*/ 	.byte	0x04, 0x17
        /*000a*/ 	.short	(.L_332 - .L_331)
.L_331:
        /*000c*/ 	.word	0x00000000
        /*0010*/ 	.short	0x0000
        /*0012*/ 	.short	0x0000
        /*0014*/ 	.byte	0x00, 0xf0, 0x21, 0x0a


	//----- nvinfo : EIATTR_SPARSE_MMA_MASK
	.align		4
.L_332:
        /*0018*/ 	.byte	0x03, 0x50
        /*001a*/ 	.short	0x0000


	//----- nvinfo : EIATTR_MAXREG_COUNT
	.align		4
        /*001c*/ 	.byte	0x03, 0x1b
        /*001e*/ 	.short	0x00ff


	//----- nvinfo : EIATTR_MERCURY_ISA_VERSION
	.align		4
        /*0020*/ 	.byte	0x03, 0x5f
        /*0022*/ 	.short	0x0101


	//----- nvinfo : EIATTR_EXIT_INSTR_OFFSETS
	.align		4
        /*0024*/ 	.byte	0x04, 0x1c
        /*0026*/ 	.short	(.L_334 - .L_333)


	//   ....[0]....
.L_333:
        /*0028*/ 	.word	0x00000010


	//----- nvinfo : EIATTR_MAX_THREADS
	.align		4
.L_334:
        /*002c*/ 	.byte	0x04, 0x05
        /*002e*/ 	.short	(.L_336 - .L_335)
.L_335:
        /*0030*/ 	.word	0x00000100
        /*0034*/ 	.word	0x00000001
        /*0038*/ 	.word	0x00000001


	//----- nvinfo : EIATTR_CBANK_PARAM_SIZE
	.align		4
.L_336:
        /*003c*/ 	.byte	0x03, 0x19
        /*003e*/ 	.short	0x0288


	//----- nvinfo : EIATTR_PARAM_CBANK
	.align		4
        /*0040*/ 	.byte	0x04, 0x0a
        /*0042*/ 	.short	(.L_338 - .L_337)
	.align		4
.L_337:
        /*0044*/ 	.word	index@(.nv.constant0._ZN7cutlass13device_kernelIN5flash19enable_sm80_to_sm89INS1_16FlashAttnBwdSm80INS1_25CollectiveMainloopBwdSm80ILi1ELi1EN4cute5tupleIJNS5_1CILi32EEENS7_ILi64EEENS7_ILi256EEEEEENS_6half_tEfNS_4arch4Sm80ELb1ELb0ELb1ELb1ELb0ELb0ELb0ELb0ELi2ELi2ELi2ELi1ELb1EEENS1_21CollectiveEpilogueBwdISB_SC_SE_Li256ELb1ELb0ELi4EEENS1_25SingleTileBwdLPTSchedulerILb1ELi64ELb0EEEEEEEEEvNT_6ParamsE)
        /*0048*/ 	.short	0x0210
        /*004a*/ 	.short	0x0288


	//----- nvinfo : EIATTR_SW_WAR
	.align		4
.L_338:
        /*004c*/ 	.byte	0x04, 0x36
        /*004e*/ 	.short	(.L_340 - .L_339)
.L_339:
        /*0050*/ 	.word	0x00000008
.L_340:


//--------------------- .nv.info._ZN7cutlass13device_kernelIN5flash32FlashAttnBwdPostprocessConvertdQIN4cute5tupleIJNS3_1CILi32EEENS5_ILi256EEEEEENS_6half_tEfNS_4arch4Sm80ELi256ENS3_8TiledMMAINS3_8MMA_AtomIJNS3_28SM80_16x8x16_F32F16F16F32_TNEEEENS3_6LayoutINS4_IJNS5_ILi1EEENS5_ILi8EEESH_EEENS4_IJNS5_ILi0EEESH_SK_EEEEENS4_IJNS5_ILi16EEENS5_ILi128EEESN_EEEEELb0EEEEEvNT_6ParamsE --------------------------
	.section	.nv.info._ZN7cutlass13device_kernelIN5flash32FlashAttnBwdPostprocessConvertdQIN4cute5tupleIJNS3_1CILi32EEENS5_ILi256EEEEEENS_6half_tEfNS_4arch4Sm80ELi256ENS3_8TiledMMAINS3_8MMA_AtomIJNS3_28SM80_16x8x16_F32F16F16F32_TNEEEENS3_6LayoutINS4_IJNS5_ILi1EEENS5_ILi8EEESH_EEENS4_IJNS5_ILi0EEESH_SK_EEEEENS4_IJNS5_ILi16EEENS5_ILi128EEESN_EEEEELb0EEEEEvNT_6ParamsE,"",@"SHT_CUDA_INFO"
	.sectionflags	@""
	.align	4


	//----- nvinfo : EIATTR_CUDA_API_VERSION
	.align		4
        /*0000*/ 	.byte	0x04, 0x37
        /*0002*/ 	.short	(.L_342 - .L_341)
.L_341:
        /*0004*/ 	.word	0x00000082


	//----- nvinfo : EIATTR_KPARAM_INFO
	.align		4
.L_342:
        /*0008*/ 	.byte	0x04, 0x17
        /*000a*/ 	.short	(.L_344 - .L_343)
.L_343:
        /*000c*/ 	.word	0x00000000
        /*0010*/ 	.short	0x0000
        /*0012*/ 	.short	0x0000
        /*0014*/ 	.byte	0x00, 0xf0, 0xc1, 0x01


	//----- nvinfo : EIATTR_SPARSE_MMA_MASK
	.align		4
.L_344:
        /*0018*/ 	.byte	0x03, 0x50
        /*001a*/ 	.short	0x0000


	//----- nvinfo : EIATTR_MAXREG_COUNT
	.align		4
        /*001c*/ 	.byte	0x03, 0x1b
        /*001e*/ 	.short	0x0080


	//----- nvinfo : EIATTR_NUM_BARRIERS
	.align		4
        /*0020*/ 	.byte	0x02, 0x4c
        /*0022*/ 	.byte	0x01
	.zero		1


	//----- nvinfo : EIATTR_MERCURY_ISA_VERSION
	.align		4
        /*0024*/ 	.byte	0x03, 0x5f
        /*0026*/ 	.short	0x0101


	//----- nvinfo : EIATTR_EXIT_INSTR_OFFSETS
	.align		4
        /*0028*/ 	.byte	0x04, 0x1c
        /*002a*/ 	.short	(.L_346 - .L_345)


	//   ....[0]....
.L_345:
        /*002c*/ 	.word	0x000001b0


	//   ....[1]....
        /*0030*/ 	.word	0x00001310


	//   ....[2]....
        /*0034*/ 	.word	0x000013e0


	//----- nvinfo : EIATTR_MAX_THREADS
	.align		4
.L_346:
        /*0038*/ 	.byte	0x04, 0x05
        /*003a*/ 	.short	(.L_348 - .L_347)
.L_347:
        /*003c*/ 	.word	0x00000100
        /*0040*/ 	.word	0x00000001
        /*0044*/ 	.word	0x00000001


	//----- nvinfo : EIATTR_CRS_STACK_SIZE
	.align		4
.L_348:
        /*0048*/ 	.byte	0x04, 0x1e
        /*004a*/ 	.short	(.L_350 - .L_349)
.L_349:
        /*004c*/ 	.word	0x00000000


	//----- nvinfo : EIATTR_CBANK_PARAM_SIZE
	.align		4
.L_350:
        /*0050*/ 	.byte	0x03, 0x19
        /*0052*/ 	.short	0x0070


	//----- nvinfo : EIATTR_PARAM_CBANK
	.align		4
        /*0054*/ 	.byte	0x04, 0x0a
        /*0056*/ 	.short	(.L_352 - .L_351)
	.align		4
.L_351:
        /*0058*/ 	.word	index@(.nv.constant0._ZN7cutlass13device_kernelIN5flash32FlashAttnBwdPostprocessConvertdQIN4cute5tupleIJNS3_1CILi32EEENS5_ILi256EEEEEENS_6half_tEfNS_4arch4Sm80ELi256ENS3_8TiledMMAINS3_8MMA_AtomIJNS3_28SM80_16x8x16_F32F16F16F32_TNEEEENS3_6LayoutINS4_IJNS5_ILi1EEENS5_ILi8EEESH_EEENS4_IJNS5_ILi0EEESH_SK_EEEEENS4_IJNS5_ILi16EEENS5_ILi128EEESN_EEEEELb0EEEEEvNT_6ParamsE)
        /*005c*/ 	.short	0x0210
        /*005e*/ 	.short	0x0070


	//----- nvinfo : EIATTR_SW_WAR
	.align		4
.L_352:
        /*0060*/ 	.byte	0x04, 0x36
        /*0062*/ 	.short	(.L_354 - .L_353)
.L_353:
        /*0064*/ 	.word	0x00000008
.L_354:


//--------------------- .nv.info._ZN7cutlass13device_kernelIN5flash19enable_sm80_to_sm89INS1_16FlashAttnBwdSm80INS1_25CollectiveMainloopBwdSm80ILi1ELi1EN4cute5tupleIJNS5_1CILi32EEENS7_ILi64EEENS7_ILi256EEEEEENS_6half_tEfNS_4arch4Sm80ELb1ELb0ELb1ELb1ELb0ELb0ELb0ELb0ELi2ELi2ELi2ELi1ELb1EEENS1_24CollectiveEpilogueBwdGQAISB_fSE_Li256ELb1ELb0EEENS1_25SingleTileBwdLPTSchedulerILb1ELi64ELb0EEEEEEEEEvNT_6ParamsE --------------------------
	.section	.nv.info._ZN7cutlass13device_kernelIN5flash19enable_sm80_to_sm89INS1_16FlashAttnBwdSm80INS1_25CollectiveMainloopBwdSm80ILi1ELi1EN4cute5tupleIJNS5_1CILi32EEENS7_ILi64EEENS7_ILi256EEEEEENS_6half_tEfNS_4arch4Sm80ELb1ELb0ELb1ELb1ELb0ELb0ELb0ELb0ELi2ELi2ELi2ELi1ELb1EEENS1_24CollectiveEpilogueBwdGQAISB_fSE_Li256ELb1ELb0EEENS1_25SingleTileBwdLPTSchedulerILb1ELi64ELb0EEEEEEEEEvNT_6ParamsE,"",@"SHT_CUDA_INFO"
	.sectionflags	@""
	.align	4


	//----- nvinfo : EIATTR_CUDA_API_VERSION
	.align		4
        /*0000*/ 	.byte	0x04, 0x37
        /*0002*/ 	.short	(.L_356 - .L_355)
.L_355:
        /*0004*/ 	.word	0x00000082


	//----- nvinfo : EIATTR_KPARAM_INFO
	.align		4
.L_356:
        /*0008*/ 	.byte	0x04, 0x17
        /*000a*/ 	.short	(.L_358 - .L_357)
.L_357:
        /*000c*/ 	.word	0x00000000
        /*0010*/ 	.short	0x0000
        /*0012*/ 	.short	0x0000
        /*0014*/ 	.byte	0x00, 0xf0, 0x41, 0x0a


	//----- nvinfo : EIATTR_SPARSE_MMA_MASK
	.align		4
.L_358:
        /*0018*/ 	.byte	0x03, 0x50
        /*001a*/ 	.short	0x0000


	//----- nvinfo : EIATTR_MAXREG_COUNT
	.align		4
        /*001c*/ 	.byte	0x03, 0x1b
        /*001e*/ 	.short	0x00ff


	//----- nvinfo : EIATTR_MERCURY_ISA_VERSION
	.align		4
        /*0020*/ 	.byte	0x03, 0x5f
        /*0022*/ 	.short	0x0101


	//----- nvinfo : EIATTR_EXIT_INSTR_OFFSETS
	.align		4
        /*0024*/ 	.byte	0x04, 0x1c
        /*0026*/ 	.short	(.L_360 - .L_359)


	//   ....[0]....
.L_359:
        /*0028*/ 	.word	0x00000010


	//----- nvinfo : EIATTR_MAX_THREADS
	.align		4
.L_360:
        /*002c*/ 	.byte	0x04, 0x05
        /*002e*/ 	.short	(.L_362 - .L_361)
.L_361:
        /*0030*/ 	.word	0x00000100
        /*0034*/ 	.word	0x00000001
        /*0038*/ 	.word	0x00000001


	//----- nvinfo : EIATTR_CBANK_PARAM_SIZE
	.align		4
.L_362:
        /*003c*/ 	.byte	0x03, 0x19
        /*003e*/ 	.short	0x0290


	//----- nvinfo : EIATTR_PARAM_CBANK
	.align		4
        /*0040*/ 	.byte	0x04, 0x0a
        /*0042*/ 	.short	(.L_364 - .L_363)
	.align		4
.L_363:
        /*0044*/ 	.word	index@(.nv.constant0._ZN7cutlass13device_kernelIN5flash19enable_sm80_to_sm89INS1_16FlashAttnBwdSm80INS1_25CollectiveMainloopBwdSm80ILi1ELi1EN4cute5tupleIJNS5_1CILi32EEENS7_ILi64EEENS7_ILi256EEEEEENS_6half_tEfNS_4arch4Sm80ELb1ELb0ELb1ELb1ELb0ELb0ELb0ELb0ELi2ELi2ELi2ELi1ELb1EEENS1_24CollectiveEpilogueBwdGQAISB_fSE_Li256ELb1ELb0EEENS1_25SingleTileBwdLPTSchedulerILb1ELi64ELb0EEEEEEEEEvNT_6ParamsE)
        /*0048*/ 	.short	0x0210
        /*004a*/ 	.short	0x0290


	//----- nvinfo : EIATTR_SW_WAR
	.align		4
.L_364:
        /*004c*/ 	.byte	0x04, 0x36
        /*004e*/ 	.short	(.L_366 - .L_365)
.L_365:
        /*0050*/ 	.word	0x00000008
.L_366:


//--------------------- .nv.info._ZN7cutlass13device_kernelIN5flash22FlashAttnBwdPreprocessIN4cute5tupleIJNS3_1CILi32EEENS5_ILi256EEEEEENS_6half_tEfNS_4arch4Sm80ELb1ELb1EEEEEvNT_6ParamsE --------------------------
	.section	.nv.info._ZN7cutlass13device_kernelIN5flash22FlashAttnBwdPreprocessIN4cute5tupleIJNS3_1CILi32EEENS5_ILi256EEEEEENS_6half_tEfNS_4arch4Sm80ELb1ELb1EEEEEvNT_6ParamsE,"",@"SHT_CUDA_INFO"
	.sectionflags	@""
	.align	4


	//----- nvinfo : EIATTR_CUDA_API_VERSION
	.align		4
        /*0000*/ 	.byte	0x04, 0x37
        /*0002*/ 	.short	(.L_368 - .L_367)
.L_367:
        /*0004*/ 	.word	0x00000082


	//----- nvinfo : EIATTR_KPARAM_INFO
	.align		4
.L_368:
        /*0008*/ 	.byte	0x04, 0x17
        /*000a*/ 	.short	(.L_370 - .L_369)
.L_369:
        /*000c*/ 	.word	0x00000000
        /*0010*/ 	.short	0x0000
        /*0012*/ 	.short	0x0000
        /*0014*/ 	.byte	0x00, 0xf0, 0xc1, 0x03


	//----- nvinfo : EIATTR_SPARSE_MMA_MASK
	.align		4
.L_370:
        /*0018*/ 	.byte	0x03, 0x50
        /*001a*/ 	.short	0x0000


	//----- nvinfo : EIATTR_MAXREG_COUNT
	.align		4
        /*001c*/ 	.byte	0x03, 0x1b
        /*001e*/ 	.short	0x0080


	//----- nvinfo : EIATTR_MERCURY_ISA_VERSION
	.align		4
        /*0020*/ 	.byte	0x03, 0x5f
        /*0022*/ 	.short	0x0101


	//----- nvinfo : EIATTR_COOP_GROUP_MASK_REGIDS
	.align		4
        /*0024*/ 	.byte	0x04, 0x29
        /*0026*/ 	.short	(.L_372 - .L_371)


	//   ....[0]....
.L_371:
        /*0028*/ 	.word	0xffffffff


	//   ....[1]....
        /*002c*/ 	.word	0xffffffff


	//   ....[2]....
        /*0030*/ 	.word	0xffffffff


	//   ....[3]....
        /*0034*/ 	.word	0xffffffff


	//   ....[4]....
        /*0038*/ 	.word	0xffffffff


	//   ....[5]....
        /*003c*/ 	.word	0xffffffff


	//   ....[6]....
        /*0040*/ 	.word	0xffffffff


	//   ....[7]....
        /*0044*/ 	.word	0xffffffff


	//----- nvinfo : EIATTR_COOP_GROUP_INSTR_OFFSETS
	.align		4
.L_372:
        /*0048*/ 	.byte	0x04, 0x28
        /*004a*/ 	.short	(.L_374 - .L_373)


	//   ....[0]....
.L_373:
        /*004c*/ 	.word	0x000012b0


	//   ....[1]....
        /*0050*/ 	.word	0x000012c0


	//   ....[2]....
        /*0054*/ 	.word	0x000012f0


	//   ....[3]....
        /*0058*/ 	.word	0x00001300


	//   ....[4]....
        /*005c*/ 	.word	0x00001330


	//   ....[5]....
        /*0060*/ 	.word	0x00001350


	//   ....[6]....
        /*0064*/ 	.word	0x000013b0


	//   ....[7]....
        /*0068*/ 	.word	0x000013c0


	//----- nvinfo : EIATTR_EXIT_INSTR_OFFSETS
	.align		4
.L_374:
        /*006c*/ 	.byte	0x04, 0x1c
        /*006e*/ 	.short	(.L_376 - .L_375)


	//   ....[0]....
.L_375:
        /*0070*/ 	.word	0x000001c0


	//   ....[1]....
        /*0074*/ 	.word	0x00001980


	//   ....[2]....
        /*0078*/ 	.word	0x00001a00


	//----- nvinfo : EIATTR_MAX_THREADS
	.align		4
.L_376:
        /*007c*/ 	.byte	0x04, 0x05
        /*007e*/ 	.short	(.L_378 - .L_377)
.L_377:
        /*0080*/ 	.word	0x00000100
        /*0084*/ 	.word	0x00000001
        /*0088*/ 	.word	0x00000001


	//----- nvinfo : EIATTR_CRS_STACK_SIZE
	.align		4
.L_378:
        /*008c*/ 	.byte	0x04, 0x1e
        /*008e*/ 	.short	(.L_380 - .L_379)
.L_379:
        /*0090*/ 	.word	0x00000000


	//----- nvinfo : EIATTR_CBANK_PARAM_SIZE
	.align		4
.L_380:
        /*0094*/ 	.byte	0x03, 0x19
        /*0096*/ 	.short	0x00f0


	//----- nvinfo : EIATTR_PARAM_CBANK
	.align		4
        /*0098*/ 	.byte	0x04, 0x0a
        /*009a*/ 	.short	(.L_382 - .L_381)
	.align		4
.L_381:
        /*009c*/ 	.word	index@(.nv.constant0._ZN7cutlass13device_kernelIN5flash22FlashAttnBwdPreprocessIN4cute5tupleIJNS3_1CILi32EEENS5_ILi256EEEEEENS_6half_tEfNS_4arch4Sm80ELb1ELb1EEEEEvNT_6ParamsE)
        /*00a0*/ 	.short	0x0210
        /*00a2*/ 	.short	0x00f0


	//----- nvinfo : EIATTR_SW_WAR
	.align		4
.L_382:
        /*00a4*/ 	.byte	0x04, 0x36
        /*00a6*/ 	.short	(.L_384 - .L_383)
.L_383:
        /*00a8*/ 	.word	0x00000008
.L_384:


//--------------------- .nv.info._ZN7cutlass13device_kernelIN5flash19enable_sm80_to_sm89INS1_16FlashAttnBwdSm80INS1_25CollectiveMainloopBwdSm80ILi1ELi1EN4cute5tupleIJNS5_1CILi64EEES8_NS7_ILi256EEEEEENS_6half_tEfNS_4arch4Sm80ELb0ELb0ELb1ELb0ELb0ELb0ELb0ELb0ELi2ELi4ELi2ELi2ELb0EEENS1_21CollectiveEpilogueBwdISA_SB_SD_Li256ELb0ELb0ELi4EEENS1_19SingleTileSchedulerILb0ELb0ELb0ELi64EEEEEEEEEvNT_6ParamsE --------------------------
	.section	.nv.info._ZN7cutlass13device_kernelIN5flash19enable_sm80_to_sm89INS1_16FlashAttnBwdSm80INS1_25CollectiveMainloopBwdSm80ILi1ELi1EN4cute5tupleIJNS5_1CILi64EEES8_NS7_ILi256EEEEEENS_6half_tEfNS_4arch4Sm80ELb0ELb0ELb1ELb0ELb0ELb0ELb0ELb0ELi2ELi4ELi2ELi2ELb0EEENS1_21CollectiveEpilogueBwdISA_SB_SD_Li256ELb0ELb0ELi4EEENS1_19SingleTileSchedulerILb0ELb0ELb0ELi64EEEEEEEEEvNT_6ParamsE,"",@"SHT_CUDA_INFO"
	.sectionflags	@""
	.align	4


	//----- nvinfo : EIATTR_CUDA_API_VERSION
	.align		4
        /*0000*/ 	.byte	0x04, 0x37
        /*0002*/ 	.short	(.L_386 - .L_385)
.L_385:
        /*0004*/ 	.word	0x00000082


	//----- nvinfo : EIATTR_KPARAM_INFO
	.align		4
.L_386:
        /*0008*/ 	.byte	0x04, 0x17
        /*000a*/ 	.short	(.L_388 - .L_387)
.L_387:
        /*000c*/ 	.word	0x00000000
        /*0010*/ 	.short	0x0000
        /*0012*/ 	.short	0x0000
        /*0014*/ 	.byte	0x00, 0xf0, 0xc1, 0x09


	//----- nvinfo : EIATTR_SPARSE_MMA_MASK
	.align		4
.L_388:
        /*0018*/ 	.byte	0x03, 0x50
        /*001a*/ 	.short	0x0000


	//----- nvinfo : EIATTR_MAXREG_COUNT
	.align		4
        /*001c*/ 	.byte	0x03, 0x1b
        /*001e*/ 	.short	0x00ff


	//----- nvinfo : EIATTR_MERCURY_ISA_VERSION
	.align		4
        /*0020*/ 	.byte	0x03, 0x5f
        /*0022*/ 	.short	0x0101


	//----- nvinfo : EIATTR_EXIT_INSTR_OFFSETS
	.align		4
        /*0024*/ 	.byte	0x04, 0x1c
        /*0026*/ 	.short	(.L_390 - .L_389)


	//   ....[0]....
.L_389:
        /*0028*/ 	.word	0x00000010


	//----- nvinfo : EIATTR_MAX_THREADS
	.align		4
.L_390:
        /*002c*/ 	.byte	0x04, 0x05
        /*002e*/ 	.short	(.L_392 - .L_391)
.L_391:
        /*0030*/ 	.word	0x00000100
        /*0034*/ 	.word	0x00000001
        /*0038*/ 	.word	0x00000001


	//----- nvinfo : EIATTR_CBANK_PARAM_SIZE
	.align		4
.L_392:
        /*003c*/ 	.byte	0x03, 0x19
        /*003e*/ 	.short	0x0270


	//----- nvinfo : EIATTR_PARAM_CBANK
	.align		4
        /*0040*/ 	.byte	0x04, 0x0a
        /*0042*/ 	.short	(.L_394 - .L_393)
	.align		4
.L_393:
        /*0044*/ 	.word	index@(.nv.constant0._ZN7cutlass13device_kernelIN5flash19enable_sm80_to_sm89INS1_16FlashAttnBwdSm80INS1_25CollectiveMainloopBwdSm80ILi1ELi1EN4cute5tupleIJNS5_1CILi64EEES8_NS7_ILi256EEEEEENS_6half_tEfNS_4arch4Sm80ELb0ELb0ELb1ELb0ELb0ELb0ELb0ELb0ELi2ELi4ELi2ELi2ELb0EEENS1_21CollectiveEpilogueBwdISA_SB_SD_Li256ELb0ELb0ELi4EEENS1_19SingleTileSchedulerILb0ELb0ELb0ELi64EEEEEEEEEvNT_6ParamsE)
        /*0048*/ 	.short	0x0210
        /*004a*/ 	.short	0x0270


	//----- nvinfo : EIATTR_SW_WAR
	.align		4
.L_394:
        /*004c*/ 	.byte	0x04, 0x36
        /*004e*/ 	.short	(.L_396 - .L_395)
.L_395:
        /*0050*/ 	.word	0x00000008
.L_396:


//--------------------- .nv.info._ZN7cutlass13device_kernelIN5flash19enable_sm80_to_sm89INS1_16FlashAttnBwdSm80INS1_25CollectiveMainloopBwdSm80ILi1ELi1EN4cute5tupleIJNS5_1CILi64EEES8_NS7_ILi256EEEEEENS_6half_tEfNS_4arch4Sm80ELb0ELb0ELb1ELb0ELb0ELb0ELb0ELb0ELi2ELi4ELi2ELi2ELb0EEENS1_24CollectiveEpilogueBwdGQAISA_fSD_Li256ELb0ELb0EEENS1_19SingleTileSchedulerILb0ELb0ELb0ELi64EEEEEEEEEvNT_6ParamsE --------------------------
	.section	.nv.info._ZN7cutlass13device_kernelIN5flash19enable_sm80_to_sm89INS1_16FlashAttnBwdSm80INS1_25CollectiveMainloopBwdSm80ILi1ELi1EN4cute5tupleIJNS5_1CILi64EEES8_NS7_ILi256EEEEEENS_6half_tEfNS_4arch4Sm80ELb0ELb0ELb1ELb0ELb0ELb0ELb0ELb0ELi2ELi4ELi2ELi2ELb0EEENS1_24CollectiveEpilogueBwdGQAISA_fSD_Li256ELb0ELb0EEENS1_19SingleTileSchedulerILb0ELb0ELb0ELi64EEEEEEEEEvNT_6ParamsE,"",@"SHT_CUDA_INFO"
	.sectionflags	@""
	.align	4


	//----- nvinfo : EIATTR_CUDA_API_VERSION
	.align		4
        /*0000*/ 	.byte	0x04, 0x37
        /*0002*/ 	.short	(.L_398 - .L_397)
.L_397:
        /*0004*/ 	.word	0x00000082


	//----- nvinfo : EIATTR_KPARAM_INFO
	.align		4
.L_398:
        /*0008*/ 	.byte	0x04, 0x17
        /*000a*/ 	.short	(.L_400 - .L_399)
.L_399:
        /*000c*/ 	.word	0x00000000
        /*0010*/ 	.short	0x0000
        /*0012*/ 	.short	0x0000
        /*0014*/ 	.byte	0x00, 0xf0, 0xe1, 0x09


	//----- nvinfo : EIATTR_SPARSE_MMA_MASK
	.align		4
.L_400:
        /*0018*/ 	.byte	0x03, 0x50
        /*001a*/ 	.short	0x0000


	//----- nvinfo : EIATTR_MAXREG_COUNT
	.align		4
        /*001c*/ 	.byte	0x03, 0x1b
        /*001e*/ 	.short	0x00ff


	//----- nvinfo : EIATTR_MERCURY_ISA_VERSION
	.align		4
        /*0020*/ 	.byte	0x03, 0x5f
        /*0022*/ 	.short	0x0101


	//----- nvinfo : EIATTR_EXIT_INSTR_OFFSETS
	.align		4
        /*0024*/ 	.byte	0x04, 0x1c
        /*0026*/ 	.short	(.L_402 - .L_401)


	//   ....[0]....
.L_401:
        /*0028*/ 	.word	0x00000010


	//----- nvinfo : EIATTR_MAX_THREADS
	.align		4
.L_402:
        /*002c*/ 	.byte	0x04, 0x05
        /*002e*/ 	.short	(.L_404 - .L_403)
.L_403:
        /*0030*/ 	.word	0x00000100
        /*0034*/ 	.word	0x00000001
        /*0038*/ 	.word	0x00000001


	//----- nvinfo : EIATTR_CBANK_PARAM_SIZE
	.align		4
.L_404:
        /*003c*/ 	.byte	0x03, 0x19
        /*003e*/ 	.short	0x0278


	//----- nvinfo : EIATTR_PARAM_CBANK
	.align		4
        /*0040*/ 	.byte	0x04, 0x0a
        /*0042*/ 	.short	(.L_406 - .L_405)
	.align		4
.L_405:
        /*0044*/ 	.word	index@(.nv.constant0._ZN7cutlass13device_kernelIN5flash19enable_sm80_to_sm89INS1_16FlashAttnBwdSm80INS1_25CollectiveMainloopBwdSm80ILi1ELi1EN4cute5tupleIJNS5_1CILi64EEES8_NS7_ILi256EEEEEENS_6half_tEfNS_4arch4Sm80ELb0ELb0ELb1ELb0ELb0ELb0ELb0ELb0ELi2ELi4ELi2ELi2ELb0EEENS1_24CollectiveEpilogueBwdGQAISA_fSD_Li256ELb0ELb0EEENS1_19SingleTileSchedulerILb0ELb0ELb0ELi64EEEEEEEEEvNT_6ParamsE)
        /*0048*/ 	.short	0x0210
        /*004a*/ 	.short	0x0278


	//----- nvinfo : EIATTR_SW_WAR
	.align		4
.L_406:
        /*004c*/ 	.byte	0x04, 0x36
        /*004e*/ 	.short	(.L_408 - .L_407)
.L_407:
        /*0050*/ 	.word	0x00000008
.L_408:


//--------------------- .nv.info._ZN7cutlass13device_kernelIN5flash19enable_sm80_to_sm89INS1_16FlashAttnBwdSm80INS1_25CollectiveMainloopBwdSm80ILi1ELi1EN4cute5tupleIJNS5_1CILi64EEES8_NS7_ILi256EEEEEENS_6half_tEfNS_4arch4Sm80ELb0ELb0ELb1ELb1ELb0ELb0ELb0ELb0ELi2ELi4ELi2ELi2ELb0EEENS1_21CollectiveEpilogueBwdISA_SB_SD_Li256ELb1ELb0ELi4EEENS1_19SingleTileSchedulerILb1ELb0ELb0ELi64EEEEEEEEEvNT_6ParamsE --------------------------
	.section	.nv.info._ZN7cutlass13device_kernelIN5flash19enable_sm80_to_sm89INS1_16FlashAttnBwdSm80INS1_25CollectiveMainloopBwdSm80ILi1ELi1EN4cute5tupleIJNS5_1CILi64EEES8_NS7_ILi256EEEEEENS_6half_tEfNS_4arch4Sm80ELb0ELb0ELb1ELb1ELb0ELb0ELb0ELb0ELi2ELi4ELi2ELi2ELb0EEENS1_21CollectiveEpilogueBwdISA_SB_SD_Li256ELb1ELb0ELi4EEENS1_19SingleTileSchedulerILb1ELb0ELb0ELi64EEEEEEEEEvNT_6ParamsE,"",@"SHT_CUDA_INFO"
	.sectionflags	@""
	.align	4


	//----- nvinfo : EIATTR_CUDA_API_VERSION
	.align		4
        /*0000*/ 	.byte	0x04, 0x37
        /*0002*/ 	.short	(.L_410 - .L_409)
.L_409:
        /*0004*/ 	.word	0x00000082


	//----- nvinfo : EIATTR_KPARAM_INFO
	.align		4
.L_410:
        /*0008*/ 	.byte	0x04, 0x17
        /*000a*/ 	.short	(.L_412 - .L_411)
.L_411:
        /*000c*/ 	.word	0x00000000
        /*0010*/ 	.short	0x0000
        /*0012*/ 	.short	0x0000
        /*0014*/ 	.byte	0x00, 0xf0, 0xc1, 0x09


	//----- nvinfo : EIATTR_SPARSE_MMA_MASK
	.align		4
.L_412:
        /*0018*/ 	.byte	0x03, 0x50
        /*001a*/ 	.short	0x0000


	//----- nvinfo : EIATTR_MAXREG_COUNT
	.align		4
        /*001c*/ 	.byte	0x03, 0x1b
        /*001e*/ 	.short	0x00ff


	//----- nvinfo : EIATTR_MERCURY_ISA_VERSION
	.align		4
        /*0020*/ 	.byte	0x03, 0x5f
        /*0022*/ 	.short	0x0101


	//----- nvinfo : EIATTR_EXIT_INSTR_OFFSETS
	.align		4
        /*0024*/ 	.byte	0x04, 0x1c
        /*0026*/ 	.short	(.L_414 - .L_413)


	//   ....[0]....
.L_413:
        /*0028*/ 	.word	0x00000010


	//----- nvinfo : EIATTR_MAX_THREADS
	.align		4
.L_414:
        /*002c*/ 	.byte	0x04, 0x05
        /*002e*/ 	.short	(.L_416 - .L_415)
.L_415:
        /*0030*/ 	.word	0x00000100
        /*0034*/ 	.word	0x00000001
        /*0038*/ 	.word	0x00000001


	//----- nvinfo : EIATTR_CBANK_PARAM_SIZE
	.align		4
.L_416:
        /*003c*/ 	.byte	0x03, 0x19
        /*003e*/ 	.short	0x0270


	//----- nvinfo : EIATTR_PARAM_CBANK
	.align		4
        /*0040*/ 	.byte	0x04, 0x0a
        /*0042*/ 	.short	(.L_418 - .L_417)
	.align		4
.L_417:
        /*0044*/ 	.word	index@(.nv.constant0._ZN7cutlass13device_kernelIN5flash19enable_sm80_to_sm89INS1_16FlashAttnBwdSm80INS1_25CollectiveMainloopBwdSm80ILi1ELi1EN4cute5tupleIJNS5_1CILi64EEES8_NS7_ILi256EEEEEENS_6half_tEfNS_4arch4Sm80ELb0ELb0ELb1ELb1ELb0ELb0ELb0ELb0ELi2ELi4ELi2ELi2ELb0EEENS1_21CollectiveEpilogueBwdISA_SB_SD_Li256ELb1ELb0ELi4EEENS1_19SingleTileSchedulerILb1ELb0ELb0ELi64EEEEEEEEEvNT_6ParamsE)
        /*0048*/ 	.short	0x0210
        /*004a*/ 	.short	0x0270


	//----- nvinfo : EIATTR_SW_WAR
	.align		4
.L_418:
        /*004c*/ 	.byte	0x04, 0x36
        /*004e*/ 	.short	(.L_420 - .L_419)
.L_419:
        /*0050*/ 	.word	0x00000008
.L_420:


//--------------------- .nv.info._ZN7cutlass13device_kernelIN5flash19enable_sm80_to_sm89INS1_16FlashAttnBwdSm80INS1_25CollectiveMainloopBwdSm80ILi1ELi1EN4cute5tupleIJNS5_1CILi64EEES8_NS7_ILi256EEEEEENS_6half_tEfNS_4arch4Sm80ELb0ELb0ELb1ELb1ELb0ELb0ELb0ELb0ELi2ELi4ELi2ELi2ELb0EEENS1_24CollectiveEpilogueBwdGQAISA_fSD_Li256ELb1ELb0EEENS1_19SingleTileSchedulerILb1ELb0ELb0ELi64EEEEEEEEEvNT_6ParamsE --------------------------
	.section	.nv.info._ZN7cutlass13device_kernelIN5flash19enable_sm80_to_sm89INS1_16FlashAttnBwdSm80INS1_25CollectiveMainloopBwdSm80ILi1ELi1EN4cute5tupleIJNS5_1CILi64EEES8_NS7_ILi256EEEEEENS_6half_tEfNS_4arch4Sm80ELb0ELb0ELb1ELb1ELb0ELb0ELb0ELb0ELi2ELi4ELi2ELi2ELb0EEENS1_24CollectiveEpilogueBwdGQAISA_fSD_Li256ELb1ELb0EEENS1_19SingleTileSchedulerILb1ELb0ELb0ELi64EEEEEEEEEvNT_6ParamsE,"",@"SHT_CUDA_INFO"
	.sectionflags	@""
	.align	4


	//----- nvinfo : EIATTR_CUDA_API_VERSION
	.align		4
        /*0000*/ 	.byte	0x04, 0x37
        /*0002*/ 	.short	(.L_422 - .L_421)
.L_421:
        /*0004*/ 	.word	0x00000082


	//----- nvinfo : EIATTR_KPARAM_INFO
	.align		4
.L_422:
        /*0008*/ 	.byte	0x04, 0x17
        /*000a*/ 	.short	(.L_424 - .L_423)
.L_423:
        /*000c*/ 	.word	0x00000000
        /*0010*/ 	.short	0x0000
        /*0012*/ 	.short	0x0000
        /*0014*/ 	.byte	0x00, 0xf0, 0xe1, 0x09


	//----- nvinfo : EIATTR_SPARSE_MMA_MASK
	.align		4
.L_424:
        /*0018*/ 	.byte	0x03, 0x50
        /*001a*/ 	.short	0x0000


	//----- nvinfo : EIATTR_MAXREG_COUNT
	.align		4
        /*001c*/ 	.byte	0x03, 0x1b
        /*001e*/ 	.short	0x00ff


	//----- nvinfo : EIATTR_MERCURY_ISA_VERSION
	.align		4
        /*0020*/ 	.byte	0x03, 0x5f
        /*0022*/ 	.short	0x0101


	//----- nvinfo : EIATTR_EXIT_INSTR_OFFSETS
	.align		4
        /*0024*/ 	.byte	0x04, 0x1c
        /*0026*/ 	.short	(.L_426 - .L_425)


	//   ....[0]....
.L_425:
        /*0028*/ 	.word	0x00000010


	//----- nvinfo : EIATTR_MAX_THREADS
	.align		4
.L_426:
        /*002c*/ 	.byte	0x04, 0x05
        /*002e*/ 	.short	(.L_428 - .L_427)
.L_427:
        /*0030*/ 	.word	0x00000100
        /*0034*/ 	.word	0x00000001
        /*0038*/ 	.word	0x00000001


	//----- nvinfo : EIATTR_CBANK_PARAM_SIZE
	.align		4
.L_428:
        /*003c*/ 	.byte	0x03, 0x19
        /*003e*/ 	.short	0x0278


	//----- nvinfo : EIATTR_PARAM_CBANK
	.align		4
        /*0040*/ 	.byte	0x04, 0x0a
        /*0042*/ 	.short	(.L_430 - .L_429)
	.align		4
.L_429:
        /*0044*/ 	.word	index@(.nv.constant0._ZN7cutlass13device_kernelIN5flash19enable_sm80_to_sm89INS1_16FlashAttnBwdSm80INS1_25CollectiveMainloopBwdSm80ILi1ELi1EN4cute5tupleIJNS5_1CILi64EEES8_NS7_ILi256EEEEEENS_6half_tEfNS_4arch4Sm80ELb0ELb0ELb1ELb1ELb0ELb0ELb0ELb0ELi2ELi4ELi2ELi2ELb0EEENS1_24CollectiveEpilogueBwdGQAISA_fSD_Li256ELb1ELb0EEENS1_19SingleTileSchedulerILb1ELb0ELb0ELi64EEEEEEEEEvNT_6ParamsE)
        /*0048*/ 	.short	0x0210
        /*004a*/ 	.short	0x0278


	//----- nvinfo : EIATTR_SW_WAR
	.align		4
.L_430:
        /*004c*/ 	.byte	0x04, 0x36
        /*004e*/ 	.short	(.L_432 - .L_431)
.L_431:
        /*0050*/ 	.word	0x00000008
.L_432:


//--------------------- .nv.info._ZN7cutlass13device_kernelIN5flash19enable_sm80_to_sm89INS1_16FlashAttnBwdSm80INS1_25CollectiveMainloopBwdSm80ILi1ELi1EN4cute5tupleIJNS5_1CILi64EEES8_NS7_ILi256EEEEEENS_6half_tEfNS_4arch4Sm80ELb0ELb1ELb1ELb0ELb0ELb0ELb0ELb0ELi2ELi4ELi2ELi2ELb0EEENS1_21CollectiveEpilogueBwdISA_SB_SD_Li256ELb0ELb0ELi4EEENS1_19SingleTileSchedulerILb0ELb0ELb0ELi64EEEEEEEEEvNT_6ParamsE --------------------------
	.section	.nv.info._ZN7cutlass13device_kernelIN5flash19enable_sm80_to_sm89INS1_16FlashAttnBwdSm80INS1_25CollectiveMainloopBwdSm80ILi1ELi1EN4cute5tupleIJNS5_1CILi64EEES8_NS7_ILi256EEEEEENS_6half_tEfNS_4arch4Sm80ELb0ELb1ELb1ELb0ELb0ELb0ELb0ELb0ELi2ELi4ELi2ELi2ELb0EEENS1_21CollectiveEpilogueBwdISA_SB_SD_Li256ELb0ELb0ELi4EEENS1_19SingleTileSchedulerILb0ELb0ELb0ELi64EEEEEEEEEvNT_6ParamsE,"",@"SHT_CUDA_INFO"
	.sectionflags	@""
	.align	4


	//----- nvinfo : EIATTR_CUDA_API_VERSION
	.align		4
        /*0000*/ 	.byte	0x04, 0x37
        /*0002*/ 	.short	(.L_434 - .L_433)
.L_433:
        /*0004*/ 	.word	0x00000082


	//----- nvinfo : EIATTR_KPARAM_INFO
	.align		4
.L_434:
        /*0008*/ 	.byte	0x04, 0x17
        /*000a*/ 	.short	(.L_436 - .L_435)
.L_435:
        /*000c*/ 	.word	0x00000000
        /*0010*/ 	.short	0x0000
        /*0012*/ 	.short	0x0000
        /*0014*/ 	.byte	0x00, 0xf0, 0xc1, 0x09


	//----- nvinfo : EIATTR_SPARSE_MMA_MASK
	.align		4
.L_436:
        /*0018*/ 	.byte	0x03, 0x50
        /*001a*/ 	.short	0x0000


	//----- nvinfo : EIATTR_MAXREG_COUNT
	.align		4
        /*001c*/ 	.byte	0x03, 0x1b
        /*001e*/ 	.short	0x00ff


	//----- nvinfo : EIATTR_MERCURY_ISA_VERSION
	.align		4
        /*0020*/ 	.byte	0x03, 0x5f
        /*0022*/ 	.short	0x0101


	//----- nvinfo : EIATTR_EXIT_INSTR_OFFSETS
	.align		4
        /*0024*/ 	.byte	0x04, 0x1c
        /*0026*/ 	.short	(.L_438 - .L_437)


	//   ....[0]....
.L_437:
        /*0028*/ 	.word	0x00000010


	//----- nvinfo : EIATTR_MAX_THREADS
	.align		4
.L_438:
        /*002c*/ 	.byte	0x04, 0x05
        /*002e*/ 	.short	(.L_440 - .L_439)
.L_439:
        /*0030*/ 	.word	0x00000100
        /*0034*/ 	.word	0x00000001
        /*0038*/ 	.word	0x00000001


	//----- nvinfo : EIATTR_CBANK_PARAM_SIZE
	.align		4
.L_440:
        /*003c*/ 	.byte	0x03, 0x19
        /*003e*/ 	.short	0x0270


	//----- nvinfo : EIATTR_PARAM_CBANK
	.align		4
        /*0040*/ 	.byte	0x04, 0x0a
        /*0042*/ 	.short	(.L_442 - .L_441)
	.align		4
.L_441:
        /*0044*/ 	.word	index@(.nv.constant0._ZN7cutlass13device_kernelIN5flash19enable_sm80_to_sm89INS1_16FlashAttnBwdSm80INS1_25CollectiveMainloopBwdSm80ILi1ELi1EN4cute5tupleIJNS5_1CILi64EEES8_NS7_ILi256EEEEEENS_6half_tEfNS_4arch4Sm80ELb0ELb1ELb1ELb0ELb0ELb0ELb0ELb0ELi2ELi4ELi2ELi2ELb0EEENS1_21CollectiveEpilogueBwdISA_SB_SD_Li256ELb0ELb0ELi4EEENS1_19SingleTileSchedulerILb0ELb0ELb0ELi64EEEEEEEEEvNT_6ParamsE)
        /*0048*/ 	.short	0x0210
        /*004a*/ 	.short	0x0270


	//----- nvinfo : EIATTR_SW_WAR
	.align		4
.L_442:
        /*004c*/ 	.byte	0x04, 0x36
        /*004e*/ 	.short	(.L_444 - .L_443)
.L_443:
        /*0050*/ 	.word	0x00000008
.L_444:


//--------------------- .nv.info._ZN7cutlass13device_kernelIN5flash19enable_sm80_to_sm89INS1_16FlashAttnBwdSm80INS1_25CollectiveMainloopBwdSm80ILi1ELi1EN4cute5tupleIJNS5_1CILi64EEES8_NS7_ILi256EEEEEENS_6half_tEfNS_4arch4Sm80ELb0ELb1ELb1ELb0ELb0ELb0ELb0ELb0ELi2ELi4ELi2ELi2ELb0EEENS1_24CollectiveEpilogueBwdGQAISA_fSD_Li256ELb0ELb0EEENS1_19SingleTileSchedulerILb0ELb0ELb0ELi64EEEEEEEEEvNT_6ParamsE --------------------------
	.section	.nv.info._ZN7cutlass13device_kernelIN5flash19enable_sm80_to_sm89INS1_16FlashAttnBwdSm80INS1_25CollectiveMainloopBwdSm80ILi1ELi1EN4cute5tupleIJNS5_1CILi64EEES8_NS7_ILi256EEEEEENS_6half_tEfNS_4arch4Sm80ELb0ELb1ELb1ELb0ELb0ELb0ELb0ELb0ELi2ELi4ELi2ELi2ELb0EEENS1_24CollectiveEpilogueBwdGQAISA_fSD_Li256ELb0ELb0EEENS1_19SingleTileSchedulerILb0ELb0ELb0ELi64EEEEEEEEEvNT_6ParamsE,"",@"SHT_CUDA_INFO"
	.sectionflags	@""
	.align	4


	//----- nvinfo : EIATTR_CUDA_API_VERSION
	.align		4
        /*0000*/ 	.byte	0x04, 0x37
        /*0002*/ 	.short	(.L_446 - .L_445)
.L_445:
        /*0004*/ 	.word	0x00000082


	//----- nvinfo : EIATTR_KPARAM_INFO
	.align		4
.L_446:
        /*0008*/ 	.byte	0x04, 0x17
        /*000a*/ 	.short	(.L_448 - .L_447)
.L_447:
        /*000c*/ 	.word	0x00000000
        /*0010*/ 	.short	0x0000
        /*0012*/ 	.short	0x0000
        /*0014*/ 	.byte	0x00, 0xf0, 0xe1, 0x09


	//----- nvinfo : EIATTR_SPARSE_MMA_MASK
	.align		4
.L_448:
        /*0018*/ 	.byte	0x03, 0x50
        /*001a*/ 	.short	0x0000


	//----- nvinfo : EIATTR_MAXREG_COUNT
	.align		4
        /*001c*/ 	.byte	0x03, 0x1b
        /*001e*/ 	.short	0x00ff


	//----- nvinfo : EIATTR_MERCURY_ISA_VERSION
	.align		4
        /*0020*/ 	.byte	0x03, 0x5f
        /*0022*/ 	.short	0x0101


	//----- nvinfo : EIATTR_EXIT_INSTR_OFFSETS
	.align		4
        /*0024*/ 	.byte	0x04, 0x1c
        /*0026*/ 	.short	(.L_450 - .L_449)


	//   ....[0]....
.L_449:
        /*0028*/ 	.word	0x00000010


	//----- nvinfo : EIATTR_MAX_THREADS
	.align		4
.L_450:
        /*002c*/ 	.byte	0x04, 0x05
        /*002e*/ 	.short	(.L_452 - .L_451)
.L_451:
        /*0030*/ 	.word	0x00000100
        /*0034*/ 	.word	0x00000001
        /*0038*/ 	.word	0x00000001


	//----- nvinfo : EIATTR_CBANK_PARAM_SIZE
	.align		4
.L_452:
        /*003c*/ 	.byte	0x03, 0x19
        /*003e*/ 	.short	0x0278


	//----- nvinfo : EIATTR_PARAM_CBANK
	.align		4
        /*0040*/ 	.byte	0x04, 0x0a
        /*0042*/ 	.short	(.L_454 - .L_453)
	.align		4
.L_453:
        /*0044*/ 	.word	index@(.nv.constant0._ZN7cutlass13device_kernelIN5flash19enable_sm80_to_sm89INS1_16FlashAttnBwdSm80INS1_25CollectiveMainloopBwdSm80ILi1ELi1EN4cute5tupleIJNS5_1CILi64EEES8_NS7_ILi256EEEEEENS_6half_tEfNS_4arch4Sm80ELb0ELb1ELb1ELb0ELb0ELb0ELb0ELb0ELi2ELi4ELi2ELi2ELb0EEENS1_24CollectiveEpilogueBwdGQAISA_fSD_Li256ELb0ELb0EEENS1_19SingleTileSchedulerILb0ELb0ELb0ELi64EEEEEEEEEvNT_6ParamsE)
        /*0048*/ 	.short	0x0210
        /*004a*/ 	.short	0x0278


	//----- nvinfo : EIATTR_SW_WAR
	.align		4
.L_454:
        /*004c*/ 	.byte	0x04, 0x36
        /*004e*/ 	.short	(.L_456 - .L_455)
.L_455:
        /*0050*/ 	.word	0x00000008
.L_456:


//--------------------- .nv.info._ZN7cutlass13device_kernelIN5flash19enable_sm80_to_sm89INS1_16FlashAttnBwdSm80INS1_25CollectiveMainloopBwdSm80ILi1ELi1EN4cute5tupleIJNS5_1CILi64EEES8_NS7_ILi256EEEEEENS_6half_tEfNS_4arch4Sm80ELb0ELb1ELb1ELb1ELb0ELb0ELb0ELb0ELi2ELi4ELi2ELi2ELb0EEENS1_21CollectiveEpilogueBwdISA_SB_SD_Li256ELb1ELb0ELi4EEENS1_19SingleTileSchedulerILb1ELb0ELb0ELi64EEEEEEEEEvNT_6ParamsE --------------------------
	.section	.nv.info._ZN7cutlass13device_kernelIN5flash19enable_sm80_to_sm89INS1_16FlashAttnBwdSm80INS1_25CollectiveMainloopBwdSm80ILi1ELi1EN4cute5tupleIJNS5_1CILi64EEES8_NS7_ILi256EEEEEENS_6half_tEfNS_4arch4Sm80ELb0ELb1ELb1ELb1ELb0ELb0ELb0ELb0ELi2ELi4ELi2ELi2ELb0EEENS1_21CollectiveEpilogueBwdISA_SB_SD_Li256ELb1ELb0ELi4EEENS1_19SingleTileSchedulerILb1ELb0ELb0ELi64EEEEEEEEEvNT_6ParamsE,"",@"SHT_CUDA_INFO"
	.sectionflags	@""
	.align	4


	//----- nvinfo : EIATTR_CUDA_API_VERSION
	.align		4
        /*0000*/ 	.byte	0x04, 0x37
        /*0002*/ 	.short	(.L_458 - .L_457)
.L_457:
        /*0004*/ 	.word	0x00000082


	//----- nvinfo : EIATTR_KPARAM_INFO
	.align		4
.L_458:
        /*0008*/ 	.byte	0x04, 0x17
        /*000a*/ 	.short	(.L_460 - .L_459)
.L_459:
        /*000c*/ 	.word	0x00000000
        /*0010*/ 	.short	0x0000
        /*0012*/ 	.short	0x0000
        /*0014*/ 	.byte	0x00, 0xf0, 0xc1, 0x09


	//----- nvinfo : EIATTR_SPARSE_MMA_MASK
	.align		4
.L_460:
        /*0018*/ 	.byte	0x03, 0x50
        /*001a*/ 	.short	0x0000


	//----- nvinfo : EIATTR_MAXREG_COUNT
	.align		4
        /*001c*/ 	.byte	0x03, 0x1b
        /*001e*/ 	.short	0x00ff


	//----- nvinfo : EIATTR_MERCURY_ISA_VERSION
	.align		4
        /*0020*/ 	.byte	0x03, 0x5f
        /*0022*/ 	.short	0x0101


	//----- nvinfo : EIATTR_EXIT_INSTR_OFFSETS
	.align		4
        /*0024*/ 	.byte	0x04, 0x1c
        /*0026*/ 	.short	(.L_462 - .L_461)


	//   ....[0]....
.L_461:
        /*0028*/ 	.word	0x00000010


	//----- nvinfo : EIATTR_MAX_THREADS
	.align		4
.L_462:
        /*002c*/ 	.byte	0x04, 0x05
        /*002e*/ 	.short	(.L_464 - .L_463)
.L_463:
        /*0030*/ 	.word	0x00000100
        /*0034*/ 	.word	0x00000001
        /*0038*/ 	.word	0x00000001


	//----- nvinfo : EIATTR_CBANK_PARAM_SIZE
	.align		4
.L_464:
        /*003c*/ 	.byte	0x03, 0x19
        /*003e*/ 	.short	0x0270


	//----- nvinfo : EIATTR_PARAM_CBANK
	.align		4
        /*0040*/ 	.byte	0x04, 0x0a
        /*0042*/ 	.short	(.L_466 - .L_465)
	.align		4
.L_465:
        /*0044*/ 	.word	index@(.nv.constant0._ZN7cutlass13device_kernelIN5flash19enable_sm80_to_sm89INS1_16FlashAttnBwdSm80INS1_25CollectiveMainloopBwdSm80ILi1ELi1EN4cute5tupleIJNS5_1CILi64EEES8_NS7_ILi256EEEEEENS_6half_tEfNS_4arch4Sm80ELb0ELb1ELb1ELb1ELb0ELb0ELb0ELb0ELi2ELi4ELi2ELi2ELb0EEENS1_21CollectiveEpilogueBwdISA_SB_SD_Li256ELb1ELb0ELi4EEENS1_19SingleTileSchedulerILb1ELb0ELb0ELi64EEEEEEEEEvNT_6ParamsE)
        /*0048*/ 	.short	0x0210
        /*004a*/ 	.short	0x0270


	//----- nvinfo : EIATTR_SW_WAR
	.align		4
.L_466:
        /*004c*/ 	.byte	0x04, 0x36
        /*004e*/ 	.short	(.L_468 - .L_467)
.L_467:
        /*0050*/ 	.word	0x00000008
.L_468:


//--------------------- .nv.info._ZN7cutlass13device_kernelIN5flash19enable_sm80_to_sm89INS1_16FlashAttnBwdSm80INS1_25CollectiveMainloopBwdSm80ILi1ELi1EN4cute5tupleIJNS5_1CILi64EEES8_NS7_ILi256EEEEEENS_6half_tEfNS_4arch4Sm80ELb0ELb1ELb1ELb1ELb0ELb0ELb0ELb0ELi2ELi4ELi2ELi2ELb0EEENS1_24CollectiveEpilogueBwdGQAISA_fSD_Li256ELb1ELb0EEENS1_19SingleTileSchedulerILb1ELb0ELb0ELi64EEEEEEEEEvNT_6ParamsE --------------------------
	.section	.nv.info._ZN7cutlass13device_kernelIN5flash19enable_sm80_to_sm89INS1_16FlashAttnBwdSm80INS1_25CollectiveMainloopBwdSm80ILi1ELi1EN4cute5tupleIJNS5_1CILi64EEES8_NS7_ILi256EEEEEENS_6half_tEfNS_4arch4Sm80ELb0ELb1ELb1ELb1ELb0ELb0ELb0ELb0ELi2ELi4ELi2ELi2ELb0EEENS1_24CollectiveEpilogueBwdGQAISA_fSD_Li256ELb1ELb0EEENS1_19SingleTileSchedulerILb1ELb0ELb0ELi64EEEEEEEEEvNT_6ParamsE,"",@"SHT_CUDA_INFO"
	.sectionflags	@""
	.align	4


	//----- nvinfo : EIATTR_CUDA_API_VERSION
	.align		4
        /*0000*/ 	.byte	0x04, 0x37
        /*0002*/ 	.short	(.L_470 - .L_469)
.L_469:
        /*0004*/ 	.word	0x00000082


	//----- nvinfo : EIATTR_KPARAM_INFO
	.align		4
.L_470:
        /*0008*/ 	.byte	0x04, 0x17
        /*000a*/ 	.short	(.L_472 - .L_471)
.L_471:
        /*000c*/ 	.word	0x00000000
        /*0010*/ 	.short	0x0000
        /*0012*/ 	.short	0x0000
        /*0014*/ 	.byte	0x00, 0xf0, 0xe1, 0x09


	//----- nvinfo : EIATTR_SPARSE_MMA_MASK
	.align		4
.L_472:
        /*0018*/ 	.byte	0x03, 0x50
        /*001a*/ 	.short	0x0000


	//----- nvinfo : EIATTR_MAXREG_COUNT
	.align		4
        /*001c*/ 	.byte	0x03, 0x1b
        /*001e*/ 	.short	0x00ff


	//----- nvinfo : EIATTR_MERCURY_ISA_VERSION
	.align		4
        /*0020*/ 	.byte	0x03, 0x5f
        /*0022*/ 	.short	0x0101


	//----- nvinfo : EIATTR_EXIT_INSTR_OFFSETS
	.align		4
        /*0024*/ 	.byte	0x04, 0x1c
        /*0026*/ 	.short	(.L_474 - .L_473)


	//   ....[0]....
.L_473:
        /*0028*/ 	.word	0x00000010


	//----- nvinfo : EIATTR_MAX_THREADS
	.align		4
.L_474:
        /*002c*/ 	.byte	0x04, 0x05
        /*002e*/ 	.short	(.L_476 - .L_475)
.L_475:
        /*0030*/ 	.word	0x00000100
        /*0034*/ 	.word	0x00000001
        /*0038*/ 	.word	0x00000001


	//----- nvinfo : EIATTR_CBANK_PARAM_SIZE
	.align		4
.L_476:
        /*003c*/ 	.byte	0x03, 0x19
        /*003e*/ 	.short	0x0278


	//----- nvinfo : EIATTR_PARAM_CBANK
	.align		4
        /*0040*/ 	.byte	0x04, 0x0a
        /*0042*/ 	.short	(.L_478 - .L_477)
	.align		4
.L_477:
        /*0044*/ 	.word	index@(.nv.constant0._ZN7cutlass13device_kernelIN5flash19enable_sm80_to_sm89INS1_16FlashAttnBwdSm80INS1_25CollectiveMainloopBwdSm80ILi1ELi1EN4cute5tupleIJNS5_1CILi64EEES8_NS7_ILi256EEEEEENS_6half_tEfNS_4arch4Sm80ELb0ELb1ELb1ELb1ELb0ELb0ELb0ELb0ELi2ELi4ELi2ELi2ELb0EEENS1_24CollectiveEpilogueBwdGQAISA_fSD_Li256ELb1ELb0EEENS1_19SingleTileSchedulerILb1ELb0ELb0ELi64EEEEEEEEEvNT_6ParamsE)
        /*0048*/ 	.short	0x0210
        /*004a*/ 	.short	0x0278


	//----- nvinfo : EIATTR_SW_WAR
	.align		4
.L_478:
        /*004c*/ 	.byte	0x04, 0x36
        /*004e*/ 	.short	(.L_480 - .L_479)
.L_479:
        /*0050*/ 	.word	0x00000008
.L_480:


//--------------------- .nv.info._ZN7cutlass13device_kernelIN5flash19enable_sm80_to_sm89INS1_16FlashAttnBwdSm80INS1_25CollectiveMainloopBwdSm80ILi1ELi1EN4cute5tupleIJNS5_1CILi64EEES8_NS7_ILi256EEEEEENS_6half_tEfNS_4arch4Sm80ELb1ELb0ELb1ELb0ELb0ELb0ELb0ELb0ELi2ELi4ELi2ELi2ELb0EEENS1_21CollectiveEpilogueBwdISA_SB_SD_Li256ELb0ELb0ELi4EEENS1_25SingleTileBwdLPTSchedulerILb0ELi64ELb0EEEEEEEEEvNT_6ParamsE --------------------------
	.section	.nv.info._ZN7cutlass13device_kernelIN5flash19enable_sm80_to_sm89INS1_16FlashAttnBwdSm80INS1_25CollectiveMainloopBwdSm80ILi1ELi1EN4cute5tupleIJNS5_1CILi64EEES8_NS7_ILi256EEEEEENS_6half_tEfNS_4arch4Sm80ELb1ELb0ELb1ELb0ELb0ELb0ELb0ELb0ELi2ELi4ELi2ELi2ELb0EEENS1_21CollectiveEpilogueBwdISA_SB_SD_Li256ELb0ELb0ELi4EEENS1_25SingleTileBwdLPTSchedulerILb0ELi64ELb0EEEEEEEEEvNT_6ParamsE,"",@"SHT_CUDA_INFO"
	.sectionflags	@""
	.align	4


	//----- nvinfo : EIATTR_CUDA_API_VERSION
	.align		4
        /*0000*/ 	.byte	0x04, 0x37
        /*0002*/ 	.short	(.L_482 - .L_481)
.L_481:
        /*0004*/ 	.word	0x00000082


	//----- nvinfo : EIATTR_KPARAM_INFO
	.align		4
.L_482:
        /*0008*/ 	.byte	0x04, 0x17
        /*000a*/ 	.short	(.L_484 - .L_483)
.L_483:
        /*000c*/ 	.word	0x00000000
        /*0010*/ 	.short	0x0000
        /*0012*/ 	.short	0x0000
        /*0014*/ 	.byte	0x00, 0xf0, 0x21, 0x0a


	//----- nvinfo : EIATTR_SPARSE_MMA_MASK
	.align		4
.L_484:
        /*0018*/ 	.byte	0x03, 0x50
        /*001a*/ 	.short	0x0000


	//----- nvinfo : EIATTR_MAXREG_COUNT
	.align		4
        /*001c*/ 	.byte	0x03, 0x1b
        /*001e*/ 	.short	0x00ff


	//----- nvinfo : EIATTR_MERCURY_ISA_VERSION
	.align		4
        /*0020*/ 	.byte	0x03, 0x5f
        /*0022*/ 	.short	0x0101


	//----- nvinfo : EIATTR_EXIT_INSTR_OFFSETS
	.align		4
        /*0024*/ 	.byte	0x04, 0x1c
        /*0026*/ 	.short	(.L_486 - .L_485)


	//   ....[0]....
.L_485:
        /*0028*/ 	.word	0x00000010


	//----- nvinfo : EIATTR_MAX_THREADS
	.align		4
.L_486:
        /*002c*/ 	.byte	0x04, 0x05
        /*002e*/ 	.short	(.L_488 - .L_487)
.L_487:
        /*0030*/ 	.word	0x00000100
        /*0034*/ 	.word	0x00000001
        /*0038*/ 	.word	0x00000001


	//----- nvinfo : EIATTR_CBANK_PARAM_SIZE
	.align		4
.L_488:
        /*003c*/ 	.byte	0x03, 0x19
        /*003e*/ 	.short	0x0288


	//----- nvinfo : EIATTR_PARAM_CBANK
	.align		4
        /*0040*/ 	.byte	0x04, 0x0a
        /*0042*/ 	.short	(.L_490 - .L_489)
	.align		4
.L_489:
        /*0044*/ 	.word	index@(.nv.constant0._ZN7cutlass13device_kernelIN5flash19enable_sm80_to_sm89INS1_16FlashAttnBwdSm80INS1_25CollectiveMainloopBwdSm80ILi1ELi1EN4cute5tupleIJNS5_1CILi64EEES8_NS7_ILi256EEEEEENS_6half_tEfNS_4arch4Sm80ELb1ELb0ELb1ELb0ELb0ELb0ELb0ELb0ELi2ELi4ELi2ELi2ELb0EEENS1_21CollectiveEpilogueBwdISA_SB_SD_Li256ELb0ELb0ELi4EEENS1_25SingleTileBwdLPTSchedulerILb0ELi64ELb0EEEEEEEEEvNT_6ParamsE)
        /*0048*/ 	.short	0x0210
        /*004a*/ 	.short	0x0288


	//----- nvinfo : EIATTR_SW_WAR
	.align		4
.L_490:
        /*004c*/ 	.byte	0x04, 0x36
        /*004e*/ 	.short	(.L_492 - .L_491)
.L_491:
        /*0050*/ 	.word	0x00000008
.L_492:


//--------------------- .nv.info._ZN7cutlass13device_kernelIN5flash19enable_sm80_to_sm89INS1_16FlashAttnBwdSm80INS1_25CollectiveMainloopBwdSm80ILi1ELi1EN4cute5tupleIJNS5_1CILi64EEES8_NS7_ILi256EEEEEENS_6half_tEfNS_4arch4Sm80ELb1ELb0ELb1ELb0ELb0ELb0ELb0ELb0ELi2ELi4ELi2ELi2ELb0EEENS1_24CollectiveEpilogueBwdGQAISA_fSD_Li256ELb0ELb0EEENS1_25SingleTileBwdLPTSchedulerILb0ELi64ELb0EEEEEEEEEvNT_6ParamsE --------------------------
	.section	.nv.info._ZN7cutlass13device_kernelIN5flash19enable_sm80_to_sm89INS1_16FlashAttnBwdSm80INS1_25CollectiveMainloopBwdSm80ILi1ELi1EN4cute5tupleIJNS5_1CILi64EEES8_NS7_ILi256EEEEEENS_6half_tEfNS_4arch4Sm80ELb1ELb0ELb1ELb0ELb0ELb0ELb0ELb0ELi2ELi4ELi2ELi2ELb0EEENS1_24CollectiveEpilogueBwdGQAISA_fSD_Li256ELb0ELb0EEENS1_25SingleTileBwdLPTSchedulerILb0ELi64ELb0EEEEEEEEEvNT_6ParamsE,"",@"SHT_CUDA_INFO"
	.sectionflags	@""
	.align	4


	//----- nvinfo : EIATTR_CUDA_API_VERSION
	.align		4
        /*0000*/ 	.byte	0x04, 0x37
        /*0002*/ 	.short	(.L_494 - .L_493)
.L_493:
        /*0004*/ 	.word	0x00000082


	//----- nvinfo : EIATTR_KPARAM_INFO
	.align		4
.L_494:
        /*0008*/ 	.byte	0x04, 0x17
        /*000a*/ 	.short	(.L_496 - .L_495)
.L_495:
        /*000c*/ 	.word	0x00000000
        /*0010*/ 	.short	0x0000
        /*0012*/ 	.short	0x0000
        /*0014*/ 	.byte	0x00, 0xf0, 0x41, 0x0a


	//----- nvinfo : EIATTR_SPARSE_MMA_MASK
	.align		4
.L_496:
        /*0018*/ 	.byte	0x03, 0x50
        /*001a*/ 	.short	0x0000


	//----- nvinfo : EIATTR_MAXREG_COUNT
	.align		4
        /*001c*/ 	.byte	0x03, 0x1b
        /*001e*/ 	.short	0x00ff


	//----- nvinfo : EIATTR_MERCURY_ISA_VERSION
	.align		4
        /*0020*/ 	.byte	0x03, 0x5f
        /*0022*/ 	.short	0x0101


	//----- nvinfo : EIATTR_EXIT_INSTR_OFFSETS
	.align		4
        /*0024*/ 	.byte	0x04, 0x1c
        /*0026*/ 	.short	(.L_498 - .L_497)


	//   ....[0]....
.L_497:
        /*0028*/ 	.word	0x00000010


	//----- nvinfo : EIATTR_MAX_THREADS
	.align		4
.L_498:
        /*002c*/ 	.byte	0x04, 0x05
        /*002e*/ 	.short	(.L_500 - .L_499)
.L_499:
        /*0030*/ 	.word	0x00000100
        /*0034*/ 	.word	0x00000001
        /*0038*/ 	.word	0x00000001


	//----- nvinfo : EIATTR_CBANK_PARAM_SIZE
	.align		4
.L_500:
        /*003c*/ 	.byte	0x03, 0x19
        /*003e*/ 	.short	0x0290


	//----- nvinfo : EIATTR_PARAM_CBANK
	.align		4
        /*0040*/ 	.byte	0x04, 0x0a
        /*0042*/ 	.short	(.L_502 - .L_501)
	.align		4
.L_501:
        /*0044*/ 	.word	index@(.nv.constant0._ZN7cutlass13device_kernelIN5flash19enable_sm80_to_sm89INS1_16FlashAttnBwdSm80INS1_25CollectiveMainloopBwdSm80ILi1ELi1EN4cute5tupleIJNS5_1CILi64EEES8_NS7_ILi256EEEEEENS_6half_tEfNS_4arch4Sm80ELb1ELb0ELb1ELb0ELb0ELb0ELb0ELb0ELi2ELi4ELi2ELi2ELb0EEENS1_24CollectiveEpilogueBwdGQAISA_fSD_Li256ELb0ELb0EEENS1_25SingleTileBwdLPTSchedulerILb0ELi64ELb0EEEEEEEEEvNT_6ParamsE)
        /*0048*/ 	.short	0x0210
        /*004a*/ 	.short	0x0290


	//----- nvinfo : EIATTR_SW_WAR
	.align		4
.L_502:
        /*004c*/ 	.byte	0x04, 0x36
        /*004e*/ 	.short	(.L_504 - .L_503)
.L_503:
        /*0050*/ 	.word	0x00000008
.L_504:


//--------------------- .nv.info._ZN7cutlass13device_kernelIN5flash22FlashAttnBwdPreprocessIN4cute5tupleIJNS3_1CILi64EEENS5_ILi256EEEEEENS_6half_tEfNS_4arch4Sm80ELb1ELb0EEEEEvNT_6ParamsE --------------------------
	.section	.nv.info._ZN7cutlass13device_kernelIN5flash22FlashAttnBwdPreprocessIN4cute5tupleIJNS3_1CILi64EEENS5_ILi256EEEEEENS_6half_tEfNS_4arch4Sm80ELb1ELb0EEEEEvNT_6ParamsE,"",@"SHT_CUDA_INFO"
	.sectionflags	@""
	.align	4


	//----- nvinfo : EIATTR_CUDA_API_VERSION
	.align		4
        /*0000*/ 	.byte	0x04, 0x37
        /*0002*/ 	.short	(.L_506 - .L_505)
.L_505:
        /*0004*/ 	.word	0x00000082


	//----- nvinfo : EIATTR_KPARAM_INFO
	.align		4
.L_506:
        /*0008*/ 	.byte	0x04, 0x17
        /*000a*/ 	.short	(.L_508 - .L_507)
.L_507:
        /*000c*/ 	.word	0x00000000
        /*0010*/ 	.short	0x0000
        /*0012*/ 	.short	0x0000
        /*0014*/ 	.byte	0x00, 0xf0, 0xc1, 0x03


	//----- nvinfo : EIATTR_SPARSE_MMA_MASK
	.align		4
.L_508:
        /*0018*/ 	.byte	0x03, 0x50
        /*001a*/ 	.short	0x0000


	//----- nvinfo : EIATTR_MAXREG_COUNT
	.align		4
        /*001c*/ 	.byte	0x03, 0x1b
        /*001e*/ 	.short	0x0080


	//----- nvinfo : EIATTR_MERCURY_ISA_VERSION
	.align		4
        /*0020*/ 	.byte	0x03, 0x5f
        /*0022*/ 	.short	0x0101


	//----- nvinfo : EIATTR_COOP_GROUP_MASK_REGIDS
	.align		4
        /*0024*/ 	.byte	0x04, 0x29
        /*0026*/ 	.short	(.L_510 - .L_509)


	//   ....[0]....
.L_509:
        /*0028*/ 	.word	0xffffffff


	//   ....[1]....
        /*002c*/ 	.word	0xffffffff


	//   ....[2]....
        /*0030*/ 	.word	0xffffffff


	//   ....[3]....
        /*0034*/ 	.word	0xffffffff


	//   ....[4]....
        /*0038*/ 	.word	0xffffffff


	//   ....[5]....
        /*003c*/ 	.word	0xffffffff


	//   ....[6]....
        /*0040*/ 	.word	0xffffffff


	//   ....[7]....
        /*0044*/ 	.word	0xffffffff


	//   ....[8]....
        /*0048*/ 	.word	0xffffffff


	//   ....[9]....
        /*004c*/ 	.word	0xffffffff


	//   ....[10]....
        /*0050*/ 	.word	0xffffffff


	//   ....[11]....
        /*0054*/ 	.word	0xffffffff


	//   ....[12]....
        /*0058*/ 	.word	0xffffffff


	//   ....[13]....
        /*005c*/ 	.word	0xffffffff


	//   ....[14]....
        /*0060*/ 	.word	0xffffffff


	//   ....[15]....
        /*0064*/ 	.word	0xffffffff


	//----- nvinfo : EIATTR_COOP_GROUP_INSTR_OFFSETS
	.align		4
.L_510:
        /*0068*/ 	.byte	0x04, 0x28
        /*006a*/ 	.short	(.L_512 - .L_511)


	//   ....[0]....
.L_511:
        /*006c*/ 	.word	0x00002010


	//   ....[1]....
        /*0070*/ 	.word	0x00002020


	//   ....[2]....
        /*0074*/ 	.word	0x00002030


	//   ....[3]....
        /*0078*/ 	.word	0x00002040


	//   ....[4]....
        /*007c*/ 	.word	0x00002070


	//   ....[5]....
        /*0080*/ 	.word	0x000020a0


	//   ....[6]....
        /*0084*/ 	.word	0x000020d0


	//   ....[7]....
        /*0088*/ 	.word	0x000020f0


	//   ....[8]....
        /*008c*/ 	.word	0x00002140


	//   ....[9]....
        /*0090*/ 	.word	0x00002160


	//   ....[10]....
        /*0094*/ 	.word	0x00002190


	//   ....[11]....
        /*0098*/ 	.word	0x000021b0


	//   ....[12]....
        /*009c*/ 	.word	0x00002260


	//   ....[13]....
        /*00a0*/ 	.word	0x000022a0


	//   ....[14]....
        /*00a4*/ 	.word	0x000022d0


	//   ....[15]....
        /*00a8*/ 	.word	0x000022f0


	//----- nvinfo : EIATTR_EXIT_INSTR_OFFSETS
	.align		4
.L_512:
        /*00ac*/ 	.byte	0x04, 0x1c
        /*00ae*/ 	.short	(.L_514 - .L_513)


	//   ....[0]....
.L_513:
        /*00b0*/ 	.word	0x000028e0


	//   ....[1]....
        /*00b4*/ 	.word	0x00002960


	//----- nvinfo : EIATTR_MAX_THREADS
	.align		4
.L_514:
        /*00b8*/ 	.byte	0x04, 0x05
        /*00ba*/ 	.short	(.L_516 - .L_515)
.L_515:
        /*00bc*/ 	.word	0x00000100
        /*00c0*/ 	.word	0x00000001
        /*00c4*/ 	.word	0x00000001


	//----- nvinfo : EIATTR_CRS_STACK_SIZE
	.align		4
.L_516:
        /*00c8*/ 	.byte	0x04, 0x1e
        /*00ca*/ 	.short	(.L_518 - .L_517)
.L_517:
        /*00cc*/ 	.word	0x00000000


	//----- nvinfo : EIATTR_CBANK_PARAM_SIZE
	.align		4
.L_518:
        /*00d0*/ 	.byte	0x03, 0x19
        /*00d2*/ 	.short	0x00f0


	//----- nvinfo : EIATTR_PARAM_CBANK
	.align		4
        /*00d4*/ 	.byte	0x04, 0x0a
        /*00d6*/ 	.short	(.L_520 - .L_519)
	.align		4
.L_519:
        /*00d8*/ 	.word	index@(.nv.constant0._ZN7cutlass13device_kernelIN5flash22FlashAttnBwdPreprocessIN4cute5tupleIJNS3_1CILi64EEENS5_ILi256EEEEEENS_6half_tEfNS_4arch4Sm80ELb1ELb0EEEEEvNT_6ParamsE)
        /*00dc*/ 	.short	0x0210
        /*00de*/ 	.short	0x00f0


	//----- nvinfo : EIATTR_SW_WAR
	.align		4
.L_520:
        /*00e0*/ 	.byte	0x04, 0x36
        /*00e2*/ 	.short	(.L_522 - .L_521)
.L_521:
        /*00e4*/ 	.word	0x00000008
.L_522:


//--------------------- .nv.info._ZN7cutlass13device_kernelIN5flash19enable_sm80_to_sm89INS1_16FlashAttnBwdSm80INS1_25CollectiveMainloopBwdSm80ILi1ELi1EN4cute5tupleIJNS5_1CILi64EEES8_NS7_ILi256EEEEEENS_6half_tEfNS_4arch4Sm80ELb1ELb0ELb1ELb1ELb0ELb0ELb0ELb0ELi2ELi4ELi2ELi2ELb0EEENS1_21CollectiveEpilogueBwdISA_SB_SD_Li256ELb1ELb0ELi4EEENS1_25SingleTileBwdLPTSchedulerILb1ELi64ELb0EEEEEEEEEvNT_6ParamsE --------------------------
	.section	.nv.info._ZN7cutlass13device_kernelIN5flash19enable_sm80_to_sm89INS1_16FlashAttnBwdSm80INS1_25CollectiveMainloopBwdSm80ILi1ELi1EN4cute5tupleIJNS5_1CILi64EEES8_NS7_ILi256EEEEEENS_6half_tEfNS_4arch4Sm80ELb1ELb0ELb1ELb1ELb0ELb0ELb0ELb0ELi2ELi4ELi2ELi2ELb0EEENS1_21CollectiveEpilogueBwdISA_SB_SD_Li256ELb1ELb0ELi4EEENS1_25SingleTileBwdLPTSchedulerILb1ELi64ELb0EEEEEEEEEvNT_6ParamsE,"",@"SHT_CUDA_INFO"
	.sectionflags	@""
	.align	4


	//----- nvinfo : EIATTR_CUDA_API_VERSION
	.align		4
        /*0000*/ 	.byte	0x04, 0x37
        /*0002*/ 	.short	(.L_524 - .L_523)
.L_523:
        /*0004*/ 	.word	0x00000082


	//----- nvinfo : EIATTR_KPARAM_INFO
	.align		4
.L_524:
        /*0008*/ 	.byte	0x04, 0x17
        /*000a*/ 	.short	(.L_526 - .L_525)
.L_525:
        /*000c*/ 	.word	0x00000000
        /*0010*/ 	.short	0x0000
        /*0012*/ 	.short	0x0000
        /*0014*/ 	.byte	0x00, 0xf0, 0x21, 0x0a


	//----- nvinfo : EIATTR_SPARSE_MMA_MASK
	.align		4
.L_526:
        /*0018*/ 	.byte	0x03, 0x50
        /*001a*/ 	.short	0x0000


	//----- nvinfo : EIATTR_MAXREG_COUNT
	.align		4
        /*001c*/ 	.byte	0x03, 0x1b
        /*001e*/ 	.short	0x00ff


	//----- nvinfo : EIATTR_MERCURY_ISA_VERSION
	.align		4
        /*0020*/ 	.byte	0x03, 0x5f
        /*0022*/ 	.short	0x0101


	//----- nvinfo : EIATTR_EXIT_INSTR_OFFSETS
	.align		4
        /*0024*/ 	.byte	0x04, 0x1c
        /*0026*/ 	.short	(.L_528 - .L_527)


	//   ....[0]....
.L_527:
        /*0028*/ 	.word	0x00000010


	//----- nvinfo : EIATTR_MAX_THREADS
	.align		4
.L_528:
        /*002c*/ 	.byte	0x04, 0x05
        /*002e*/ 	.short	(.L_530 - .L_529)
.L_529:
        /*0030*/ 	.word	0x00000100
        /*0034*/ 	.word	0x00000001
        /*0038*/ 	.word	0x00000001


	//----- nvinfo : EIATTR_CBANK_PARAM_SIZE
	.align		4
.L_530:
        /*003c*/ 	.byte	0x03, 0x19
        /*003e*/ 	.short	0x0288


	//----- nvinfo : EIATTR_PARAM_CBANK
	.align		4
        /*0040*/ 	.byte	0x04, 0x0a
        /*0042*/ 	.short	(.L_532 - .L_531)
	.align		4
.L_531:
        /*0044*/ 	.word	index@(.nv.constant0._ZN7cutlass13device_kernelIN5flash19enable_sm80_to_sm89INS1_16FlashAttnBwdSm80INS1_25CollectiveMainloopBwdSm80ILi1ELi1EN4cute5tupleIJNS5_1CILi64EEES8_NS7_ILi256EEEEEENS_6half_tEfNS_4arch4Sm80ELb1ELb0ELb1ELb1ELb0ELb0ELb0ELb0ELi2ELi4ELi2ELi2ELb0EEENS1_21CollectiveEpilogueBwdISA_SB_SD_Li256ELb1ELb0ELi4EEENS1_25SingleTileBwdLPTSchedulerILb1ELi64ELb0EEEEEEEEEvNT_6ParamsE)
        /*0048*/ 	.short	0x0210
        /*004a*/ 	.short	0x0288


	//----- nvinfo : EIATTR_SW_WAR
	.align		4
.L_532:
        /*004c*/ 	.byte	0x04, 0x36
        /*004e*/ 	.short	(.L_534 - .L_533)
.L_533:
        /*0050*/ 	.word	0x00000008
.L_534:


//--------------------- .nv.info._ZN7cutlass13device_kernelIN5flash32FlashAttnBwdPostprocessConvertdQIN4cute5tupleIJNS3_1CILi64EEENS5_ILi256EEEEEENS_6half_tEfNS_4arch4Sm80ELi256ENS3_8TiledMMAINS3_8MMA_AtomIJNS3_28SM80_16x8x16_F32F16F16F32_TNEEEENS3_6LayoutINS4_IJNS5_ILi2EEENS5_ILi4EEENS5_ILi1EEEEEENS4_IJSJ_SH_NS5_ILi0EEEEEEEENS4_IJNS5_ILi32EEES6_NS5_ILi16EEEEEEEELb0EEEEEvNT_6ParamsE --------------------------
	.section	.nv.info._ZN7cutlass13device_kernelIN5flash32FlashAttnBwdPostprocessConvertdQIN4cute5tupleIJNS3_1CILi64EEENS5_ILi256EEEEEENS_6half_tEfNS_4arch4Sm80ELi256ENS3_8TiledMMAINS3_8MMA_AtomIJNS3_28SM80_16x8x16_F32F16F16F32_TNEEEENS3_6LayoutINS4_IJNS5_ILi2EEENS5_ILi4EEENS5_ILi1EEEEEENS4_IJSJ_SH_NS5_ILi0EEEEEEEENS4_IJNS5_ILi32EEES6_NS5_ILi16EEEEEEEELb0EEEEEvNT_6ParamsE,"",@"SHT_CUDA_INFO"
	.sectionflags	@""
	.align	4


	//----- nvinfo : EIATTR_CUDA_API_VERSION
	.align		4
        /*0000*/ 	.byte	0x04, 0x37
        /*0002*/ 	.short	(.L_536 - .L_535)
.L_535:
        /*0004*/ 	.word	0x00000082


	//----- nvinfo : EIATTR_KPARAM_INFO
	.align		4
.L_536:
        /*0008*/ 	.byte	0x04, 0x17
        /*000a*/ 	.short	(.L_538 - .L_537)
.L_537:
        /*000c*/ 	.word	0x00000000
        /*0010*/ 	.short	0x0000
        /*0012*/ 	.short	0x0000
        /*0014*/ 	.byte	0x00, 0xf0, 0xc1, 0x01


	//----- nvinfo : EIATTR_SPARSE_MMA_MASK
	.align		4
.L_538:
        /*0018*/ 	.byte	0x03, 0x50
        /*001a*/ 	.short	0x0000


	//----- nvinfo : EIATTR_MAXREG_COUNT
	.align		4
        /*001c*/ 	.byte	0x03, 0x1b
        /*001e*/ 	.short	0x0080


	//----- nvinfo : EIATTR_NUM_BARRIERS
	.align		4
        /*0020*/ 	.byte	0x02, 0x4c
        /*0022*/ 	.byte	0x01
	.zero		1


	//----- nvinfo : EIATTR_MERCURY_ISA_VERSION
	.align		4
        /*0024*/ 	.byte	0x03, 0x5f
        /*0026*/ 	.short	0x0101


	//----- nvinfo : EIATTR_EXIT_INSTR_OFFSETS
	.align		4
        /*0028*/ 	.byte	0x04, 0x1c
        /*002a*/ 	.short	(.L_540 - .L_539)


	//   ....[0]....
.L_539:
        /*002c*/ 	.word	0x000001b0


	//   ....[1]....
        /*0030*/ 	.word	0x00001f00


	//   ....[2]....
        /*0034*/ 	.word	0x00001fd0


	//----- nvinfo : EIATTR_MAX_THREADS
	.align		4
.L_540:
        /*0038*/ 	.byte	0x04, 0x05
        /*003a*/ 	.short	(.L_542 - .L_541)
.L_541:
        /*003c*/ 	.word	0x00000100
        /*0040*/ 	.word	0x00000001
        /*0044*/ 	.word	0x00000001


	//----- nvinfo : EIATTR_CRS_STACK_SIZE
	.align		4
.L_542:
        /*0048*/ 	.byte	0x04, 0x1e
        /*004a*/ 	.short	(.L_544 - .L_543)
.L_543:
        /*004c*/ 	.word	0x00000000


	//----- nvinfo : EIATTR_CBANK_PARAM_SIZE
	.align		4
.L_544:
        /*0050*/ 	.byte	0x03, 0x19
        /*0052*/ 	.short	0x0070


	//----- nvinfo : EIATTR_PARAM_CBANK
	.align		4
        /*0054*/ 	.byte	0x04, 0x0a
        /*0056*/ 	.short	(.L_546 - .L_545)
	.align		4
.L_545:
        /*0058*/ 	.word	index@(.nv.constant0._ZN7cutlass13device_kernelIN5flash32FlashAttnBwdPostprocessConvertdQIN4cute5tupleIJNS3_1CILi64EEENS5_ILi256EEEEEENS_6half_tEfNS_4arch4Sm80ELi256ENS3_8TiledMMAINS3_8MMA_AtomIJNS3_28SM80_16x8x16_F32F16F16F32_TNEEEENS3_6LayoutINS4_IJNS5_ILi2EEENS5_ILi4EEENS5_ILi1EEEEEENS4_IJSJ_SH_NS5_ILi0EEEEEEEENS4_IJNS5_ILi32EEES6_NS5_ILi16EEEEEEEELb0EEEEEvNT_6ParamsE)
        /*005c*/ 	.short	0x0210
        /*005e*/ 	.short	0x0070


	//----- nvinfo : EIATTR_SW_WAR
	.align		4
.L_546:
        /*0060*/ 	.byte	0x04, 0x36
        /*0062*/ 	.short	(.L_548 - .L_547)
.L_547:
        /*0064*/ 	.word	0x00000008
.L_548:


//--------------------- .nv.info._ZN7cutlass13device_kernelIN5flash19enable_sm80_to_sm89INS1_16FlashAttnBwdSm80INS1_25CollectiveMainloopBwdSm80ILi1ELi1EN4cute5tupleIJNS5_1CILi64EEES8_NS7_ILi256EEEEEENS_6half_tEfNS_4arch4Sm80ELb1ELb0ELb1ELb1ELb0ELb0ELb0ELb0ELi2ELi4ELi2ELi2ELb0EEENS1_24CollectiveEpilogueBwdGQAISA_fSD_Li256ELb1ELb0EEENS1_25SingleTileBwdLPTSchedulerILb1ELi64ELb0EEEEEEEEEvNT_6ParamsE --------------------------
	.section	.nv.info._ZN7cutlass13device_kernelIN5flash19enable_sm80_to_sm89INS1_16FlashAttnBwdSm80INS1_25CollectiveMainloopBwdSm80ILi1ELi1EN4cute5tupleIJNS5_1CILi64EEES8_NS7_ILi256EEEEEENS_6half_tEfNS_4arch4Sm80ELb1ELb0ELb1ELb1ELb0ELb0ELb0ELb0ELi2ELi4ELi2ELi2ELb0EEENS1_24CollectiveEpilogueBwdGQAISA_fSD_Li256ELb1ELb0EEENS1_25SingleTileBwdLPTSchedulerILb1ELi64ELb0EEEEEEEEEvNT_6ParamsE,"",@"SHT_CUDA_INFO"
	.sectionflags	@""
	.align	4


	//----- nvinfo : EIATTR_CUDA_API_VERSION
	.align		4
        /*0000*/ 	.byte	0x04, 0x37
        /*0002*/ 	.short	(.L_550 - .L_549)
.L_549:
        /*0004*/ 	.word	0x00000082


	//----- nvinfo : EIATTR_KPARAM_INFO
	.align		4
.L_550:
        /*0008*/ 	.byte	0x04, 0x17
        /*000a*/ 	.short	(.L_552 - .L_551)
.L_551:
        /*000c*/ 	.word	0x00000000
        /*0010*/ 	.short	0x0000
        /*0012*/ 	.short	0x0000
        /*0014*/ 	.byte	0x00, 0xf0, 0x41, 0x0a


	//----- nvinfo : EIATTR_SPARSE_MMA_MASK
	.align		4
.L_552:
        /*0018*/ 	.byte	0x03, 0x50
        /*001a*/ 	.short	0x0000


	//----- nvinfo : EIATTR_MAXREG_COUNT
	.align		4
        /*001c*/ 	.byte	0x03, 0x1b
        /*001e*/ 	.short	0x00ff


	//----- nvinfo : EIATTR_MERCURY_ISA_VERSION
	.align		4
        /*0020*/ 	.byte	0x03, 0x5f
        /*0022*/ 	.short	0x0101


	//----- nvinfo : EIATTR_EXIT_INSTR_OFFSETS
	.align		4
        /*0024*/ 	.byte	0x04, 0x1c
        /*0026*/ 	.short	(.L_554 - .L_553)


	//   ....[0]....
.L_553:
        /*0028*/ 	.word	0x00000010


	//----- nvinfo : EIATTR_MAX_THREADS
	.align		4
.L_554:
        /*002c*/ 	.byte	0x04, 0x05
        /*002e*/ 	.short	(.L_556 - .L_555)
.L_555:
        /*0030*/ 	.word	0x00000100
        /*0034*/ 	.word	0x00000001
        /*0038*/ 	.word	0x00000001


	//----- nvinfo : EIATTR_CBANK_PARAM_SIZE
	.align		4
.L_556:
        /*003c*/ 	.byte	0x03, 0x19
        /*003e*/ 	.short	0x0290


	//----- nvinfo : EIATTR_PARAM_CBANK
	.align		4
        /*0040*/ 	.byte	0x04, 0x0a
        /*0042*/ 	.short	(.L_558 - .L_557)
	.align		4
.L_557:
        /*0044*/ 	.word	index@(.nv.constant0._ZN7cutlass13device_kernelIN5flash19enable_sm80_to_sm89INS1_16FlashAttnBwdSm80INS1_25CollectiveMainloopBwdSm80ILi1ELi1EN4cute5tupleIJNS5_1CILi64EEES8_NS7_ILi256EEEEEENS_6half_tEfNS_4arch4Sm80ELb1ELb0ELb1ELb1ELb0ELb0ELb0ELb0ELi2ELi4ELi2ELi2ELb0EEENS1_24CollectiveEpilogueBwdGQAISA_fSD_Li256ELb1ELb0EEENS1_25SingleTileBwdLPTSchedulerILb1ELi64ELb0EEEEEEEEEvNT_6ParamsE)
        /*0048*/ 	.short	0x0210
        /*004a*/ 	.short	0x0290


	//----- nvinfo : EIATTR_SW_WAR
	.align		4
.L_558:
        /*004c*/ 	.byte	0x04, 0x36
        /*004e*/ 	.short	(.L_560 - .L_559)
.L_559:
        /*0050*/ 	.word	0x00000008
.L_560:


//--------------------- .nv.info._ZN7cutlass13device_kernelIN5flash22FlashAttnBwdPreprocessIN4cute5tupleIJNS3_1CILi64EEENS5_ILi256EEEEEENS_6half_tEfNS_4arch4Sm80ELb1ELb1EEEEEvNT_6ParamsE --------------------------
	.section	.nv.info._ZN7cutlass13device_kernelIN5flash22FlashAttnBwdPreprocessIN4cute5tupleIJNS3_1CILi64EEENS5_ILi256EEEEEENS_6half_tEfNS_4arch4Sm80ELb1ELb1EEEEEvNT_6ParamsE,"",@"SHT_CUDA_INFO"
	.sectionflags	@""
	.align	4


	//----- nvinfo : EIATTR_CUDA_API_VERSION
	.align		4
        /*0000*/ 	.byte	0x04, 0x37
        /*0002*/ 	.short	(.L_562 - .L_561)
.L_561:
        /*0004*/ 	.word	0x00000082


	//----- nvinfo : EIATTR_KPARAM_INFO
	.align		4
.L_562:
        /*0008*/ 	.byte	0x04, 0x17
        /*000a*/ 	.short	(.L_564 - .L_563)
.L_563:
        /*000c*/ 	.word	0x00000000
        /*0010*/ 	.short	0x0000
        /*0012*/ 	.short	0x0000
        /*0014*/ 	.byte	0x00, 0xf0, 0xc1, 0x03


	//----- nvinfo : EIATTR_SPARSE_MMA_MASK
	.align		4
.L_564:
        /*0018*/ 	.byte	0x03, 0x50
        /*001a*/ 	.short	0x0000


	//----- nvinfo : EIATTR_MAXREG_COUNT
	.align		4
        /*001c*/ 	.byte	0x03, 0x1b
        /*001e*/ 	.short	0x0080


	//----- nvinfo : EIATTR_MERCURY_ISA_VERSION
	.align		4
        /*0020*/ 	.byte	0x03, 0x5f
        /*0022*/ 	.short	0x0101


	//----- nvinfo : EIATTR_COOP_GROUP_MASK_REGIDS
	.align		4
        /*0024*/ 	.byte	0x04, 0x29
        /*0026*/ 	.short	(.L_566 - .L_565)


	//   ....[0]....
.L_565:
        /*0028*/ 	.word	0xffffffff


	//   ....[1]....
        /*002c*/ 	.word	0xffffffff


	//   ....[2]....
        /*0030*/ 	.word	0xffffffff


	//   ....[3]....
        /*0034*/ 	.word	0xffffffff


	//   ....[4]....
        /*0038*/ 	.word	0xffffffff


	//   ....[5]....
        /*003c*/ 	.word	0xffffffff


	//   ....[6]....
        /*0040*/ 	.word	0xffffffff


	//   ....[7]....
        /*0044*/ 	.word	0xffffffff


	//   ....[8]....
        /*0048*/ 	.word	0xffffffff


	//   ....[9]....
        /*004c*/ 	.word	0xffffffff


	//   ....[10]....
        /*0050*/ 	.word	0xffffffff


	//   ....[11]....
        /*0054*/ 	.word	0xffffffff


	//   ....[12]....
        /*0058*/ 	.word	0xffffffff


	//   ....[13]....
        /*005c*/ 	.word	0xffffffff


	//   ....[14]....
        /*0060*/ 	.word	0xffffffff


	//   ....[15]....
        /*0064*/ 	.word	0xffffffff


	//----- nvinfo : EIATTR_COOP_GROUP_INSTR_OFFSETS
	.align		4
.L_566:
        /*0068*/ 	.byte	0x04, 0x28
        /*006a*/ 	.short	(.L_568 - .L_567)


	//   ....[0]....
.L_567:
        /*006c*/ 	.word	0x000028c0


	//   ....[1]....
        /*0070*/ 	.word	0x000028d0


	//   ....[2]....
        /*0074*/ 	.word	0x000028e0


	//   ....[3]....
        /*0078*/ 	.word	0x000028f0


	//   ....[4]....
        /*007c*/ 	.word	0x00002920


	//   ....[5]....
        /*0080*/ 	.word	0x00002940


	//   ....[6]....
        /*0084*/ 	.word	0x00002960


	//   ....[7]....
        /*0088*/ 	.word	0x00002970


	//   ....[8]....
        /*008c*/ 	.word	0x000029b0


	//   ....[9]....
        /*0090*/ 	.word	0x000029d0


	//   ....[10]....
        /*0094*/ 	.word	0x000029e0


	//   ....[11]....
        /*0098*/ 	.word	0x000029f0


	//   ....[12]....
        /*009c*/ 	.word	0x00002a50


	//   ....[13]....
        /*00a0*/ 	.word	0x00002a80


	//   ....[14]....
        /*00a4*/ 	.word	0x00002aa0


	//   ....[15]....
        /*00a8*/ 	.word	0x00002ac0


	//----- nvinfo : EIATTR_EXIT_INSTR_OFFSETS
	.align		4
.L_568:
        /*00ac*/ 	.byte	0x04, 0x1c
        /*00ae*/ 	.short	(.L_570 - .L_569)


	//   ....[0]....
.L_569:
        /*00b0*/ 	.word	0x00000320


	//   ....[1]....
        /*00b4*/ 	.word	0x00003270


	//   ....[2]....
        /*00b8*/ 	.word	0x00003310


	//----- nvinfo : EIATTR_MAX_THREADS
	.align		4
.L_570:
        /*00bc*/ 	.byte	0x04, 0x05
        /*00be*/ 	.short	(.L_572 - .L_571)
.L_571:
        /*00c0*/ 	.word	0x00000100
        /*00c4*/ 	.word	0x00000001
        /*00c8*/ 	.word	0x00000001


	//----- nvinfo : EIATTR_CRS_STACK_SIZE
	.align		4
.L_572:
        /*00cc*/ 	.byte	0x04, 0x1e
        /*00ce*/ 	.short	(.L_574 - .L_573)
.L_573:
        /*00d0*/ 	.word	0x00000000


	//----- nvinfo : EIATTR_CBANK_PARAM_SIZE
	.align		4
.L_574:
        /*00d4*/ 	.byte	0x03, 0x19
        /*00d6*/ 	.short	0x00f0


	//----- nvinfo : EIATTR_PARAM_CBANK
	.align		4
        /*00d8*/ 	.byte	0x04, 0x0a
        /*00da*/ 	.short	(.L_576 - .L_575)
	.align		4
.L_575:
        /*00dc*/ 	.word	index@(.nv.constant0._ZN7cutlass13device_kernelIN5flash22FlashAttnBwdPreprocessIN4cute5tupleIJNS3_1CILi64EEENS5_ILi256EEEEEENS_6half_tEfNS_4arch4Sm80ELb1ELb1EEEEEvNT_6ParamsE)
        /*00e0*/ 	.short	0x0210
        /*00e2*/ 	.short	0x00f0


	//----- nvinfo : EIATTR_SW_WAR
	.align		4
.L_576:
        /*00e4*/ 	.byte	0x04, 0x36
        /*00e6*/ 	.short	(.L_578 - .L_577)
.L_577:
        /*00e8*/ 	.word	0x00000008
.L_578:


//--------------------- .nv.callgraph             --------------------------
	.section	.nv.callgraph,"",@"SHT_CUDA_CALLGRAPH"
	.align	4
	.sectionentsize	8
	.align		4
        /*0000*/ 	.word	0x00000000
	.align		4
        /*0004*/ 	.word	0xffffffff
	.align		4
        /*0008*/ 	.word	0x00000000
	.align		4
        /*000c*/ 	.word	0xfffffffe
	.align		4
        /*0010*/ 	.word	0x00000000
	.align		4
        /*0014*/ 	.word	0xfffffffd
	.align		4
        /*0018*/ 	.word	0x00000000
	.align		4
        /*001c*/ 	.word	0xfffffffc


//--------------------- .nv.constant4             --------------------------
	.section	.nv.constant4,"a",@progbits
	.align	8
	.align		8
.nv.constant4:
        /*0000*/ 	.dword	_ZN74_INTERNAL_47d7184e_38_flash_bwd_hdim256_fp16_softcap_sm80_cu_b81ac279_31234cuda3std3__45__cpo5beginE
	.align		8
        /*0008*/ 	.dword	_ZN74_INTERNAL_47d7184e_38_flash_bwd_hdim256_fp16_softcap_sm80_cu_b81ac279_31234cuda3std3__45__cpo3endE
	.align		8
        /*0010*/ 	.dword	_ZN74_INTERNAL_47d7184e_38_flash_bwd_hdim256_fp16_softcap_sm80_cu_b81ac279_31234cuda3std3__45__cpo6cbeginE
	.align		8
        /*0018*/ 	.dword	_ZN74_INTERNAL_47d7184e_38_flash_bwd_hdim256_fp16_softcap_sm80_cu_b81ac279_31234cuda3std3__45__cpo4cendE
	.align		8
        /*0020*/ 	.dword	_ZN74_INTERNAL_47d7184e_38_flash_bwd_hdim256_fp16_softcap_sm80_cu_b81ac279_31234cuda3std3__476_GLOBAL__N__47d7184e_38_flash_bwd_hdim256_fp16_softcap_sm80_cu_b81ac279_31236ignoreE
	.align		8
        /*0028*/ 	.dword	_ZN74_INTERNAL_47d7184e_38_flash_bwd_hdim256_fp16_softcap_sm80_cu_b81ac279_31234cuda3std3__419piecewise_constructE
	.align		8
        /*0030*/ 	.dword	_ZN74_INTERNAL_47d7184e_38_flash_bwd_hdim256_fp16_softcap_sm80_cu_b81ac279_31234cuda3std3__48in_placeE
	.align		8
        /*0038*/ 	.dword	_ZN74_INTERNAL_47d7184e_38_flash_bwd_hdim256_fp16_softcap_sm80_cu_b81ac279_31234cuda3std6ranges3__45__cpo4swapE
	.align		8
        /*0040*/ 	.dword	_ZN74_INTERNAL_47d7184e_38_flash_bwd_hdim256_fp16_softcap_sm80_cu_b81ac279_31234cuda3std6ranges3__45__cpo9iter_moveE
	.align		8
        /*0048*/ 	.dword	_ZN74_INTERNAL_47d7184e_38_flash_bwd_hdim256_fp16_softcap_sm80_cu_b81ac279_31234cute7productE
	.align		8
        /*0050*/ 	.dword	_ZN74_INTERNAL_47d7184e_38_flash_bwd_hdim256_fp16_softcap_sm80_cu_b81ac279_31234cute1_E


//--------------------- .text._ZN7cutlass13device_kernelIN5flash19enable_sm80_to_sm89INS1_16FlashAttnBwdSm80INS1_25CollectiveMainloopBwdSm80ILi1ELi1EN4cute5tupleIJNS5_1CILi32EEENS7_ILi64EEENS7_ILi256EEEEEENS_6half_tEfNS_4arch4Sm80ELb0ELb0ELb1ELb0ELb0ELb0ELb0ELb0ELi2ELi2ELi2ELi1ELb1EEENS1_21CollectiveEpilogueBwdISB_SC_SE_Li256ELb0ELb0ELi4EEENS1_19SingleTileSchedulerILb0ELb0ELb0ELi64EEEEEEEEEvNT_6ParamsE --------------------------
	.section	.text._ZN7cutlass13device_kernelIN5flash19enable_sm80_to_sm89INS1_16FlashAttnBwdSm80INS1_25CollectiveMainloopBwdSm80ILi1ELi1EN4cute5tupleIJNS5_1CILi32EEENS7_ILi64EEENS7_ILi256EEEEEENS_6half_tEfNS_4arch4Sm80ELb0ELb0ELb1ELb0ELb0ELb0ELb0ELb0ELi2ELi2ELi2ELi1ELb1EEENS1_21CollectiveEpilogueBwdISB_SC_SE_Li256ELb0ELb0ELi4EEENS1_19SingleTileSchedulerILb0ELb0ELb0ELi64EEEEEEEEEvNT_6ParamsE,"ax",@progbits
	.align	128
.text._ZN7cutlass13device_kernelIN5flash19enable_sm80_to_sm89INS1_16FlashAttnBwdSm80INS1_25CollectiveMainloopBwdSm80ILi1ELi1EN4cute5tupleIJNS5_1CILi32EEENS7_ILi64EEENS7_ILi256EEEEEENS_6half_tEfNS_4arch4Sm80ELb0ELb0ELb1ELb0ELb0ELb0ELb0ELb0ELi2ELi2ELi2ELi1ELb1EEENS1_21CollectiveEpilogueBwdISB_SC_SE_Li256ELb0ELb0ELi4EEENS1_19SingleTileSchedulerILb0ELb0ELb0ELi64EEEEEEEEEvNT_6ParamsE:
        .type           _ZN7cutlass13device_kernelIN5flash19enable_sm80_to_sm89INS1_16FlashAttnBwdSm80INS1_25CollectiveMainloopBwdSm80ILi1ELi1EN4cute5tupleIJNS5_1CILi32EEENS7_ILi64EEENS7_ILi256EEEEEENS_6half_tEfNS_4arch4Sm80ELb0ELb0ELb1ELb0ELb0ELb0ELb0ELb0ELi2ELi2ELi2ELi1ELb1EEENS1_21CollectiveEpilogueBwdISB_SC_SE_Li256ELb0ELb0ELi4EEENS1_19SingleTileSchedulerILb0ELb0ELb0ELi64EEEEEEEEEvNT_6ParamsE,@function
        .size           _ZN7cutlass13device_kernelIN5flash19enable_sm80_to_sm89INS1_16FlashAttnBwdSm80INS1_25CollectiveMainloopBwdSm80ILi1ELi1EN4cute5tupleIJNS5_1CILi32EEENS7_ILi64EEENS7_ILi256EEEEEENS_6half_tEfNS_4arch4Sm80ELb0ELb0ELb1ELb0ELb0ELb0ELb0ELb0ELi2ELi2ELi2ELi1ELb1EEENS1_21CollectiveEpilogueBwdISB_SC_SE_Li256ELb0ELb0ELi4EEENS1_19SingleTileSchedulerILb0ELb0ELb0ELi64EEEEEEEEEvNT_6ParamsE,(.L_x_126 - _ZN7cutlass13device_kernelIN5flash19enable_sm80_to_sm89INS1_16FlashAttnBwdSm80INS1_25CollectiveMainloopBwdSm80ILi1ELi1EN4cute5tupleIJNS5_1CILi32EEENS7_ILi64EEENS7_ILi256EEEEEENS_6half_tEfNS_4arch4Sm80ELb0ELb0ELb1ELb0ELb0ELb0ELb0ELb0ELi2ELi2ELi2ELi1ELb1EEENS1_21CollectiveEpilogueBwdISB_SC_SE_Li256ELb0ELb0ELi4EEENS1_19SingleTileSchedulerILb0ELb0ELb0ELi64EEEEEEEEEvNT_6ParamsE)
        .other          _ZN7cutlass13device_kernelIN5flash19enable_sm80_to_sm89INS1_16FlashAttnBwdSm80INS1_25CollectiveMainloopBwdSm80ILi1ELi1EN4cute5tupleIJNS5_1CILi32EEENS7_ILi64EEENS7_ILi256EEEEEENS_6half_tEfNS_4arch4Sm80ELb0ELb0ELb1ELb0ELb0ELb0ELb0ELb0ELi2ELi2ELi2ELi1ELb1EEENS1_21CollectiveEpilogueBwdISB_SC_SE_Li256ELb0ELb0ELi4EEENS1_19SingleTileSchedulerILb0ELb0ELb0ELi64EEEEEEEEEvNT_6ParamsE,@"STO_CUDA_ENTRY STV_DEFAULT"
_ZN7cutlass13device_kernelIN5flash19enable_sm80_to_sm89INS1_16FlashAttnBwdSm80INS1_25CollectiveMainloopBwdSm80ILi1ELi1EN4cute5tupleIJNS5_1CILi32EEENS7_ILi64EEENS7_ILi256EEEEEENS_6half_tEfNS_4arch4Sm80ELb0ELb0ELb1ELb0ELb0ELb0ELb0ELb0ELi2ELi2ELi2ELi1ELb1EEENS1_21CollectiveEpilogueBwdISB_SC_SE_Li256ELb0ELb0ELi4EEENS1_19SingleTileSchedulerILb0ELb0ELb0ELi64EEEEEEEEEvNT_6ParamsE:
[----:B------:R-:W-:Y:S01]  /*0000*/  LDC R1, c[0x0][0x28] ;  /* 0x00000a00ff017b82 */ /* 0x000fe20000000800 */
[----:B------:R-:W-:Y:S05]  /*0010*/  EXIT ;  /* 0x000000000000794d */ /* 0x000fea0003800000 */
.L_x_0:
[----:B------:R-:W-:-:S00]  /*0020*/  BRA `(.L_x_0) ;  /* 0xfffffffc00fc7947 */ /* 0x000fc0000383ffff */
[----:B------:R-:W-:-:S00]  /*0030*/  NOP ;  /* 0x0000000000007918 */ /* 0x000fc00000000000 */
        /* <DEDUP_REMOVED lines=12> */
.L_x_126:


//--------------------- .text._ZN7cutlass13device_kernelIN5flash19enable_sm80_to_sm89INS1_16FlashAttnBwdSm80INS1_25CollectiveMainloopBwdSm80ILi1ELi1EN4cute5tupleIJNS5_1CILi32EEENS7_ILi64EEENS7_ILi256EEEEEENS_6half_tEfNS_4arch4Sm80ELb0ELb0ELb1ELb0ELb0ELb0ELb0ELb0ELi2ELi2ELi2ELi1ELb1EEENS1_24CollectiveEpilogueBwdGQAISB_fSE_Li256ELb0ELb0EEENS1_19SingleTileSchedulerILb0ELb0ELb0ELi64EEEEEEEEEvNT_6ParamsE --------------------------
	.section	.text._ZN7cutlass13device_kernelIN5flash19enable_sm80_to_sm89INS1_16FlashAttnBwdSm80INS1_25CollectiveMainloopBwdSm80ILi1ELi1EN4cute5tupleIJNS5_1CILi32EEENS7_ILi64EEENS7_ILi256EEEEEENS_6half_tEfNS_4arch4Sm80ELb0ELb0ELb1ELb0ELb0ELb0ELb0ELb0ELi2ELi2ELi2ELi1ELb1EEENS1_24CollectiveEpilogueBwdGQAISB_fSE_Li256ELb0ELb0EEENS1_19SingleTileSchedulerILb0ELb0ELb0ELi64EEEEEEEEEvNT_6ParamsE,"ax",@progbits
	.align	128
.text._ZN7cutlass13device_kernelIN5flash19enable_sm80_to_sm89INS1_16FlashAttnBwdSm80INS1_25CollectiveMainloopBwdSm80ILi1ELi1EN4cute5tupleIJNS5_1CILi32EEENS7_ILi64EEENS7_ILi256EEEEEENS_6half_tEfNS_4arch4Sm80ELb0ELb0ELb1ELb0ELb0ELb0ELb0ELb0ELi2ELi2ELi2ELi1ELb1EEENS1_24CollectiveEpilogueBwdGQAISB_fSE_Li256ELb0ELb0EEENS1_19SingleTileSchedulerILb0ELb0ELb0ELi64EEEEEEEEEvNT_6ParamsE:
        .type           _ZN7cutlass13device_kernelIN5flash19enable_sm80_to_sm89INS1_16FlashAttnBwdSm80INS1_25CollectiveMainloopBwdSm80ILi1ELi1EN4cute5tupleIJNS5_1CILi32EEENS7_ILi64EEENS7_ILi256EEEEEENS_6half_tEfNS_4arch4Sm80ELb0ELb0ELb1ELb0ELb0ELb0ELb0ELb0ELi2ELi2ELi2ELi1ELb1EEENS1_24CollectiveEpilogueBwdGQAISB_fSE_Li256ELb0ELb0EEENS1_19SingleTileSchedulerILb0ELb0ELb0ELi64EEEEEEEEEvNT_6ParamsE,@function
        .size           _ZN7cutlass13device_kernelIN5flash19enable_sm80_to_sm89INS1_16FlashAttnBwdSm80INS1_25CollectiveMainloopBwdSm80ILi1ELi1EN4cute5tupleIJNS5_1CILi32EEENS7_ILi64EEENS7_ILi256EEEEEENS_6half_tEfNS_4arch4Sm80ELb0ELb0ELb1ELb0ELb0ELb0ELb0ELb0ELi2ELi2ELi2ELi1ELb1EEENS1_24CollectiveEpilogueBwdGQAISB_fSE_Li256ELb0ELb0EEENS1_19SingleTileSchedulerILb0ELb0ELb0ELi64EEEEEEEEEvNT_6ParamsE,(.L_x_127 - _ZN7cutlass13device_kernelIN5flash19enable_sm80_to_sm89INS1_16FlashAttnBwdSm80INS1_25CollectiveMainloopBwdSm80ILi1ELi1EN4cute5tupleIJNS5_1CILi32EEENS7_ILi64EEENS7_ILi256EEEEEENS_6half_tEfNS_4arch4Sm80ELb0ELb0ELb1ELb0ELb0ELb0ELb0ELb0ELi2ELi2ELi2ELi1ELb1EEENS1_24CollectiveEpilogueBwdGQAISB_fSE_Li256ELb0ELb0EEENS1_19SingleTileSchedulerILb0ELb0ELb0ELi64EEEEEEEEEvNT_6ParamsE)
        .other          _ZN7cutlass13device_kernelIN5flash19enable_sm80_to_sm89INS1_16FlashAttnBwdSm80INS1_25CollectiveMainloopBwdSm80ILi1ELi1EN4cute5tupleIJNS5_1CILi32EEENS7_ILi64EEENS7_ILi256EEEEEENS_6half_tEfNS_4arch4Sm80ELb0ELb0ELb1ELb0ELb0ELb0ELb0ELb0ELi2ELi2ELi2ELi1ELb1EEENS1_24CollectiveEpilogueBwdGQAISB_fSE_Li256ELb0ELb0EEENS1_19SingleTileSchedulerILb0ELb0ELb0ELi64EEEEEEEEEvNT_6ParamsE,@"STO_CUDA_ENTRY STV_DEFAULT"
_ZN7cutlass13device_kernelIN5flash19enable_sm80_to_sm89INS1_16FlashAttnBwdSm80INS1_25CollectiveMainloopBwdSm80ILi1ELi1EN4cute5tupleIJNS5_1CILi32EEENS7_ILi64EEENS7_ILi256EEEEEENS_6half_tEfNS_4arch4Sm80ELb0ELb0ELb1ELb0ELb0ELb0ELb0ELb0ELi2ELi2ELi2ELi1ELb1EEENS1_24CollectiveEpilogueBwdGQAISB_fSE_Li256ELb0ELb0EEENS1_19SingleTileSchedulerILb0ELb0ELb0ELi64EEEEEEEEEvNT_6ParamsE:
[----:B------:R-:W-:Y:S01]  /*0000*/  LDC R1, c[0x0][0x28] ;  /* 0x00000a00ff017b82 */ /* 0x000fe20000000800 */
[----:B------:R-:W-:Y:S05]  /*0010*/  EXIT ;  /* 0x000000000000794d */ /* 0x000fea0003800000 */
.L_x_1:
        /* <DEDUP_REMOVED lines=14> */
.L_x_127:


//--------------------- .text._ZN7cutlass13device_kernelIN5flash19enable_sm80_to_sm89INS1_16FlashAttnBwdSm80INS1_25CollectiveMainloopBwdSm80ILi1ELi1EN4cute5tupleIJNS5_1CILi32EEENS7_ILi64EEENS7_ILi256EEEEEENS_6half_tEfNS_4arch4Sm80ELb0ELb0ELb1ELb1ELb0ELb0ELb0ELb0ELi2ELi2ELi2ELi1ELb1EEENS1_21CollectiveEpilogueBwdISB_SC_SE_Li256ELb1ELb0ELi4EEENS1_19SingleTileSchedulerILb1ELb0ELb0ELi64EEEEEEEEEvNT_6ParamsE --------------------------
	.section	.text._ZN7cutlass13device_kernelIN5flash19enable_sm80_to_sm89INS1_16FlashAttnBwdSm80INS1_25CollectiveMainloopBwdSm80ILi1ELi1EN4cute5tupleIJNS5_1CILi32EEENS7_ILi64EEENS7_ILi256EEEEEENS_6half_tEfNS_4arch4Sm80ELb0ELb0ELb1ELb1ELb0ELb0ELb0ELb0ELi2ELi2ELi2ELi1ELb1EEENS1_21CollectiveEpilogueBwdISB_SC_SE_Li256ELb1ELb0ELi4EEENS1_19SingleTileSchedulerILb1ELb0ELb0ELi64EEEEEEEEEvNT_6ParamsE,"ax",@progbits
	.align	128
.text._ZN7cutlass13device_kernelIN5flash19enable_sm80_to_sm89INS1_16FlashAttnBwdSm80INS1_25CollectiveMainloopBwdSm80ILi1ELi1EN4cute5tupleIJNS5_1CILi32EEENS7_ILi64EEENS7_ILi256EEEEEENS_6half_tEfNS_4arch4Sm80ELb0ELb0ELb1ELb1ELb0ELb0ELb0ELb0ELi2ELi2ELi2ELi1ELb1EEENS1_21CollectiveEpilogueBwdISB_SC_SE_Li256ELb1ELb0ELi4EEENS1_19SingleTileSchedulerILb1ELb0ELb0ELi64EEEEEEEEEvNT_6ParamsE:
        .type           _ZN7cutlass13device_kernelIN5flash19enable_sm80_to_sm89INS1_16FlashAttnBwdSm80INS1_25CollectiveMainloopBwdSm80ILi1ELi1EN4cute5tupleIJNS5_1CILi32EEENS7_ILi64EEENS7_ILi256EEEEEENS_6half_tEfNS_4arch4Sm80ELb0ELb0ELb1ELb1ELb0ELb0ELb0ELb0ELi2ELi2ELi2ELi1ELb1EEENS1_21CollectiveEpilogueBwdISB_SC_SE_Li256ELb1ELb0ELi4EEENS1_19SingleTileSchedulerILb1ELb0ELb0ELi64EEEEEEEEEvNT_6ParamsE,@function
        .size           _ZN7cutlass13device_kernelIN5flash19enable_sm80_to_sm89INS1_16FlashAttnBwdSm80INS1_25CollectiveMainloopBwdSm80ILi1ELi1EN4cute5tupleIJNS5_1CILi32EEENS7_ILi64EEENS7_ILi256EEEEEENS_6half_tEfNS_4arch4Sm80ELb0ELb0ELb1ELb1ELb0ELb0ELb0ELb0ELi2ELi2ELi2ELi1ELb1EEENS1_21CollectiveEpilogueBwdISB_SC_SE_Li256ELb1ELb0ELi4EEENS1_19SingleTileSchedulerILb1ELb0ELb0ELi64EEEEEEEEEvNT_6ParamsE,(.L_x_128 - _ZN7cutlass13device_kernelIN5flash19enable_sm80_to_sm89INS1_16FlashAttnBwdSm80INS1_25CollectiveMainloopBwdSm80ILi1ELi1EN4cute5tupleIJNS5_1CILi32EEENS7_ILi64EEENS7_ILi256EEEEEENS_6half_tEfNS_4arch4Sm80ELb0ELb0ELb1ELb1ELb0ELb0ELb0ELb0ELi2ELi2ELi2ELi1ELb1EEENS1_21CollectiveEpilogueBwdISB_SC_SE_Li256ELb1ELb0ELi4EEENS1_19SingleTileSchedulerILb1ELb0ELb0ELi64EEEEEEEEEvNT_6ParamsE)
        .other          _ZN7cutlass13device_kernelIN5flash19enable_sm80_to_sm89INS1_16FlashAttnBwdSm80INS1_25CollectiveMainloopBwdSm80ILi1ELi1EN4cute5tupleIJNS5_1CILi32EEENS7_ILi64EEENS7_ILi256EEEEEENS_6half_tEfNS_4arch4Sm80ELb0ELb0ELb1ELb1ELb0ELb0ELb0ELb0ELi2ELi2ELi2ELi1ELb1EEENS1_21CollectiveEpilogueBwdISB_SC_SE_Li256ELb1ELb0ELi4EEENS1_19SingleTileSchedulerILb1ELb0ELb0ELi64EEEEEEEEEvNT_6ParamsE,@"STO_CUDA_ENTRY STV_DEFAULT"
_ZN7cutlass13device_kernelIN5flash19enable_sm80_to_sm89INS1_16FlashAttnBwdSm80INS1_25CollectiveMainloopBwdSm80ILi1ELi1EN4cute5tupleIJNS5_1CILi32EEENS7_ILi64EEENS7_ILi256EEEEEENS_6half_tEfNS_4arch4Sm80ELb0ELb0ELb1ELb1ELb0ELb0ELb0ELb0ELi2ELi2ELi2ELi1ELb1EEENS1_21CollectiveEpilogueBwdISB_SC_SE_Li256ELb1ELb0ELi4EEENS1_19SingleTileSchedulerILb1ELb0ELb0ELi64EEEEEEEEEvNT_6ParamsE:
[----:B------:R-:W-:Y:S01]  /*0000*/  LDC R1, c[0x0][0x28] ;  /* 0x00000a00ff017b82 */ /* 0x000fe20000000800 */
[----:B------:R-:W-:Y:S05]  /*0010*/  EXIT ;  /* 0x000000000000794d */ /* 0x000fea0003800000 */
.L_x_2:
        /* <DEDUP_REMOVED lines=14> */
.L_x_128:


//--------------------- .text._ZN7cutlass13device_kernelIN5flash19enable_sm80_to_sm89INS1_16FlashAttnBwdSm80INS1_25CollectiveMainloopBwdSm80ILi1ELi1EN4cute5tupleIJNS5_1CILi32EEENS7_ILi64EEENS7_ILi256EEEEEENS_6half_tEfNS_4arch4Sm80ELb0ELb0ELb1ELb1ELb0ELb0ELb0ELb0ELi2ELi2ELi2ELi1ELb1EEENS1_24CollectiveEpilogueBwdGQAISB_fSE_Li256ELb1ELb0EEENS1_19SingleTileSchedulerILb1ELb0ELb0ELi64EEEEEEEEEvNT_6ParamsE --------------------------
	.section	.text._ZN7cutlass13device_kernelIN5flash19enable_sm80_to_sm89INS1_16FlashAttnBwdSm80INS1_25CollectiveMainloopBwdSm80ILi1ELi1EN4cute5tupleIJNS5_1CILi32EEENS7_ILi64EEENS7_ILi256EEEEEENS_6half_tEfNS_4arch4Sm80ELb0ELb0ELb1ELb1ELb0ELb0ELb0ELb0ELi2ELi2ELi2ELi1ELb1EEENS1_24CollectiveEpilogueBwdGQAISB_fSE_Li256ELb1ELb0EEENS1_19SingleTileSchedulerILb1ELb0ELb0ELi64EEEEEEEEEvNT_6ParamsE,"ax",@progbits
	.align	128
.text._ZN7cutlass13device_kernelIN5flash19enable_sm80_to_sm89INS1_16FlashAttnBwdSm80INS1_25CollectiveMainloopBwdSm80ILi1ELi1EN4cute5tupleIJNS5_1CILi32EEENS7_ILi64EEENS7_ILi256EEEEEENS_6half_tEfNS_4arch4Sm80ELb0ELb0ELb1ELb1ELb0ELb0ELb0ELb0ELi2ELi2ELi2ELi1ELb1EEENS1_24CollectiveEpilogueBwdGQAISB_fSE_Li256ELb1ELb0EEENS1_19SingleTileSchedulerILb1ELb0ELb0ELi64EEEEEEEEEvNT_6ParamsE:
        .type           _ZN7cutlass13device_kernelIN5flash19enable_sm80_to_sm89INS1_16FlashAttnBwdSm80INS1_25CollectiveMainloopBwdSm80ILi1ELi1EN4cute5tupleIJNS5_1CILi32EEENS7_ILi64EEENS7_ILi256EEEEEENS_6half_tEfNS_4arch4Sm80ELb0ELb0ELb1ELb1ELb0ELb0ELb0ELb0ELi2ELi2ELi2ELi1ELb1EEENS1_24CollectiveEpilogueBwdGQAISB_fSE_Li256ELb1ELb0EEENS1_19SingleTileSchedulerILb1ELb0ELb0ELi64EEEEEEEEEvNT_6ParamsE,@function
        .size           _ZN7cutlass13device_kernelIN5flash19enable_sm80_to_sm89INS1_16FlashAttnBwdSm80INS1_25CollectiveMainloopBwdSm80ILi1ELi1EN4cute5tupleIJNS5_1CILi32EEENS7_ILi64EEENS7_ILi256EEEEEENS_6half_tEfNS_4arch4Sm80ELb0ELb0ELb1ELb1ELb0ELb0ELb0ELb0ELi2ELi2ELi2ELi1ELb1EEENS1_24CollectiveEpilogueBwdGQAISB_fSE_Li256ELb1ELb0EEENS1_19SingleTileSchedulerILb1ELb0ELb0ELi64EEEEEEEEEvNT_6ParamsE,(.L_x_129 - _ZN7cutlass13device_kernelIN5flash19enable_sm80_to_sm89INS1_16FlashAttnBwdSm80INS1_25CollectiveMainloopBwdSm80ILi1ELi1EN4cute5tupleIJNS5_1CILi32EEENS7_ILi64EEENS7_ILi256EEEEEENS_6half_tEfNS_4arch4Sm80ELb0ELb0ELb1ELb1ELb0ELb0ELb0ELb0ELi2ELi2ELi2ELi1ELb1EEENS1_24CollectiveEpilogueBwdGQAISB_fSE_Li256ELb1ELb0EEENS1_19SingleTileSchedulerILb1ELb0ELb0ELi64EEEEEEEEEvNT_6ParamsE)
        .other          _ZN7cutlass13device_kernelIN5flash19enable_sm80_to_sm89INS1_16FlashAttnBwdSm80INS1_25CollectiveMainloopBwdSm80ILi1ELi1EN4cute5tupleIJNS5_1CILi32EEENS7_ILi64EEENS7_ILi256EEEEEENS_6half_tEfNS_4arch4Sm80ELb0ELb0ELb1ELb1ELb0ELb0ELb0ELb0ELi2ELi2ELi2ELi1ELb1EEENS1_24CollectiveEpilogueBwdGQAISB_fSE_Li256ELb1ELb0EEENS1_19SingleTileSchedulerILb1ELb0ELb0ELi64EEEEEEEEEvNT_6ParamsE,@"STO_CUDA_ENTRY STV_DEFAULT"
_ZN7cutlass13device_kernelIN5flash19enable_sm80_to_sm89INS1_16FlashAttnBwdSm80INS1_25CollectiveMainloopBwdSm80ILi1ELi1EN4cute5tupleIJNS5_1CILi32EEENS7_ILi64EEENS7_ILi256EEEEEENS_6half_tEfNS_4arch4Sm80ELb0ELb0ELb1ELb1ELb0ELb0ELb0ELb0ELi2ELi2ELi2ELi1ELb1EEENS1_24CollectiveEpilogueBwdGQAISB_fSE_Li256ELb1ELb0EEENS1_19SingleTileSchedulerILb1ELb0ELb0ELi64EEEEEEEEEvNT_6ParamsE:
[----:B------:R-:W-:Y:S01]  /*0000*/  LDC R1, c[0x0][0x28] ;  /* 0x00000a00ff017b82 */ /* 0x000fe20000000800 */
[----:B------:R-:W-:Y:S05]  /*0010*/  EXIT ;  /* 0x000000000000794d */ /* 0x000fea0003800000 */
.L_x_3:
        /* <DEDUP_REMOVED lines=14> */
.L_x_129:


//--------------------- .text._ZN7cutlass13device_kernelIN5flash19enable_sm80_to_sm89INS1_16FlashAttnBwdSm80INS1_25CollectiveMainloopBwdSm80ILi1ELi1EN4cute5tupleIJNS5_1CILi32EEENS7_ILi64EEENS7_ILi256EEEEEENS_6half_tEfNS_4arch4Sm80ELb0ELb1ELb1ELb0ELb0ELb0ELb0ELb0ELi2ELi2ELi2ELi1ELb1EEENS1_21CollectiveEpilogueBwdISB_SC_SE_Li256ELb0ELb0ELi4EEENS1_19SingleTileSchedulerILb0ELb0ELb0ELi64EEEEEEEEEvNT_6ParamsE --------------------------
	.section	.text._ZN7cutlass13device_kernelIN5flash19enable_sm80_to_sm89INS1_16FlashAttnBwdSm80INS1_25CollectiveMainloopBwdSm80ILi1ELi1EN4cute5tupleIJNS5_1CILi32EEENS7_ILi64EEENS7_ILi256EEEEEENS_6half_tEfNS_4arch4Sm80ELb0ELb1ELb1ELb0ELb0ELb0ELb0ELb0ELi2ELi2ELi2ELi1ELb1EEENS1_21CollectiveEpilogueBwdISB_SC_SE_Li256ELb0ELb0ELi4EEENS1_19SingleTileSchedulerILb0ELb0ELb0ELi64EEEEEEEEEvNT_6ParamsE,"ax",@progbits
	.align	128
.text._ZN7cutlass13device_kernelIN5flash19enable_sm80_to_sm89INS1_16FlashAttnBwdSm80INS1_25CollectiveMainloopBwdSm80ILi1ELi1EN4cute5tupleIJNS5_1CILi32EEENS7_ILi64EEENS7_ILi256EEEEEENS_6half_tEfNS_4arch4Sm80ELb0ELb1ELb1ELb0ELb0ELb0ELb0ELb0ELi2ELi2ELi2ELi1ELb1EEENS1_21CollectiveEpilogueBwdISB_SC_SE_Li256ELb0ELb0ELi4EEENS1_19SingleTileSchedulerILb0ELb0ELb0ELi64EEEEEEEEEvNT_6ParamsE:
        .type           _ZN7cutlass13device_kernelIN5flash19enable_sm80_to_sm89INS1_16FlashAttnBwdSm80INS1_25CollectiveMainloopBwdSm80ILi1ELi1EN4cute5tupleIJNS5_1CILi32EEENS7_ILi64EEENS7_ILi256EEEEEENS_6half_tEfNS_4arch4Sm80ELb0ELb1ELb1ELb0ELb0ELb0ELb0ELb0ELi2ELi2ELi2ELi1ELb1EEENS1_21CollectiveEpilogueBwdISB_SC_SE_Li256ELb0ELb0ELi4EEENS1_19SingleTileSchedulerILb0ELb0ELb0ELi64EEEEEEEEEvNT_6ParamsE,@function
        .size           _ZN7cutlass13device_kernelIN5flash19enable_sm80_to_sm89INS1_16FlashAttnBwdSm80INS1_25CollectiveMainloopBwdSm80ILi1ELi1EN4cute5tupleIJNS5_1CILi32EEENS7_ILi64EEENS7_ILi256EEEEEENS_6half_tEfNS_4arch4Sm80ELb0ELb1ELb1ELb0ELb0ELb0ELb0ELb0ELi2ELi2ELi2ELi1ELb1EEENS1_21CollectiveEpilogueBwdISB_SC_SE_Li256ELb0ELb0ELi4EEENS1_19SingleTileSchedulerILb0ELb0ELb0ELi64EEEEEEEEEvNT_6ParamsE,(.L_x_130 - _ZN7cutlass13device_kernelIN5flash19enable_sm80_to_sm89INS1_16FlashAttnBwdSm80INS1_25CollectiveMainloopBwdSm80ILi1ELi1EN4cute5tupleIJNS5_1CILi32EEENS7_ILi64EEENS7_ILi256EEEEEENS_6half_tEfNS_4arch4Sm80ELb0ELb1ELb1ELb0ELb0ELb0ELb0ELb0ELi2ELi2ELi2ELi1ELb1EEENS1_21CollectiveEpilogueBwdISB_SC_SE_Li256ELb0ELb0ELi4EEENS1_19SingleTileSchedulerILb0ELb0ELb0ELi64EEEEEEEEEvNT_6ParamsE)
        .other          _ZN7cutlass13device_kernelIN5flash19enable_sm80_to_sm89INS1_16FlashAttnBwdSm80INS1_25CollectiveMainloopBwdSm80ILi1ELi1EN4cute5tupleIJNS5_1CILi32EEENS7_ILi64EEENS7_ILi256EEEEEENS_6half_tEfNS_4arch4Sm80ELb0ELb1ELb1ELb0ELb0ELb0ELb0ELb0ELi2ELi2ELi2ELi1ELb1EEENS1_21CollectiveEpilogueBwdISB_SC_SE_Li256ELb0ELb0ELi4EEENS1_19SingleTileSchedulerILb0ELb0ELb0ELi64EEEEEEEEEvNT_6ParamsE,@"STO_CUDA_ENTRY STV_DEFAULT"
_ZN7cutlass13device_kernelIN5flash19enable_sm80_to_sm89INS1_16FlashAttnBwdSm80INS1_25CollectiveMainloopBwdSm80ILi1ELi1EN4cute5tupleIJNS5_1CILi32EEENS7_ILi64EEENS7_ILi256EEEEEENS_6half_tEfNS_4arch4Sm80ELb0ELb1ELb1ELb0ELb0ELb0ELb0ELb0ELi2ELi2ELi2ELi1ELb1EEENS1_21CollectiveEpilogueBwdISB_SC_SE_Li256ELb0ELb0ELi4EEENS1_19SingleTileSchedulerILb0ELb0ELb0ELi64EEEEEEEEEvNT_6ParamsE:
[----:B------:R-:W-:Y:S01]  /*0000*/  LDC R1, c[0x0][0x28] ;  /* 0x00000a00ff017b82 */ /* 0x000fe20000000800 */
[----:B------:R-:W-:Y:S05]  /*0010*/  EXIT ;  /* 0x000000000000794d */ /* 0x000fea0003800000 */
.L_x_4:
        /* <DEDUP_REMOVED lines=14> */
.L_x_130:


//--------------------- .text._ZN7cutlass13device_kernelIN5flash19enable_sm80_to_sm89INS1_16FlashAttnBwdSm80INS1_25CollectiveMainloopBwdSm80ILi1ELi1EN4cute5tupleIJNS5_1CILi32EEENS7_ILi64EEENS7_ILi256EEEEEENS_6half_tEfNS_4arch4Sm80ELb0ELb1ELb1ELb0ELb0ELb0ELb0ELb0ELi2ELi2ELi2ELi1ELb1EEENS1_24CollectiveEpilogueBwdGQAISB_fSE_Li256ELb0ELb0EEENS1_19SingleTileSchedulerILb0ELb0ELb0ELi64EEEEEEEEEvNT_6ParamsE --------------------------
	.section	.text._ZN7cutlass13device_kernelIN5flash19enable_sm80_to_sm89INS1_16FlashAttnBwdSm80INS1_25CollectiveMainloopBwdSm80ILi1ELi1EN4cute5tupleIJNS5_1CILi32EEENS7_ILi64EEENS7_ILi256EEEEEENS_6half_tEfNS_4arch4Sm80ELb0ELb1ELb1ELb0ELb0ELb0ELb0ELb0ELi2ELi2ELi2ELi1ELb1EEENS1_24CollectiveEpilogueBwdGQAISB_fSE_Li256ELb0ELb0EEENS1_19SingleTileSchedulerILb0ELb0ELb0ELi64EEEEEEEEEvNT_6ParamsE,"ax",@progbits
	.align	128
.text._ZN7cutlass13device_kernelIN5flash19enable_sm80_to_sm89INS1_16FlashAttnBwdSm80INS1_25CollectiveMainloopBwdSm80ILi1ELi1EN4cute5tupleIJNS5_1CILi32EEENS7_ILi64EEENS7_ILi256EEEEEENS_6half_tEfNS_4arch4Sm80ELb0ELb1ELb1ELb0ELb0ELb0ELb0ELb0ELi2ELi2ELi2ELi1ELb1EEENS1_24CollectiveEpilogueBwdGQAISB_fSE_Li256ELb0ELb0EEENS1_19SingleTileSchedulerILb0ELb0ELb0ELi64EEEEEEEEEvNT_6ParamsE:
        .type           _ZN7cutlass13device_kernelIN5flash19enable_sm80_to_sm89INS1_16FlashAttnBwdSm80INS1_25CollectiveMainloopBwdSm80ILi1ELi1EN4cute5tupleIJNS5_1CILi32EEENS7_ILi64EEENS7_ILi256EEEEEENS_6half_tEfNS_4arch4Sm80ELb0ELb1ELb1ELb0ELb0ELb0ELb0ELb0ELi2ELi2ELi2ELi1ELb1EEENS1_24CollectiveEpilogueBwdGQAISB_fSE_Li256ELb0ELb0EEENS1_19SingleTileSchedulerILb0ELb0ELb0ELi64EEEEEEEEEvNT_6ParamsE,@function
        .size           _ZN7cutlass13device_kernelIN5flash19enable_sm80_to_sm89INS1_16FlashAttnBwdSm80INS1_25CollectiveMainloopBwdSm80ILi1ELi1EN4cute5tupleIJNS5_1CILi32EEENS7_ILi64EEENS7_ILi256EEEEEENS_6half_tEfNS_4arch4Sm80ELb0ELb1ELb1ELb0ELb0ELb0ELb0ELb0ELi2ELi2ELi2ELi1ELb1EEENS1_24CollectiveEpilogueBwdGQAISB_fSE_Li256ELb0ELb0EEENS1_19SingleTileSchedulerILb0ELb0ELb0ELi64EEEEEEEEEvNT_6ParamsE,(.L_x_131 - _ZN7cutlass13device_kernelIN5flash19enable_sm80_to_sm89INS1_16FlashAttnBwdSm80INS1_25CollectiveMainloopBwdSm80ILi1ELi1EN4cute5tupleIJNS5_1CILi32EEENS7_ILi64EEENS7_ILi256EEEEEENS_6half_tEfNS_4arch4Sm80ELb0ELb1ELb1ELb0ELb0ELb0ELb0ELb0ELi2ELi2ELi2ELi1ELb1EEENS1_24CollectiveEpilogueBwdGQAISB_fSE_Li256ELb0ELb0EEENS1_19SingleTileSchedulerILb0ELb0ELb0ELi64EEEEEEEEEvNT_6ParamsE)
        .other          _ZN7cutlass13device_kernelIN5flash19enable_sm80_to_sm89INS1_16FlashAttnBwdSm80INS1_25CollectiveMainloopBwdSm80ILi1ELi1EN4cute5tupleIJNS5_1CILi32EEENS7_ILi64EEENS7_ILi256EEEEEENS_6half_tEfNS_4arch4Sm80ELb0ELb1ELb1ELb0ELb0ELb0ELb0ELb0ELi2ELi2ELi2ELi1ELb1EEENS1_24CollectiveEpilogueBwdGQAISB_fSE_Li256ELb0ELb0EEENS1_19SingleTileSchedulerILb0ELb0ELb0ELi64EEEEEEEEEvNT_6ParamsE,@"STO_CUDA_ENTRY STV_DEFAULT"
_ZN7cutlass13device_kernelIN5flash19enable_sm80_to_sm89INS1_16FlashAttnBwdSm80INS1_25CollectiveMainloopBwdSm80ILi1ELi1EN4cute5tupleIJNS5_1CILi32EEENS7_ILi64EEENS7_ILi256EEEEEENS_6half_tEfNS_4arch4Sm80ELb0ELb1ELb1ELb0ELb0ELb0ELb0ELb0ELi2ELi2ELi2ELi1ELb1EEENS1_24CollectiveEpilogueBwdGQAISB_fSE_Li256ELb0ELb0EEENS1_19SingleTileSchedulerILb0ELb0ELb0ELi64EEEEEEEEEvNT_6ParamsE:
[----:B------:R-:W-:Y:S01]  /*0000*/  LDC R1, c[0x0][0x28] ;  /* 0x00000a00ff017b82 */ /* 0x000fe20000000800 */
[----:B------:R-:W-:Y:S05]  /*0010*/  EXIT ;  /* 0x000000000000794d */ /* 0x000fea0003800000 */
.L_x_5:
        /* <DEDUP_REMOVED lines=14> */
.L_x_131:


//--------------------- .text._ZN7cutlass13device_kernelIN5flash19enable_sm80_to_sm89INS1_16FlashAttnBwdSm80INS1_25CollectiveMainloopBwdSm80ILi1ELi1EN4cute5tupleIJNS5_1CILi32EEENS7_ILi64EEENS7_ILi256EEEEEENS_6half_tEfNS_4arch4Sm80ELb0ELb1ELb1ELb1ELb0ELb0ELb0ELb0ELi2ELi2ELi2ELi1ELb1EEENS1_21CollectiveEpilogueBwdISB_SC_SE_Li256ELb1ELb0ELi4EEENS1_19SingleTileSchedulerILb1ELb0ELb0ELi64EEEEEEEEEvNT_6ParamsE --------------------------
	.section	.text._ZN7cutlass13device_kernelIN5flash19enable_sm80_to_sm89INS1_16FlashAttnBwdSm80INS1_25CollectiveMainloopBwdSm80ILi1ELi1EN4cute5tupleIJNS5_1CILi32EEENS7_ILi64EEENS7_ILi256EEEEEENS_6half_tEfNS_4arch4Sm80ELb0ELb1ELb1ELb1ELb0ELb0ELb0ELb0ELi2ELi2ELi2ELi1ELb1EEENS1_21CollectiveEpilogueBwdISB_SC_SE_Li256ELb1ELb0ELi4EEENS1_19SingleTileSchedulerILb1ELb0ELb0ELi64EEEEEEEEEvNT_6ParamsE,"ax",@progbits
	.align	128
.text._ZN7cutlass13device_kernelIN5flash19enable_sm80_to_sm89INS1_16FlashAttnBwdSm80INS1_25CollectiveMainloopBwdSm80ILi1ELi1EN4cute5tupleIJNS5_1CILi32EEENS7_ILi64EEENS7_ILi256EEEEEENS_6half_tEfNS_4arch4Sm80ELb0ELb1ELb1ELb1ELb0ELb0ELb0ELb0ELi2ELi2ELi2ELi1ELb1EEENS1_21CollectiveEpilogueBwdISB_SC_SE_Li256ELb1ELb0ELi4EEENS1_19SingleTileSchedulerILb1ELb0ELb0ELi64EEEEEEEEEvNT_6ParamsE:
        .type           _ZN7cutlass13device_kernelIN5flash19enable_sm80_to_sm89INS1_16FlashAttnBwdSm80INS1_25CollectiveMainloopBwdSm80ILi1ELi1EN4cute5tupleIJNS5_1CILi32EEENS7_ILi64EEENS7_ILi256EEEEEENS_6half_tEfNS_4arch4Sm80ELb0ELb1ELb1ELb1ELb0ELb0ELb0ELb0ELi2ELi2ELi2ELi1ELb1EEENS1_21CollectiveEpilogueBwdISB_SC_SE_Li256ELb1ELb0ELi4EEENS1_19SingleTileSchedulerILb1ELb0ELb0ELi64EEEEEEEEEvNT_6ParamsE,@function
        .size           _ZN7cutlass13device_kernelIN5flash19enable_sm80_to_sm89INS1_16FlashAttnBwdSm80INS1_25CollectiveMainloopBwdSm80ILi1ELi1EN4cute5tupleIJNS5_1CILi32EEENS7_ILi64EEENS7_ILi256EEEEEENS_6half_tEfNS_4arch4Sm80ELb0ELb1ELb1ELb1ELb0ELb0ELb0ELb0ELi2ELi2ELi2ELi1ELb1EEENS1_21CollectiveEpilogueBwdISB_SC_SE_Li256ELb1ELb0ELi4EEENS1_19SingleTileSchedulerILb1ELb0ELb0ELi64EEEEEEEEEvNT_6ParamsE,(.L_x_132 - _ZN7cutlass13device_kernelIN5flash19enable_sm80_to_sm89INS1_16FlashAttnBwdSm80INS1_25CollectiveMainloopBwdSm80ILi1ELi1EN4cute5tupleIJNS5_1CILi32EEENS7_ILi64EEENS7_ILi256EEEEEENS_6half_tEfNS_4arch4Sm80ELb0ELb1ELb1ELb1ELb0ELb0ELb0ELb0ELi2ELi2ELi2ELi1ELb1EEENS1_21CollectiveEpilogueBwdISB_SC_SE_Li256ELb1ELb0ELi4EEENS1_19SingleTileSchedulerILb1ELb0ELb0ELi64EEEEEEEEEvNT_6ParamsE)
        .other          _ZN7cutlass13device_kernelIN5flash19enable_sm80_to_sm89INS1_16FlashAttnBwdSm80INS1_25CollectiveMainloopBwdSm80ILi1ELi1EN4cute5tupleIJNS5_1CILi32EEENS7_ILi64EEENS7_ILi256EEEEEENS_6half_tEfNS_4arch4Sm80ELb0ELb1ELb1ELb1ELb0ELb0ELb0ELb0ELi2ELi2ELi2ELi1ELb1EEENS1_21CollectiveEpilogueBwdISB_SC_SE_Li256ELb1ELb0ELi4EEENS1_19SingleTileSchedulerILb1ELb0ELb0ELi64EEEEEEEEEvNT_6ParamsE,@"STO_CUDA_ENTRY STV_DEFAULT"
_ZN7cutlass13device_kernelIN5flash19enable_sm80_to_sm89INS1_16FlashAttnBwdSm80INS1_25CollectiveMainloopBwdSm80ILi1ELi1EN4cute5tupleIJNS5_1CILi32EEENS7_ILi64EEENS7_ILi256EEEEEENS_6half_tEfNS_4arch4Sm80ELb0ELb1ELb1ELb1ELb0ELb0ELb0ELb0ELi2ELi2ELi2ELi1ELb1EEENS1_21CollectiveEpilogueBwdISB_SC_SE_Li256ELb1ELb0ELi4EEENS1_19SingleTileSchedulerILb1ELb0ELb0ELi64EEEEEEEEEvNT_6ParamsE:
[----:B------:R-:W-:Y:S01]  /*0000*/  LDC R1, c[0x0][0x28] ;  /* 0x00000a00ff017b82 */ /* 0x000fe20000000800 */
[----:B------:R-:W-:Y:S05]  /*0010*/  EXIT ;  /* 0x000000000000794d */ /* 0x000fea0003800000 */
.L_x_6:
        /* <DEDUP_REMOVED lines=14> */
.L_x_132:


//--------------------- .text._ZN7cutlass13device_kernelIN5flash19enable_sm80_to_sm89INS1_16FlashAttnBwdSm80INS1_25CollectiveMainloopBwdSm80ILi1ELi1EN4cute5tupleIJNS5_1CILi32EEENS7_ILi64EEENS7_ILi256EEEEEENS_6half_tEfNS_4arch4Sm80ELb0ELb1ELb1ELb1ELb0ELb0ELb0ELb0ELi2ELi2ELi2ELi1ELb1EEENS1_24CollectiveEpilogueBwdGQAISB_fSE_Li256ELb1ELb0EEENS1_19SingleTileSchedulerILb1ELb0ELb0ELi64EEEEEEEEEvNT_6ParamsE --------------------------
	.section	.text._ZN7cutlass13device_kernelIN5flash19enable_sm80_to_sm89INS1_16FlashAttnBwdSm80INS1_25CollectiveMainloopBwdSm80ILi1ELi1EN4cute5tupleIJNS5_1CILi32EEENS7_ILi64EEENS7_ILi256EEEEEENS_6half_tEfNS_4arch4Sm80ELb0ELb1ELb1ELb1ELb0ELb0ELb0ELb0ELi2ELi2ELi2ELi1ELb1EEENS1_24CollectiveEpilogueBwdGQAISB_fSE_Li256ELb1ELb0EEENS1_19SingleTileSchedulerILb1ELb0ELb0ELi64EEEEEEEEEvNT_6ParamsE,"ax",@progbits
	.align	128
.text._ZN7cutlass13device_kernelIN5flash19enable_sm80_to_sm89INS1_16FlashAttnBwdSm80INS1_25CollectiveMainloopBwdSm80ILi1ELi1EN4cute5tupleIJNS5_1CILi32EEENS7_ILi64EEENS7_ILi256EEEEEENS_6half_tEfNS_4arch4Sm80ELb0ELb1ELb1ELb1ELb0ELb0ELb0ELb0ELi2ELi2ELi2ELi1ELb1EEENS1_24CollectiveEpilogueBwdGQAISB_fSE_Li256ELb1ELb0EEENS1_19SingleTileSchedulerILb1ELb0ELb0ELi64EEEEEEEEEvNT_6ParamsE:
        .type           _ZN7cutlass13device_kernelIN5flash19enable_sm80_to_sm89INS1_16FlashAttnBwdSm80INS1_25CollectiveMainloopBwdSm80ILi1ELi1EN4cute5tupleIJNS5_1CILi32EEENS7_ILi64EEENS7_ILi256EEEEEENS_6half_tEfNS_4arch4Sm80ELb0ELb1ELb1ELb1ELb0ELb0ELb0ELb0ELi2ELi2ELi2ELi1ELb1EEENS1_24CollectiveEpilogueBwdGQAISB_fSE_Li256ELb1ELb0EEENS1_19SingleTileSchedulerILb1ELb0ELb0ELi64EEEEEEEEEvNT_6ParamsE,@function
        .size           _ZN7cutlass13device_kernelIN5flash19enable_sm80_to_sm89INS1_16FlashAttnBwdSm80INS1_25CollectiveMainloopBwdSm80ILi1ELi1EN4cute5tupleIJNS5_1CILi32EEENS7_ILi64EEENS7_ILi256EEEEEENS_6half_tEfNS_4arch4Sm80ELb0ELb1ELb1ELb1ELb0ELb0ELb0ELb0ELi2ELi2ELi2ELi1ELb1EEENS1_24CollectiveEpilogueBwdGQAISB_fSE_Li256ELb1ELb0EEENS1_19SingleTileSchedulerILb1ELb0ELb0ELi64EEEEEEEEEvNT_6ParamsE,(.L_x_133 - _ZN7cutlass13device_kernelIN5flash19enable_sm80_to_sm89INS1_16FlashAttnBwdSm80INS1_25CollectiveMainloopBwdSm80ILi1ELi1EN4cute5tupleIJNS5_1CILi32EEENS7_ILi64EEENS7_ILi256EEEEEENS_6half_tEfNS_4arch4Sm80ELb0ELb1ELb1ELb1ELb0ELb0ELb0ELb0ELi2ELi2ELi2ELi1ELb1EEENS1_24CollectiveEpilogueBwdGQAISB_fSE_Li256ELb1ELb0EEENS1_19SingleTileSchedulerILb1ELb0ELb0ELi64EEEEEEEEEvNT_6ParamsE)
        .other          _ZN7cutlass13device_kernelIN5flash19enable_sm80_to_sm89INS1_16FlashAttnBwdSm80INS1_25CollectiveMainloopBwdSm80ILi1ELi1EN4cute5tupleIJNS5_1CILi32EEENS7_ILi64EEENS7_ILi256EEEEEENS_6half_tEfNS_4arch4Sm80ELb0ELb1ELb1ELb1ELb0ELb0ELb0ELb0ELi2ELi2ELi2ELi1ELb1EEENS1_24CollectiveEpilogueBwdGQAISB_fSE_Li256ELb1ELb0EEENS1_19SingleTileSchedulerILb1ELb0ELb0ELi64EEEEEEEEEvNT_6ParamsE,@"STO_CUDA_ENTRY STV_DEFAULT"
_ZN7cutlass13device_kernelIN5flash19enable_sm80_to_sm89INS1_16FlashAttnBwdSm80INS1_25CollectiveMainloopBwdSm80ILi1ELi1EN4cute5tupleIJNS5_1CILi32EEENS7_ILi64EEENS7_ILi256EEEEEENS_6half_tEfNS_4arch4Sm80ELb0ELb1ELb1ELb1ELb0ELb0ELb0ELb0ELi2ELi2ELi2ELi1ELb1EEENS1_24CollectiveEpilogueBwdGQAISB_fSE_Li256ELb1ELb0EEENS1_19SingleTileSchedulerILb1ELb0ELb0ELi64EEEEEEEEEvNT_6ParamsE:
[----:B------:R-:W-:Y:S01]  /*0000*/  LDC R1, c[0x0][0x28] ;  /* 0x00000a00ff017b82 */ /* 0x000fe20000000800 */
[----:B------:R-:W-:Y:S05]  /*0010*/  EXIT ;  /* 0x000000000000794d */ /* 0x000fea0003800000 */
.L_x_7:
        /* <DEDUP_REMOVED lines=14> */
.L_x_133:


//--------------------- .text._ZN7cutlass13device_kernelIN5flash19enable_sm80_to_sm89INS1_16FlashAttnBwdSm80INS1_25CollectiveMainloopBwdSm80ILi1ELi1EN4cute5tupleIJNS5_1CILi32EEENS7_ILi64EEENS7_ILi256EEEEEENS_6half_tEfNS_4arch4Sm80ELb1ELb0ELb1ELb0ELb0ELb0ELb0ELb0ELi2ELi2ELi2ELi1ELb1EEENS1_21CollectiveEpilogueBwdISB_SC_SE_Li256ELb0ELb0ELi4EEENS1_25SingleTileBwdLPTSchedulerILb0ELi64ELb0EEEEEEEEEvNT_6ParamsE --------------------------
	.section	.text._ZN7cutlass13device_kernelIN5flash19enable_sm80_to_sm89INS1_16FlashAttnBwdSm80INS1_25CollectiveMainloopBwdSm80ILi1ELi1EN4cute5tupleIJNS5_1CILi32EEENS7_ILi64EEENS7_ILi256EEEEEENS_6half_tEfNS_4arch4Sm80ELb1ELb0ELb1ELb0ELb0ELb0ELb0ELb0ELi2ELi2ELi2ELi1ELb1EEENS1_21CollectiveEpilogueBwdISB_SC_SE_Li256ELb0ELb0ELi4EEENS1_25SingleTileBwdLPTSchedulerILb0ELi64ELb0EEEEEEEEEvNT_6ParamsE,"ax",@progbits
	.align	128
.text._ZN7cutlass13device_kernelIN5flash19enable_sm80_to_sm89INS1_16FlashAttnBwdSm80INS1_25CollectiveMainloopBwdSm80ILi1ELi1EN4cute5tupleIJNS5_1CILi32EEENS7_ILi64EEENS7_ILi256EEEEEENS_6half_tEfNS_4arch4Sm80ELb1ELb0ELb1ELb0ELb0ELb0ELb0ELb0ELi2ELi2ELi2ELi1ELb1EEENS1_21CollectiveEpilogueBwdISB_SC_SE_Li256ELb0ELb0ELi4EEENS1_25SingleTileBwdLPTSchedulerILb0ELi64ELb0EEEEEEEEEvNT_6ParamsE:
        .type           _ZN7cutlass13device_kernelIN5flash19enable_sm80_to_sm89INS1_16FlashAttnBwdSm80INS1_25CollectiveMainloopBwdSm80ILi1ELi1EN4cute5tupleIJNS5_1CILi32EEENS7_ILi64EEENS7_ILi256EEEEEENS_6half_tEfNS_4arch4Sm80ELb1ELb0ELb1ELb0ELb0ELb0ELb0ELb0ELi2ELi2ELi2ELi1ELb1EEENS1_21CollectiveEpilogueBwdISB_SC_SE_Li256ELb0ELb0ELi4EEENS1_25SingleTileBwdLPTSchedulerILb0ELi64ELb0EEEEEEEEEvNT_6ParamsE,@function
        .size           _ZN7cutlass13device_kernelIN5flash19enable_sm80_to_sm89INS1_16FlashAttnBwdSm80INS1_25CollectiveMainloopBwdSm80ILi1ELi1EN4cute5tupleIJNS5_1CILi32EEENS7_ILi64EEENS7_ILi256EEEEEENS_6half_tEfNS_4arch4Sm80ELb1ELb0ELb1ELb0ELb0ELb0ELb0ELb0ELi2ELi2ELi2ELi1ELb1EEENS1_21CollectiveEpilogueBwdISB_SC_SE_Li256ELb0ELb0ELi4EEENS1_25SingleTileBwdLPTSchedulerILb0ELi64ELb0EEEEEEEEEvNT_6ParamsE,(.L_x_134 - _ZN7cutlass13device_kernelIN5flash19enable_sm80_to_sm89INS1_16FlashAttnBwdSm80INS1_25CollectiveMainloopBwdSm80ILi1ELi1EN4cute5tupleIJNS5_1CILi32EEENS7_ILi64EEENS7_ILi256EEEEEENS_6half_tEfNS_4arch4Sm80ELb1ELb0ELb1ELb0ELb0ELb0ELb0ELb0ELi2ELi2ELi2ELi1ELb1EEENS1_21CollectiveEpilogueBwdISB_SC_SE_Li256ELb0ELb0ELi4EEENS1_25SingleTileBwdLPTSchedulerILb0ELi64ELb0EEEEEEEEEvNT_6ParamsE)
        .other          _ZN7cutlass13device_kernelIN5flash19enable_sm80_to_sm89INS1_16FlashAttnBwdSm80INS1_25CollectiveMainloopBwdSm80ILi1ELi1EN4cute5tupleIJNS5_1CILi32EEENS7_ILi64EEENS7_ILi256EEEEEENS_6half_tEfNS_4arch4Sm80ELb1ELb0ELb1ELb0ELb0ELb0ELb0ELb0ELi2ELi2ELi2ELi1ELb1EEENS1_21CollectiveEpilogueBwdISB_SC_SE_Li256ELb0ELb0ELi4EEENS1_25SingleTileBwdLPTSchedulerILb0ELi64ELb0EEEEEEEEEvNT_6ParamsE,@"STO_CUDA_ENTRY STV_DEFAULT"
_ZN7cutlass13device_kernelIN5flash19enable_sm80_to_sm89INS1_16FlashAttnBwdSm80INS1_25CollectiveMainloopBwdSm80ILi1ELi1EN4cute5tupleIJNS5_1CILi32EEENS7_ILi64EEENS7_ILi256EEEEEENS_6half_tEfNS_4arch4Sm80ELb1ELb0ELb1ELb0ELb0ELb0ELb0ELb0ELi2ELi2ELi2ELi1ELb1EEENS1_21CollectiveEpilogueBwdISB_SC_SE_Li256ELb0ELb0ELi4EEENS1_25SingleTileBwdLPTSchedulerILb0ELi64ELb0EEEEEEEEEvNT_6ParamsE:
[----:B------:R-:W-:Y:S01]  /*0000*/  LDC R1, c[0x0][0x28] ;  /* 0x00000a00ff017b82 */ /* 0x000fe20000000800 */
[----:B------:R-:W-:Y:S05]  /*0010*/  EXIT ;  /* 0x000000000000794d */ /* 0x000fea0003800000 */
.L_x_8:
        /* <DEDUP_REMOVED lines=14> */
.L_x_134:


//--------------------- .text._ZN7cutlass13device_kernelIN5flash19enable_sm80_to_sm89INS1_16FlashAttnBwdSm80INS1_25CollectiveMainloopBwdSm80ILi1ELi1EN4cute5tupleIJNS5_1CILi32EEENS7_ILi64EEENS7_ILi256EEEEEENS_6half_tEfNS_4arch4Sm80ELb1ELb0ELb1ELb0ELb0ELb0ELb0ELb0ELi2ELi2ELi2ELi1ELb1EEENS1_24CollectiveEpilogueBwdGQAISB_fSE_Li256ELb0ELb0EEENS1_25SingleTileBwdLPTSchedulerILb0ELi64ELb0EEEEEEEEEvNT_6ParamsE --------------------------
	.section	.text._ZN7cutlass13device_kernelIN5flash19enable_sm80_to_sm89INS1_16FlashAttnBwdSm80INS1_25CollectiveMainloopBwdSm80ILi1ELi1EN4cute5tupleIJNS5_1CILi32EEENS7_ILi64EEENS7_ILi256EEEEEENS_6half_tEfNS_4arch4Sm80ELb1ELb0ELb1ELb0ELb0ELb0ELb0ELb0ELi2ELi2ELi2ELi1ELb1EEENS1_24CollectiveEpilogueBwdGQAISB_fSE_Li256ELb0ELb0EEENS1_25SingleTileBwdLPTSchedulerILb0ELi64ELb0EEEEEEEEEvNT_6ParamsE,"ax",@progbits
	.align	128
.text._ZN7cutlass13device_kernelIN5flash19enable_sm80_to_sm89INS1_16FlashAttnBwdSm80INS1_25CollectiveMainloopBwdSm80ILi1ELi1EN4cute5tupleIJNS5_1CILi32EEENS7_ILi64EEENS7_ILi256EEEEEENS_6half_tEfNS_4arch4Sm80ELb1ELb0ELb1ELb0ELb0ELb0ELb0ELb0ELi2ELi2ELi2ELi1ELb1EEENS1_24CollectiveEpilogueBwdGQAISB_fSE_Li256ELb0ELb0EEENS1_25SingleTileBwdLPTSchedulerILb0ELi64ELb0EEEEEEEEEvNT_6ParamsE:
        .type           _ZN7cutlass13device_kernelIN5flash19enable_sm80_to_sm89INS1_16FlashAttnBwdSm80INS1_25CollectiveMainloopBwdSm80ILi1ELi1EN4cute5tupleIJNS5_1CILi32EEENS7_ILi64EEENS7_ILi256EEEEEENS_6half_tEfNS_4arch4Sm80ELb1ELb0ELb1ELb0ELb0ELb0ELb0ELb0ELi2ELi2ELi2ELi1ELb1EEENS1_24CollectiveEpilogueBwdGQAISB_fSE_Li256ELb0ELb0EEENS1_25SingleTileBwdLPTSchedulerILb0ELi64ELb0EEEEEEEEEvNT_6ParamsE,@function
        .size           _ZN7cutlass13device_kernelIN5flash19enable_sm80_to_sm89INS1_16FlashAttnBwdSm80INS1_25CollectiveMainloopBwdSm80ILi1ELi1EN4cute5tupleIJNS5_1CILi32EEENS7_ILi64EEENS7_ILi256EEEEEENS_6half_tEfNS_4arch4Sm80ELb1ELb0ELb1ELb0ELb0ELb0ELb0ELb0ELi2ELi2ELi2ELi1ELb1EEENS1_24CollectiveEpilogueBwdGQAISB_fSE_Li256ELb0ELb0EEENS1_25SingleTileBwdLPTSchedulerILb0ELi64ELb0EEEEEEEEEvNT_6ParamsE,(.L_x_135 - _ZN7cutlass13device_kernelIN5flash19enable_sm80_to_sm89INS1_16FlashAttnBwdSm80INS1_25CollectiveMainloopBwdSm80ILi1ELi1EN4cute5tupleIJNS5_1CILi32EEENS7_ILi64EEENS7_ILi256EEEEEENS_6half_tEfNS_4arch4Sm80ELb1ELb0ELb1ELb0ELb0ELb0ELb0ELb0ELi2ELi2ELi2ELi1ELb1EEENS1_24CollectiveEpilogueBwdGQAISB_fSE_Li256ELb0ELb0EEENS1_25SingleTileBwdLPTSchedulerILb0ELi64ELb0EEEEEEEEEvNT_6ParamsE)
        .other          _ZN7cutlass13device_kernelIN5flash19enable_sm80_to_sm89INS1_16FlashAttnBwdSm80INS1_25CollectiveMainloopBwdSm80ILi1ELi1EN4cute5tupleIJNS5_1CILi32EEENS7_ILi64EEENS7_ILi256EEEEEENS_6half_tEfNS_4arch4Sm80ELb1ELb0ELb1ELb0ELb0ELb0ELb0ELb0ELi2ELi2ELi2ELi1ELb1EEENS1_24CollectiveEpilogueBwdGQAISB_fSE_Li256ELb0ELb0EEENS1_25SingleTileBwdLPTSchedulerILb0ELi64ELb0EEEEEEEEEvNT_6ParamsE,@"STO_CUDA_ENTRY STV_DEFAULT"
_ZN7cutlass13device_kernelIN5flash19enable_sm80_to_sm89INS1_16FlashAttnBwdSm80INS1_25CollectiveMainloopBwdSm80ILi1ELi1EN4cute5tupleIJNS5_1CILi32EEENS7_ILi64EEENS7_ILi256EEEEEENS_6half_tEfNS_4arch4Sm80ELb1ELb0ELb1ELb0ELb0ELb0ELb0ELb0ELi2ELi2ELi2ELi1ELb1EEENS1_24CollectiveEpilogueBwdGQAISB_fSE_Li256ELb0ELb0EEENS1_25SingleTileBwdLPTSchedulerILb0ELi64ELb0EEEEEEEEEvNT_6ParamsE:
[----:B------:R-:W-:Y:S01]  /*0000*/  LDC R1, c[0x0][0x28] ;  /* 0x00000a00ff017b82 */ /* 0x000fe20000000800 */
[----:B------:R-:W-:Y:S05]  /*0010*/  EXIT ;  /* 0x000000000000794d */ /* 0x000fea0003800000 */
.L_x_9:
        /* <DEDUP_REMOVED lines=14> */
.L_x_135:


//--------------------- .text._ZN7cutlass13device_kernelIN5flash22FlashAttnBwdPreprocessIN4cute5tupleIJNS3_1CILi32EEENS5_ILi256EEEEEENS_6half_tEfNS_4arch4Sm80ELb1ELb0EEEEEvNT_6ParamsE --------------------------
	.section	.text._ZN7cutlass13device_kernelIN5flash22FlashAttnBwdPreprocessIN4cute5tupleIJNS3_1CILi32EEENS5_ILi256EEEEEENS_6half_tEfNS_4arch4Sm80ELb1ELb0EEEEEvNT_6ParamsE,"ax",@progbits
	.align	128
.text._ZN7cutlass13device_kernelIN5flash22FlashAttnBwdPreprocessIN4cute5tupleIJNS3_1CILi32EEENS5_ILi256EEEEEENS_6half_tEfNS_4arch4Sm80ELb1ELb0EEEEEvNT_6ParamsE:
        .type           _ZN7cutlass13device_kernelIN5flash22FlashAttnBwdPreprocessIN4cute5tupleIJNS3_1CILi32EEENS5_ILi256EEEEEENS_6half_tEfNS_4arch4Sm80ELb1ELb0EEEEEvNT_6ParamsE,@function
        .size           _ZN7cutlass13device_kernelIN5flash22FlashAttnBwdPreprocessIN4cute5tupleIJNS3_1CILi32EEENS5_ILi256EEEEEENS_6half_tEfNS_4arch4Sm80ELb1ELb0EEEEEvNT_6ParamsE,(.L_x_136 - _ZN7cutlass13device_kernelIN5flash22FlashAttnBwdPreprocessIN4cute5tupleIJNS3_1CILi32EEENS5_ILi256EEEEEENS_6half_tEfNS_4arch4Sm80ELb1ELb0EEEEEvNT_6ParamsE)
        .other          _ZN7cutlass13device_kernelIN5flash22FlashAttnBwdPreprocessIN4cute5tupleIJNS3_1CILi32EEENS5_ILi256EEEEEENS_6half_tEfNS_4arch4Sm80ELb1ELb0EEEEEvNT_6ParamsE,@"STO_CUDA_ENTRY STV_DEFAULT"
_ZN7cutlass13device_kernelIN5flash22FlashAttnBwdPreprocessIN4cute5tupleIJNS3_1CILi32EEENS5_ILi256EEEEEENS_6half_tEfNS_4arch4Sm80ELb1ELb0EEEEEvNT_6ParamsE:
[----:B------:R-:W-:Y:S01]  /*0000*/  LDC R1, c[0x0][0x28] ;  /* 0x00000a00ff017b82 */ /* 0x000fe20000000800 */
[----:B------:R-:W0:Y:S01]  /*0010*/  S2R R7, SR_CTAID.X ;  /* 0x0000000000077919 */ /* 0x000e220000002500 */
[----:B------:R-:W-:-:S06]  /*0020*/  ULDC UR4, c[0x0][0x218] ;  /* 0x0000860000047ab9 */ /* 0x000fcc0000000800 */
[----:B------:R-:W1:Y:S01]  /*0030*/  S2UR UR8, SR_CTAID.Y ;  /* 0x00000000000879c3 */ /* 0x000e620000002600 */
[----:B------:R-:W-:Y:S01]  /*0040*/  MOV R4, 0x7f800000 ;  /* 0x7f80000000047802 */ /* 0x000fe20000000f00 */
[----:B------:R-:W2:Y:S01]  /*0050*/  S2R R6, SR_TID.X ;  /* 0x0000000000067919 */ /* 0x000ea20000002100 */
[----:B------:R-:W-:-:S05]  /*0060*/  ULDC.64 UR6, c[0x0][0x208] ;  /* 0x0000820000067ab9 */ /* 0x000fca0000000a00 */
[----:B------:R-:W3:Y:S08]  /*0070*/  S2UR UR9, SR_CTAID.Z ;  /* 0x00000000000979c3 */ /* 0x000ef00000002700 */
[----:B------:R-:W4:Y:S01]  /*0080*/  LDC.64 R28, c[0x0][0x238] ;  /* 0x00008e00ff1c7b82 */ /* 0x000f220000000a00 */
[----:B-1----:R-:W-:-:S07]  /*0090*/  USHF.R.S32.HI UR10, URZ, 0x1f, UR8 ;  /* 0x0000001f3f0a7899 */ /* 0x002fce0008011408 */
[----:B------:R-:W1:Y:S01]  /*00a0*/  LDC.64 R14, c[0x0][0x250] ;  /* 0x00009400ff0e7b82 */ /* 0x000e620000000a00 */
[----:B0-----:R-:W-:Y:S01]  /*00b0*/  SHF.L.U32 R32, R7, 0x5, RZ ;  /* 0x0000000507207819 */ /* 0x001fe200000006ff */
[----:B---3--:R-:W-:-:S06]  /*00c0*/  USHF.R.S32.HI UR11, URZ, 0x1f, UR9 ;  /* 0x0000001f3f0b7899 */ /* 0x008fcc0008011409 */
[----:B------:R-:W0:Y:S01]  /*00d0*/  LDC.64 R24, c[0x0][0x258] ;  /* 0x00009600ff187b82 */ /* 0x000e220000000a00 */
[----:B--2---:R-:W-:Y:S02]  /*00e0*/  ISETP.GT.AND P0, PT, R6, 0x1f, PT ;  /* 0x0000001f0600780c */ /* 0x004fe40003f04270 */
[----:B------:R-:W-:-:S04]  /*00f0*/  IADD3 R5, -R32, UR4, RZ ;  /* 0x0000000420057c10 */ /* 0x000fc8000fffe1ff */
[----:B------:R-:W-:-:S13]  /*0100*/  ISETP.GE.OR P1, PT, R6, R5, P0 ;  /* 0x000000050600720c */ /* 0x000fda0000726670 */
[----:B------:R-:W2:Y:S01]  /*0110*/  @!P1 LDC.64 R8, c[0x0][0x290] ;  /* 0x0000a400ff089b82 */ /* 0x000ea20000000a00 */
[----:B------:R-:W-:Y:S02]  /*0120*/  @!P1 SHF.R.S32.HI R3, RZ, 0x1f, R6 ;  /* 0x0000001fff039819 */ /* 0x000fe40000011406 */
[----:B------:R-:W-:-:S04]  /*0130*/  @!P1 IADD3 R2, P2, R32, R6, RZ ;  /* 0x0000000620029210 */ /* 0x000fc80007f5e0ff */
[----:B------:R-:W-:Y:S01]  /*0140*/  @!P1 LEA.HI.X.SX32 R3, R32, R3, 0x1, P2 ;  /* 0x0000000320039211 */ /* 0x000fe200010f0eff */
[----:B------:R-:W3:Y:S08]  /*0150*/  @!P1 LDC.64 R10, c[0x0][0x298] ;  /* 0x0000a600ff0a9b82 */ /* 0x000ef00000000a00 */
[----:B------:R-:W4:Y:S01]  /*0160*/  @!P1 LDC.64 R12, c[0x0][0x288] ;  /* 0x0000a200ff0c9b82 */ /* 0x000f220000000a00 */
[----:B--2---:R-:W-:-:S02]  /*0170*/  @!P1 IMAD R0, R8, UR10, RZ ;  /* 0x0000000a08009c24 */ /* 0x004fc4000f8e02ff */
[----:B------:R-:W-:-:S04]  /*0180*/  @!P1 IMAD.WIDE.U32 R2, R8, UR8, R2 ;  /* 0x0000000808029c25 */ /* 0x000fc8000f8e0002 */
[----:B------:R-:W-:Y:S02]  /*0190*/  @!P1 IMAD R9, R9, UR8, R0 ;  /* 0x0000000809099c24 */ /* 0x000fe4000f8e0200 */
[----:B---3--:R-:W-:-:S03]  /*01a0*/  @!P1 IMAD R0, R10, UR11, RZ ;  /* 0x0000000b0a009c24 */ /* 0x008fc6000f8e02ff */
[----:B------:R-:W-:Y:S01]  /*01b0*/  @!P1 IADD3 R3, R3, R9, RZ ;  /* 0x0000000903039210 */ /* 0x000fe20007ffe0ff */
[----:B------:R-:W-:Y:S02]  /*01c0*/  @!P1 IMAD R9, R11, UR9, R0 ;  /* 0x000000090b099c24 */ /* 0x000fe4000f8e0200 */
[----:B------:R-:W-:Y:S02]  /*01d0*/  @!P1 IMAD.WIDE.U32 R2, R10, UR9, R2 ;  /* 0x000000090a029c25 */ /* 0x000fe4000f8e0002 */
[----:B------:R-:W2:Y:S03]  /*01e0*/  LDC.64 R10, c[0x0][0x230] ;  /* 0x00008c00ff0a7b82 */ /* 0x000ea60000000a00 */
[----:B------:R-:W-:Y:S02]  /*01f0*/  @!P1 IADD3 R0, R3, R9, RZ ;  /* 0x0000000903009210 */ /* 0x000fe40007ffe0ff */
[----:B------:R-:W-:-:S02]  /*0200*/  SHF.R.S32.HI R3, RZ, 0x1f, R6 ;  /* 0x0000001fff037819 */ /* 0x000fc40000011406 */
[C---:B----4-:R-:W-:Y:S02]  /*0210*/  @!P1 LEA R8, P2, R2.reuse, R12, 0x2 ;  /* 0x0000000c02089211 */ /* 0x050fe400078410ff */
[----:B------:R-:W-:Y:S02]  /*0220*/  LEA.HI R36, R3, R6, RZ, 0x4 ;  /* 0x0000000603247211 */ /* 0x000fe400078f20ff */
[----:B------:R-:W-:Y:S02]  /*0230*/  @!P1 LEA.HI.X R9, R2, R13, R0, 0x2, P2 ;  /* 0x0000000d02099211 */ /* 0x000fe400010f1400 */
[----:B------:R-:W-:-:S03]  /*0240*/  LOP3.LUT R3, R36, 0xfffffff0, RZ, 0xc0, !PT ;  /* 0xfffffff024037812 */ /* 0x000fc600078ec0ff */
[----:B------:R3:W5:Y:S01]  /*0250*/  @!P1 LDG.E R4, desc[UR6][R8.64] ;  /* 0x0000000608049981 */ /* 0x000762000c1e1900 */
[----:B------:R-:W-:Y:S01]  /*0260*/  IADD3 R3, -R3, R6, RZ ;  /* 0x0000000603037210 */ /* 0x000fe20007ffe1ff */
[----:B------:R-:W-:Y:S01]  /*0270*/  BSSY B0, `(.L_x_10) ;  /* 0x0000026000007945 */ /* 0x000fe20003800000 */
[----:B------:R-:W-:Y:S01]  /*0280*/  SHF.R.S32.HI R36, RZ, 0x4, R36 ;  /* 0x00000004ff247819 */ /* 0x000fe20000011424 */
[----:B------:R-:W-:Y:S01]  /*0290*/  HFMA2.MMA R12, -RZ, RZ, 0, 0 ;  /* 0x00000000ff0c7435 */ /* 0x000fe200000001ff */
[----:B------:R-:W-:Y:S02]  /*02a0*/  SHF.L.U32 R34, R3, 0x3, RZ ;  /* 0x0000000303227819 */ /* 0x000fe400000006ff */
[----:B------:R-:W-:Y:S02]  /*02b0*/  CS2R R20, SRZ ;  /* 0x0000000000147805 */ /* 0x000fe4000001ff00 */
[----:B------:R-:W-:Y:S01]  /*02c0*/  ISETP.GE.AND P1, PT, R36, R5, PT ;  /* 0x000000052400720c */ /* 0x000fe20003f26270 */
[----:B--2---:R-:W-:Y:S01]  /*02d0*/  IMAD R0, R10, UR10, RZ ;  /* 0x0000000a0a007c24 */ /* 0x004fe2000f8e02ff */
[----:B------:R-:W-:-:S02]  /*02e0*/  SHF.R.S32.HI R35, RZ, 0x1f, R34 ;  /* 0x0000001fff237819 */ /* 0x000fc40000011422 */
[----:B------:R-:W-:Y:S02]  /*02f0*/  CS2R R16, SRZ ;  /* 0x0000000000107805 */ /* 0x000fe4000001ff00 */
[----:B------:R-:W-:Y:S01]  /*0300*/  SHF.R.S32.HI R37, RZ, 0x1f, R36 ;  /* 0x0000001fff257819 */ /* 0x000fe20000011424 */
[----:B------:R-:W-:Y:S01]  /*0310*/  IMAD R11, R11, UR8, R0 ;  /* 0x000000080b0b7c24 */ /* 0x000fe2000f8e0200 */
[----:B------:R-:W-:Y:S01]  /*0320*/  CS2R R18, SRZ ;  /* 0x0000000000127805 */ /* 0x000fe2000001ff00 */
[----:B---3--:R-:W-:Y:S01]  /*0330*/  IMAD.WIDE.U32 R8, R10, UR8, R34 ;  /* 0x000000080a087c25 */ /* 0x008fe2000f8e0022 */
[----:B------:R-:W-:-:S03]  /*0340*/  IADD3 R2, R36, 0x10, RZ ;  /* 0x0000001024027810 */ /* 0x000fc60007ffe0ff */
[----:B------:R-:W-:Y:S01]  /*0350*/  IMAD R0, R28, UR11, RZ ;  /* 0x0000000b1c007c24 */ /* 0x000fe2000f8e02ff */
[----:B------:R-:W-:Y:S02]  /*0360*/  IADD3 R9, R9, R11, RZ ;  /* 0x0000000b09097210 */ /* 0x000fe40007ffe0ff */
[----:B------:R-:W-:Y:S01]  /*0370*/  CS2R R10, SRZ ;  /* 0x00000000000a7805 */ /* 0x000fe2000001ff00 */
[----:B------:R-:W-:-:S04]  /*0380*/  IMAD.WIDE R38, R7, 0x20, R36 ;  /* 0x0000002007267825 */ /* 0x000fc800078e0224 */
[----:B------:R-:W-:Y:S02]  /*0390*/  IMAD R29, R29, UR9, R0 ;  /* 0x000000091d1d7c24 */ /* 0x000fe4000f8e0200 */
[----:B------:R-:W-:Y:S01]  /*03a0*/  IMAD.WIDE.U32 R26, R28, UR9, R8 ;  /* 0x000000091c1a7c25 */ /* 0x000fe2000f8e0008 */
[----:B------:R-:W-:-:S04]  /*03b0*/  CS2R R8, SRZ ;  /* 0x0000000000087805 */ /* 0x000fc8000001ff00 */
[----:B------:R-:W-:Y:S01]  /*03c0*/  IADD3 R29, R27, R29, RZ ;  /* 0x0000001d1b1d7210 */ /* 0x000fe20007ffe0ff */
[----:B01----:R-:W-:Y:S06]  /*03d0*/  @P1 BRA `(.L_x_11) ;  /* 0x00000000003c1947 */ /* 0x003fec0003800000 */
[----:B------:R-:W-:Y:S01]  /*03e0*/  ULDC.64 UR12, c[0x0][0x228] ;  /* 0x00008a00000c7ab9 */ /* 0x000fe20000000a00 */
[----:B------:R-:W-:Y:S01]  /*03f0*/  MOV R28, R26 ;  /* 0x0000001a001c7202 */ /* 0x000fe20000000f00 */
[----:B------:R-:W-:Y:S01]  /*0400*/  IMAD R13, R39, UR12, RZ ;  /* 0x0000000c270d7c24 */ /* 0x000fe2000f8e02ff */
[----:B------:R-:W-:Y:S01]  /*0410*/  IADD3 R0, R34, 0x80, RZ ;  /* 0x0000008022007810 */ /* 0x000fe20007ffe0ff */
[----:B------:R-:W-:Y:S02]  /*0420*/  ULDC UR5, c[0x0][0x21c] ;  /* 0x0000870000057ab9 */ /* 0x000fe40000000800 */
[----:B------:R-:W-:Y:S01]  /*0430*/  IMAD.WIDE.U32 R30, R38, UR12, R28 ;  /* 0x0000000c261e7c25 */ /* 0x000fe2000f8e001c */
[----:B------:R-:W-:Y:S02]  /*0440*/  ISETP.GE.AND P2, PT, R34, UR5, PT ;  /* 0x0000000522007c0c */ /* 0x000fe4000bf46270 */
[----:B------:R-:W-:Y:S01]  /*0450*/  ISETP.GE.AND P3, PT, R0, UR5, PT ;  /* 0x0000000500007c0c */ /* 0x000fe2000bf66270 */
[----:B------:R-:W-:Y:S01]  /*0460*/  IMAD R13, R38, UR13, R13 ;  /* 0x0000000d260d7c24 */ /* 0x000fe2000f8e020d */
[----:B------:R-:W-:-:S02]  /*0470*/  ULDC.64 UR12, c[0x0][0x210] ;  /* 0x00008400000c7ab9 */ /* 0x000fc40000000a00 */
[----:B------:R-:W-:Y:S02]  /*0480*/  LEA R22, P4, R30, UR12, 0x1 ;  /* 0x0000000c1e167c11 */ /* 0x000fe4000f8808ff */
[----:B------:R-:W-:-:S04]  /*0490*/  IADD3 R13, R31, R13, RZ ;  /* 0x0000000d1f0d7210 */ /* 0x000fc80007ffe0ff */
[----:B------:R-:W-:-:S05]  /*04a0*/  LEA.HI.X R23, R30, UR13, R13, 0x1, P4 ;  /* 0x0000000d1e177c11 */ /* 0x000fca000a0f0c0d */
[----:B------:R0:W5:Y:S04]  /*04b0*/  @!P2 LDG.E.128 R16, desc[UR6][R22.64] ;  /* 0x000000061610a981 */ /* 0x000168000c1e1d00 */
[----:B------:R0:W5:Y:S02]  /*04c0*/  @!P3 LDG.E.128 R8, desc[UR6][R22.64+0x100] ;  /* 0x000100061608b981 */ /* 0x000164000c1e1d00 */
.L_x_11:
[----:B------:R-:W-:Y:S05]  /*04d0*/  BSYNC B0 ;  /* 0x0000000000007941 */ /* 0x000fea0003800000 */
.L_x_10:
[----:B------:R-:W-:Y:S01]  /*04e0*/  ISETP.GE.AND P2, PT, R2, R5, PT ;  /* 0x000000050200720c */ /* 0x000fe20003f46270 */
[----:B------:R-:W-:Y:S01]  /*04f0*/  BSSY B0, `(.L_x_12) ;  /* 0x000001e000007945 */ /* 0x000fe20003800000 */
[----:B-----5:R-:W-:Y:S01]  /*0500*/  MOV R0, R16 ;  /* 0x0000001000007202 */ /* 0x020fe20000000f00 */
[C---:B------:R-:W-:Y:S01]  /*0510*/  IMAD R16, R14.reuse, UR10, RZ ;  /* 0x0000000a0e107c24 */ /* 0x040fe2000f8e02ff */
[----:B------:R-:W-:Y:S01]  /*0520*/  MOV R40, R17 ;  /* 0x0000001100287202 */ /* 0x000fe20000000f00 */
[----:B------:R-:W-:Y:S01]  /*0530*/  HFMA2.MMA R13, -RZ, RZ, 0, 0 ;  /* 0x00000000ff0d7435 */ /* 0x000fe200000001ff */
[----:B------:R-:W-:Y:S01]  /*0540*/  MOV R41, R18 ;  /* 0x0000001200297202 */ /* 0x000fe20000000f00 */
[----:B------:R-:W-:Y:S01]  /*0550*/  IMAD R31, R15, UR8, R16 ;  /* 0x000000080f1f7c24 */ /* 0x000fe2000f8e0210 */
[----:B------:R-:W-:Y:S01]  /*0560*/  MOV R45, R19 ;  /* 0x00000013002d7202 */ /* 0x000fe20000000f00 */
[----:B------:R-:W-:Y:S01]  /*0570*/  IMAD.WIDE.U32 R16, R14, UR8, R34 ;  /* 0x000000080e107c25 */ /* 0x000fe2000f8e0022 */
[----:B0-----:R-:W-:-:S02]  /*0580*/  CS2R R22, SRZ ;  /* 0x0000000000167805 */ /* 0x001fc4000001ff00 */
[----:B------:R-:W-:Y:S01]  /*0590*/  CS2R R14, SRZ ;  /* 0x00000000000e7805 */ /* 0x000fe2000001ff00 */
[----:B------:R-:W-:Y:S06]  /*05a0*/  @P2 BRA `(.L_x_13) ;  /* 0x0000000000482947 */ /* 0x000fec0003800000 */
[----:B------:R-:W-:Y:S01]  /*05b0*/  IADD3 R27, P3, R38, 0x10, RZ ;  /* 0x00000010261b7810 */ /* 0x000fe20007f7e0ff */
[----:B------:R-:W-:Y:S01]  /*05c0*/  ULDC.64 UR12, c[0x0][0x228] ;  /* 0x00008a00000c7ab9 */ /* 0x000fe20000000a00 */
[----:B------:R-:W-:Y:S01]  /*05d0*/  MOV R19, R29 ;  /* 0x0000001d00137202 */ /* 0x000fe20000000f00 */
[----:B------:R-:W-:Y:S01]  /*05e0*/  ULDC UR5, c[0x0][0x21c] ;  /* 0x0000870000057ab9 */ /* 0x000fe20000000800 */
[----:B------:R-:W-:Y:S02]  /*05f0*/  IADD3.X R18, RZ, R39, RZ, P3, !PT ;  /* 0x00000027ff127210 */ /* 0x000fe40001ffe4ff */
[----:B------:R-:W-:-:S03]  /*0600*/  ISETP.GE.AND P4, PT, R34, UR5, PT ;  /* 0x0000000522007c0c */ /* 0x000fc6000bf86270 */
[----:B------:R-:W-:Y:S01]  /*0610*/  IMAD R28, R18, UR12, RZ ;  /* 0x0000000c121c7c24 */ /* 0x000fe2000f8e02ff */
[----:B------:R-:W-:Y:S02]  /*0620*/  MOV R18, R26 ;  /* 0x0000001a00127202 */ /* 0x000fe40000000f00 */
[----:B------:R-:W-:-:S03]  /*0630*/  IADD3 R26, R34, 0x80, RZ ;  /* 0x00000080221a7810 */ /* 0x000fc60007ffe0ff */
[----:B------:R-:W-:Y:S01]  /*0640*/  IMAD.WIDE.U32 R18, R27, UR12, R18 ;  /* 0x0000000c1b127c25 */ /* 0x000fe2000f8e0012 */
[----:B------:R-:W-:-:S03]  /*0650*/  ISETP.GE.AND P5, PT, R26, UR5, PT ;  /* 0x000000051a007c0c */ /* 0x000fc6000bfa6270 */
[----:B------:R-:W-:Y:S01]  /*0660*/  IMAD R27, R27, UR13, R28 ;  /* 0x0000000d1b1b7c24 */ /* 0x000fe2000f8e021c */
[----:B------:R-:W-:Y:S02]  /*0670*/  ULDC.64 UR12, c[0x0][0x210] ;  /* 0x00008400000c7ab9 */ /* 0x000fe40000000a00 */
[----:B------:R-:W-:Y:S02]  /*0680*/  LEA R26, P3, R18, UR12, 0x1 ;  /* 0x0000000c121a7c11 */ /* 0x000fe4000f8608ff */
[----:B------:R-:W-:-:S04]  /*0690*/  IADD3 R19, R19, R27, RZ ;  /* 0x0000001b13137210 */ /* 0x000fc80007ffe0ff */
[----:B------:R-:W-:-:S05]  /*06a0*/  LEA.HI.X R27, R18, UR13, R19, 0x1, P3 ;  /* 0x0000000d121b7c11 */ /* 0x000fca00098f0c13 */
[----:B------:R0:W5:Y:S04]  /*06b0*/  @!P4 LDG.E.128 R20, desc[UR6][R26.64] ;  /* 0x000000061a14c981 */ /* 0x000168000c1e1d00 */
[----:B------:R0:W5:Y:S02]  /*06c0*/  @!P5 LDG.E.128 R12, desc[UR6][R26.64+0x100] ;  /* 0x000100061a0cd981 */ /* 0x000164000c1e1d00 */
.L_x_13:
[----:B------:R-:W-:Y:S05]  /*06d0*/  BSYNC B0 ;  /* 0x0000000000007941 */ /* 0x000fea0003800000 */
.L_x_12:
[----:B------:R-:W-:Y:S01]  /*06e0*/  IADD3 R17, R17, R31, RZ ;  /* 0x0000001f11117210 */ /* 0x000fe20007ffe0ff */
[C---:B------:R-:W-:Y:S01]  /*06f0*/  IMAD R18, R24.reuse, UR11, RZ ;  /* 0x0000000b18127c24 */ /* 0x040fe2000f8e02ff */
[----:B------:R-:W-:Y:S01]  /*0700*/  BSSY B0, `(.L_x_14) ;  /* 0x000001e000007945 */ /* 0x000fe20003800000 */
[----:B------:R-:W-:Y:S01]  /*0710*/  HFMA2.MMA R28, -RZ, RZ, 0, 0 ;  /* 0x00000000ff1c7435 */ /* 0x000fe200000001ff */
[----:B-----5:R-:W-:Y:S01]  /*0720*/  MOV R44, R20 ;  /* 0x00000014002c7202 */ /* 0x020fe20000000f00 */
[----:B------:R-:W-:Y:S01]  /*0730*/  IMAD R43, R25, UR9, R18 ;  /* 0x00000009192b7c24 */ /* 0x000fe2000f8e0212 */
[----:B------:R-:W-:Y:S01]  /*0740*/  MOV R47, R21 ;  /* 0x00000015002f7202 */ /* 0x000fe20000000f00 */
[----:B------:R-:W-:Y:S01]  /*0750*/  IMAD.WIDE.U32 R52, R24, UR9, R16 ;  /* 0x0000000918347c25 */ /* 0x000fe2000f8e0010 */
[----:B------:R-:W-:Y:S02]  /*0760*/  MOV R46, R22 ;  /* 0x00000016002e7202 */ /* 0x000fe40000000f00 */
[----:B------:R-:W-:-:S02]  /*0770*/  CS2R R24, SRZ ;  /* 0x0000000000187805 */ /* 0x000fc4000001ff00 */
[----:B------:R-:W-:Y:S02]  /*0780*/  MOV R48, R23 ;  /* 0x0000001700307202 */ /* 0x000fe40000000f00 */
[----:B------:R-:W-:Y:S02]  /*0790*/  CS2R R16, SRZ ;  /* 0x0000000000107805 */ /* 0x000fe4000001ff00 */
[----:B------:R-:W-:Y:S02]  /*07a0*/  CS2R R18, SRZ ;  /* 0x0000000000127805 */ /* 0x000fe4000001ff00 */
[----:B------:R-:W-:Y:S02]  /*07b0*/  CS2R R20, SRZ ;  /* 0x0000000000147805 */ /* 0x000fe4000001ff00 */
[----:B------:R-:W-:Y:S02]  /*07c0*/  CS2R R22, SRZ ;  /* 0x0000000000167805 */ /* 0x000fe4000001ff00 */
[----:B------:R-:W-:Y:S01]  /*07d0*/  IADD3 R43, R53, R43, RZ ;  /* 0x0000002b352b7210 */ /* 0x000fe20007ffe0ff */
[----:B------:R-:W-:Y:S06]  /*07e0*/  @P1 BRA `(.L_x_15) ;  /* 0x00000000003c1947 */ /* 0x000fec0003800000 */
[----:B------:R-:W-:Y:S01]  /*07f0*/  ULDC.64 UR12, c[0x0][0x248] ;  /* 0x00009200000c7ab9 */ /* 0x000fe20000000a00 */
[----:B------:R-:W-:Y:S01]  /*0800*/  MOV R42, R52 ;  /* 0x00000034002a7202 */ /* 0x000fe20000000f00 */
[----:B------:R-:W-:Y:S01]  /*0810*/  IMAD R29, R39, UR12, RZ ;  /* 0x0000000c271d7c24 */ /* 0x000fe2000f8e02ff */
[----:B------:R-:W-:Y:S01]  /*0820*/  IADD3 R30, R34, 0x80, RZ ;  /* 0x00000080221e7810 */ /* 0x000fe20007ffe0ff */
[----:B------:R-:W-:Y:S02]  /*0830*/  ULDC UR5, c[0x0][0x21c] ;  /* 0x0000870000057ab9 */ /* 0x000fe40000000800 */
[----:B0-----:R-:W-:Y:S01]  /*0840*/  IMAD.WIDE.U32 R26, R38, UR12, R42 ;  /* 0x0000000c261a7c25 */ /* 0x001fe2000f8e002a */
        /* <DEDUP_REMOVED lines=9> */
.L_x_15:
[----:B------:R-:W-:Y:S05]  /*08e0*/  BSYNC B0 ;  /* 0x0000000000007941 */ /* 0x000fea0003800000 */
.L_x_14:
[----:B-----5:R-:W-:Y:S01]  /*08f0*/  MOV R49, R16 ;  /* 0x0000001000317202 */ /* 0x020fe20000000f00 */
[----:B------:R-:W-:Y:S01]  /*0900*/  BSSY B0, `(.L_x_16) ;  /* 0x0000018000007945 */ /* 0x000fe20003800000 */
[----:B------:R-:W-:Y:S01]  /*0910*/  HFMA2.MMA R29, -RZ, RZ, 0, 0 ;  /* 0x00000000ff1d7435 */ /* 0x000fe200000001ff */
[----:B0-----:R-:W-:Y:S02]  /*0920*/  CS2R R26, SRZ ;  /* 0x00000000001a7805 */ /* 0x001fe4000001ff00 */
[----:B-1----:R-:W-:Y:S01]  /*0930*/  CS2R R30, SRZ ;  /* 0x00000000001e7805 */ /* 0x002fe2000001ff00 */
[----:B------:R-:W-:Y:S02]  /*0940*/  HADD2.F32 R50, -RZ, R0.H1_H1 ;  /* 0x30000000ff327230 */ /* 0x000fe40000004100 */
[----:B------:R-:W-:Y:S01]  /*0950*/  HADD2.F32 R51, -RZ, R49.H1_H1 ;  /* 0x30000031ff337230 */ /* 0x000fe20000004100 */
[----:B------:R-:W-:Y:S06]  /*0960*/  @P2 BRA `(.L_x_17) ;  /* 0x0000000000442947 */ /* 0x000fec0003800000 */
[----:B------:R-:W-:Y:S01]  /*0970*/  IADD3 R35, P1, R38, 0x10, RZ ;  /* 0x0000001026237810 */ /* 0x000fe20007f3e0ff */
[----:B------:R-:W-:Y:S01]  /*0980*/  ULDC.64 UR12, c[0x0][0x248] ;  /* 0x00009200000c7ab9 */ /* 0x000fe20000000a00 */
[----:B------:R-:W-:Y:S01]  /*0990*/  MOV R42, R52 ;  /* 0x00000034002a7202 */ /* 0x000fe20000000f00 */
[----:B------:R-:W-:Y:S01]  /*09a0*/  ULDC UR5, c[0x0][0x21c] ;  /* 0x0000870000057ab9 */ /* 0x000fe20000000800 */
[----:B------:R-:W-:Y:S02]  /*09b0*/  IADD3.X R38, RZ, R39, RZ, P1, !PT ;  /* 0x00000027ff267210 */ /* 0x000fe40000ffe4ff */
[----:B------:R-:W-:Y:S01]  /*09c0*/  ISETP.GE.AND P2, PT, R34, UR5, PT ;  /* 0x0000000522007c0c */ /* 0x000fe2000bf46270 */
[----:B------:R-:W-:-:S04]  /*09d0*/  IMAD.WIDE.U32 R42, R35, UR12, R42 ;  /* 0x0000000c232a7c25 */ /* 0x000fc8000f8e002a */
[----:B------:R-:W-:Y:S01]  /*09e0*/  IMAD R52, R38, UR12, RZ ;  /* 0x0000000c26347c24 */ /* 0x000fe2000f8e02ff */
[----:B------:R-:W-:-:S03]  /*09f0*/  IADD3 R38, R34, 0x80, RZ ;  /* 0x0000008022267810 */ /* 0x000fc60007ffe0ff */
[----:B------:R-:W-:Y:S01]  /*0a00*/  IMAD R35, R35, UR13, R52 ;  /* 0x0000000d23237c24 */ /* 0x000fe2000f8e0234 */
[----:B------:R-:W-:Y:S01]  /*0a10*/  ISETP.GE.AND P3, PT, R38, UR5, PT ;  /* 0x0000000526007c0c */ /* 0x000fe2000bf66270 */
[----:B------:R-:W-:Y:S02]  /*0a20*/  ULDC.64 UR12, c[0x0][0x240] ;  /* 0x00009000000c7ab9 */ /* 0x000fe40000000a00 */
[----:B------:R-:W-:Y:S02]  /*0a30*/  LEA R34, P1, R42, UR12, 0x1 ;  /* 0x0000000c2a227c11 */ /* 0x000fe4000f8208ff */
[----:B------:R-:W-:-:S04]  /*0a40*/  IADD3 R35, R43, R35, RZ ;  /* 0x000000232b237210 */ /* 0x000fc80007ffe0ff */
[----:B------:R-:W-:-:S05]  /*0a50*/  LEA.HI.X R35, R42, UR13, R35, 0x1, P1 ;  /* 0x0000000d2a237c11 */ /* 0x000fca00088f0c23 */
[----:B------:R0:W5:Y:S04]  /*0a60*/  @!P2 LDG.E.128 R24, desc[UR6][R34.64] ;  /* 0x000000062218a981 */ /* 0x000168000c1e1d00 */
[----:B------:R0:W5:Y:S02]  /*0a70*/  @!P3 LDG.E.128 R28, desc[UR6][R34.64+0x100] ;  /* 0x00010006221cb981 */ /* 0x000164000c1e1d00 */
.L_x_17:
[----:B------:R-:W-:Y:S05]  /*0a80*/  BSYNC B0 ;  /* 0x0000000000007941 */ /* 0x000fea0003800000 */
.L_x_16:
[----:B------:R-:W-:Y:S02]  /*0a90*/  HADD2.F32 R0, -RZ, R0.H0_H0 ;  /* 0x20000000ff007230 */ /* 0x000fe40000004100 */
[----:B------:R-:W-:Y:S01]  /*0aa0*/  FMUL.FTZ R51, R50, R51 ;  /* 0x0000003332337220 */ /* 0x000fe20000410000 */
[----:B0-----:R-:W-:Y:S01]  /*0ab0*/  HADD2.F32 R35, -RZ, R49.H0_H0 ;  /* 0x20000031ff237230 */ /* 0x001fe20000004100 */
[----:B------:R-:W-:Y:S01]  /*0ac0*/  ISETP.NE.AND P1, PT, R3, RZ, PT ;  /* 0x000000ff0300720c */ /* 0x000fe20003f25270 */
[----:B-----5:R-:W-:Y:S01]  /*0ad0*/  HADD2.F32 R39, -RZ, R24.H1_H1 ;  /* 0x30000018ff277230 */ /* 0x020fe20000004100 */
[----:B------:R-:W-:Y:S01]  /*0ae0*/  BSSY B0, `(.L_x_18) ;  /* 0x0000085000007945 */ /* 0x000fe20003800000 */
[----:B------:R-:W-:Y:S02]  /*0af0*/  HADD2.F32 R16, -RZ, R40.H0_H0 ;  /* 0x20000028ff107230 */ /* 0x000fe40000004100 */
[----:B------:R-:W-:Y:S01]  /*0b00*/  FFMA.FTZ R51, R0, R35, R51 ;  /* 0x0000002300337223 */ /* 0x000fe20000010033 */
[----:B------:R-:W-:-:S02]  /*0b10*/  HADD2.F32 R0, -RZ, R44.H1_H1 ;  /* 0x3000002cff007230 */ /* 0x000fc40000004100 */
[----:B------:R-:W-:Y:S02]  /*0b20*/  HADD2.F32 R44, -RZ, R44.H0_H0 ;  /* 0x2000002cff2c7230 */ /* 0x000fe40000004100 */
[----:B------:R-:W-:Y:S02]  /*0b30*/  HADD2.F32 R35, -RZ, R24.H0_H0 ;  /* 0x20000018ff237230 */ /* 0x000fe40000004100 */
[----:B------:R-:W-:Y:S01]  /*0b40*/  FMUL.FTZ R39, R0, R39 ;  /* 0x0000002700277220 */ /* 0x000fe20000410000 */
[----:B------:R-:W-:Y:S02]  /*0b50*/  HADD2.F32 R43, -RZ, R17.H0_H0 ;  /* 0x20000011ff2b7230 */ /* 0x000fe40000004100 */
[----:B------:R-:W-:Y:S02]  /*0b60*/  HADD2.F32 R0, -RZ, R47.H0_H0 ;  /* 0x2000002fff007230 */ /* 0x000fe40000004100 */
[----:B------:R-:W-:Y:S01]  /*0b70*/  FFMA.FTZ R39, R44, R35, R39 ;  /* 0x000000232c277223 */ /* 0x000fe20000010027 */
[----:B------:R-:W-:-:S02]  /*0b80*/  HADD2.F32 R35, -RZ, R25.H0_H0 ;  /* 0x20000019ff237230 */ /* 0x000fc40000004100 */
[----:B------:R-:W-:Y:S01]  /*0b90*/  FFMA.FTZ R43, R16, R43, R51 ;  /* 0x0000002b102b7223 */ /* 0x000fe20000010033 */
[----:B------:R-:W-:Y:S02]  /*0ba0*/  HADD2.F32 R40, -RZ, R40.H1_H1 ;  /* 0x30000028ff287230 */ /* 0x000fe40000004100 */
[----:B------:R-:W-:Y:S02]  /*0bb0*/  HADD2.F32 R17, -RZ, R17.H1_H1 ;  /* 0x30000011ff117230 */ /* 0x000fe40000004100 */
[----:B------:R-:W-:Y:S01]  /*0bc0*/  FFMA.FTZ R0, R0, R35, R39 ;  /* 0x0000002300007223 */ /* 0x000fe20000010027 */
[----:B------:R-:W-:Y:S02]  /*0bd0*/  HADD2.F32 R47, -RZ, R47.H1_H1 ;  /* 0x3000002fff2f7230 */ /* 0x000fe40000004100 */
[----:B------:R-:W-:Y:S02]  /*0be0*/  HADD2.F32 R16, -RZ, R25.H1_H1 ;  /* 0x30000019ff107230 */ /* 0x000fe40000004100 */
[----:B------:R-:W-:Y:S01]  /*0bf0*/  FFMA.FTZ R43, R40, R17, R43 ;  /* 0x00000011282b7223 */ /* 0x000fe2000001002b */
[----:B------:R-:W-:-:S02]  /*0c00*/  HADD2.F32 R38, -RZ, R41.H0_H0 ;  /* 0x20000029ff267230 */ /* 0x000fc40000004100 */
[----:B------:R-:W-:Y:S02]  /*0c10*/  HADD2.F32 R25, -RZ, R46.H0_H0 ;  /* 0x2000002eff197230 */ /* 0x000fe40000004100 */
[----:B------:R-:W-:Y:S01]  /*0c20*/  FFMA.FTZ R40, R47, R16, R0 ;  /* 0x000000102f287223 */ /* 0x000fe20000010000 */
[----:B------:R-:W-:Y:S02]  /*0c30*/  HADD2.F32 R35, -RZ, R18.H0_H0 ;  /* 0x20000012ff237230 */ /* 0x000fe40000004100 */
[----:B------:R-:W-:Y:S02]  /*0c40*/  HADD2.F32 R34, -RZ, R26.H0_H0 ;  /* 0x2000001aff227230 */ /* 0x000fe40000004100 */
[----:B------:R-:W-:Y:S02]  /*0c50*/  HADD2.F32 R46, -RZ, R46.H1_H1 ;  /* 0x3000002eff2e7230 */ /* 0x000fe40000004100 */
[----:B------:R-:W-:Y:S01]  /*0c60*/  FFMA.FTZ R38, R38, R35, R43 ;  /* 0x0000002326267223 */ /* 0x000fe2000001002b */
[----:B------:R-:W-:-:S02]  /*0c70*/  HADD2.F32 R43, -RZ, R41.H1_H1 ;  /* 0x30000029ff2b7230 */ /* 0x000fc40000004100 */
[----:B------:R-:W-:Y:S01]  /*0c80*/  FFMA.FTZ R51, R25, R34, R40 ;  /* 0x0000002219337223 */ /* 0x000fe20000010028 */
[----:B------:R-:W-:Y:S02]  /*0c90*/  HADD2.F32 R40, -RZ, R18.H1_H1 ;  /* 0x30000012ff287230 */ /* 0x000fe40000004100 */
[----:B------:R-:W-:Y:S02]  /*0ca0*/  HADD2.F32 R47, -RZ, R26.H1_H1 ;  /* 0x3000001aff2f7230 */ /* 0x000fe40000004100 */
[--C-:B------:R-:W-:Y:S02]  /*0cb0*/  HADD2.F32 R18, -RZ, R22.reuse.H0_H0 ;  /* 0x20000016ff127230 */ /* 0x100fe40000004100 */
[----:B------:R-:W-:Y:S01]  /*0cc0*/  FFMA.FTZ R49, R43, R40, R38 ;  /* 0x000000282b317223 */ /* 0x000fe20000010026 */
[----:B------:R-:W-:Y:S02]  /*0cd0*/  HADD2.F32 R35, -RZ, R22.H1_H1 ;  /* 0x30000016ff237230 */ /* 0x000fe40000004100 */
[----:B------:R-:W-:Y:S01]  /*0ce0*/  FFMA.FTZ R46, R46, R47, R51 ;  /* 0x0000002f2e2e7223 */ /* 0x000fe20000010033 */
[----:B------:R-:W-:-:S02]  /*0cf0*/  HADD2.F32 R41, -RZ, R20.H0_H0 ;  /* 0x20000014ff297230 */ /* 0x000fc40000004100 */
[----:B------:R-:W-:Y:S02]  /*0d00*/  HADD2.F32 R39, -RZ, R20.H1_H1 ;  /* 0x30000014ff277230 */ /* 0x000fe40000004100 */
[--C-:B------:R-:W-:Y:S02]  /*0d10*/  HADD2.F32 R25, -RZ, R21.reuse.H0_H0 ;  /* 0x20000015ff197230 */ /* 0x100fe40000004100 */
[----:B------:R-:W-:Y:S02]  /*0d20*/  HADD2.F32 R34, -RZ, R21.H1_H1 ;  /* 0x30000015ff227230 */ /* 0x000fe40000004100 */
[----:B------:R-:W-:Y:S02]  /*0d30*/  HADD2.F32 R22, -RZ, R45.H0_H0 ;  /* 0x2000002dff167230 */ /* 0x000fe40000004100 */
[----:B------:R-:W-:Y:S02]  /*0d40*/  HADD2.F32 R43, -RZ, R19.H0_H0 ;  /* 0x20000013ff2b7230 */ /* 0x000fe40000004100 */
[----:B------:R-:W-:-:S02]  /*0d50*/  HADD2.F32 R21, -RZ, R23.H0_H0 ;  /* 0x20000017ff157230 */ /* 0x000fc40000004100 */
[----:B------:R-:W-:Y:S02]  /*0d60*/  HADD2.F32 R20, -RZ, R23.H1_H1 ;  /* 0x30000017ff147230 */ /* 0x000fe40000004100 */
[----:B------:R-:W-:Y:S01]  /*0d70*/  FFMA.FTZ R22, R22, R43, R49 ;  /* 0x0000002b16167223 */ /* 0x000fe20000010031 */
[--C-:B------:R-:W-:Y:S02]  /*0d80*/  HADD2.F32 R23, -RZ, R48.reuse.H0_H0 ;  /* 0x20000030ff177230 */ /* 0x100fe40000004100 */
[----:B------:R-:W-:Y:S02]  /*0d90*/  HADD2.F32 R38, -RZ, R27.H0_H0 ;  /* 0x2000001bff267230 */ /* 0x000fe40000004100 */
[----:B------:R-:W-:Y:S02]  /*0da0*/  HADD2.F32 R45, -RZ, R45.H1_H1 ;  /* 0x3000002dff2d7230 */ /* 0x000fe40000004100 */
[----:B------:R-:W-:Y:S02]  /*0db0*/  HADD2.F32 R26, -RZ, R19.H1_H1 ;  /* 0x30000013ff1a7230 */ /* 0x000fe40000004100 */
[----:B------:R-:W-:Y:S01]  /*0dc0*/  FFMA.FTZ R23, R23, R38, R46 ;  /* 0x0000002617177223 */ /* 0x000fe2000001002e */
[----:B------:R-:W-:-:S02]  /*0dd0*/  HADD2.F32 R48, -RZ, R48.H1_H1 ;  /* 0x30000030ff307230 */ /* 0x000fc40000004100 */
[----:B------:R-:W-:Y:S02]  /*0de0*/  HADD2.F32 R27, -RZ, R27.H1_H1 ;  /* 0x3000001bff1b7230 */ /* 0x000fe40000004100 */
[----:B------:R-:W-:Y:S01]  /*0df0*/  FFMA.FTZ R45, R45, R26, R22 ;  /* 0x0000001a2d2d7223 */ /* 0x000fe20000010016 */
[----:B------:R-:W-:Y:S02]  /*0e00*/  HADD2.F32 R0, -RZ, R8.H0_H0 ;  /* 0x20000008ff007230 */ /* 0x000fe40000004100 */
[----:B------:R-:W-:Y:S02]  /*0e10*/  HADD2.F32 R19, -RZ, R12.H0_H0 ;  /* 0x2000000cff137230 */ /* 0x000fe40000004100 */
[----:B------:R-:W-:Y:S01]  /*0e20*/  FFMA.FTZ R48, R48, R27, R23 ;  /* 0x0000001b30307223 */ /* 0x000fe20000010017 */
[----:B------:R-:W-:Y:S02]  /*0e30*/  HADD2.F32 R22, -RZ, R28.H0_H0 ;  /* 0x2000001cff167230 */ /* 0x000fe40000004100 */
[----:B------:R-:W-:Y:S01]  /*0e40*/  FFMA.FTZ R41, R0, R41, R45 ;  /* 0x0000002900297223 */ /* 0x000fe2000001002d */
[----:B------:R-:W-:-:S02]  /*0e50*/  HADD2.F32 R16, -RZ, R8.H1_H1 ;  /* 0x30000008ff107230 */ /* 0x000fc40000004100 */
[----:B------:R-:W-:Y:S02]  /*0e60*/  HADD2.F32 R12, -RZ, R12.H1_H1 ;  /* 0x3000000cff0c7230 */ /* 0x000fe40000004100 */
[----:B------:R-:W-:Y:S01]  /*0e70*/  FFMA.FTZ R27, R19, R22, R48 ;  /* 0x00000016131b7223 */ /* 0x000fe20000010030 */
[----:B------:R-:W-:Y:S02]  /*0e80*/  HADD2.F32 R23, -RZ, R28.H1_H1 ;  /* 0x3000001cff177230 */ /* 0x000fe40000004100 */
[----:B------:R-:W-:Y:S01]  /*0e90*/  FFMA.FTZ R39, R16, R39, R41 ;  /* 0x0000002710277223 */ /* 0x000fe20000010029 */
        /* <DEDUP_REMOVED lines=9> */
[----:B------:R-:W-:Y:S01]  /*0f30*/  FFMA.FTZ R12, R17, R34, R12 ;  /* 0x00000022110c7223 */ /* 0x000fe2000001000c */
[----:B------:R-:W-:Y:S02]  /*0f40*/  HADD2.F32 R9, -RZ, R10.H0_H0 ;  /* 0x2000000aff097230 */ /* 0x000fe40000004100 */
[----:B------:R-:W-:-:S02]  /*0f50*/  HADD2.F32 R0, -RZ, R14.H0_H0 ;  /* 0x2000000eff007230 */ /* 0x000fc40000004100 */
[----:B------:R-:W-:Y:S01]  /*0f60*/  FFMA.FTZ R19, R13, R8, R16 ;  /* 0x000000080d137223 */ /* 0x000fe20000010010 */
[----:B------:R-:W-:Y:S02]  /*0f70*/  HADD2.F32 R17, -RZ, R30.H0_H0 ;  /* 0x2000001eff117230 */ /* 0x000fe40000004100 */
[----:B------:R-:W-:Y:S01]  /*0f80*/  FFMA.FTZ R13, R9, R18, R12 ;  /* 0x00000012090d7223 */ /* 0x000fe2000001000c */
[----:B------:R-:W-:Y:S02]  /*0f90*/  HADD2.F32 R24, -RZ, R10.H1_H1 ;  /* 0x3000000aff187230 */ /* 0x000fe40000004100 */
[----:B------:R-:W-:Y:S02]  /*0fa0*/  HADD2.F32 R14, -RZ, R14.H1_H1 ;  /* 0x3000000eff0e7230 */ /* 0x000fe40000004100 */
[----:B------:R-:W-:Y:S01]  /*0fb0*/  FFMA.FTZ R17, R0, R17, R19 ;  /* 0x0000001100117223 */ /* 0x000fe20000010013 */
[----:B------:R-:W-:Y:S02]  /*0fc0*/  HADD2.F32 R9, -RZ, R30.H1_H1 ;  /* 0x3000001eff097230 */ /* 0x000fe40000004100 */
[----:B------:R-:W-:Y:S01]  /*0fd0*/  FFMA.FTZ R35, R24, R35, R13 ;  /* 0x0000002318237223 */ /* 0x000fe2000001000d */
[----:B------:R-:W-:Y:S01]  /*0fe0*/  HADD2.F32 R10, -RZ, R11.H0_H0 ;  /* 0x2000000bff0a7230 */ /* 0x000fe20000004100 */
[----:B------:R-:W-:Y:S01]  /*0ff0*/  SHF.L.U32 R19, R6, 0x2, RZ ;  /* 0x0000000206137819 */ /* 0x000fe200000006ff */
        /* <DEDUP_REMOVED lines=8> */
[----:B------:R-:W-:-:S03]  /*1080*/  FFMA.FTZ R10, R11, R20, R10 ;  /* 0x000000140b0a7223 */ /* 0x000fc6000001000a */
[----:B------:R-:W-:Y:S02]  /*1090*/  FFMA.FTZ R8, R15, R8, R0 ;  /* 0x000000080f087223 */ /* 0x000fe40000010000 */
[----:B------:R-:W0:Y:S04]  /*10a0*/  SHFL.BFLY PT, R9, R10, 0x8, 0x1f ;  /* 0x0d001f000a097f89 */ /* 0x000e2800000e0000 */
[----:B------:R-:W1:Y:S01]  /*10b0*/  SHFL.BFLY PT, R11, R8, 0x8, 0x1f ;  /* 0x0d001f00080b7f89 */ /* 0x000e6200000e0000 */
[----:B0-----:R-:W-:Y:S01]  /*10c0*/  FADD.FTZ R9, R10, R9 ;  /* 0x000000090a097221 */ /* 0x001fe20000010000 */
[----:B-1----:R-:W-:-:S04]  /*10d0*/  FADD.FTZ R14, R8, R11 ;  /* 0x0000000b080e7221 */ /* 0x002fc80000010000 */
[----:B------:R-:W0:Y:S04]  /*10e0*/  SHFL.BFLY PT, R0, R9, 0x4, 0x1f ;  /* 0x0c801f0009007f89 */ /* 0x000e2800000e0000 */
[----:B------:R-:W1:Y:S01]  /*10f0*/  SHFL.BFLY PT, R11, R14, 0x4, 0x1f ;  /* 0x0c801f000e0b7f89 */ /* 0x000e6200000e0000 */
[----:B0-----:R-:W-:Y:S02]  /*1100*/  FADD.FTZ R0, R9, R0 ;  /* 0x0000000009007221 */ /* 0x001fe40000010000 */
[----:B------:R-:W0:Y:S01]  /*1110*/  LDC.64 R8, c[0x0][0x2d8] ;  /* 0x0000b600ff087b82 */ /* 0x000e220000000a00 */
[----:B-1----:R-:W-:Y:S02]  /*1120*/  FADD.FTZ R15, R14, R11 ;  /* 0x0000000b0e0f7221 */ /* 0x002fe40000010000 */
[----:B------:R-:W1:Y:S04]  /*1130*/  SHFL.BFLY PT, R11, R0, 0x2, 0x1f ;  /* 0x0c401f00000b7f89 */ /* 0x000e6800000e0000 */
[----:B------:R-:W2:Y:S01]  /*1140*/  SHFL.BFLY PT, R16, R15, 0x2, 0x1f ;  /* 0x0c401f000f107f89 */ /* 0x000ea200000e0000 */
[----:B-1----:R-:W-:Y:S01]  /*1150*/  FADD.FTZ R12, R0, R11 ;  /* 0x0000000b000c7221 */ /* 0x002fe20000010000 */
[----:B------:R-:W-:Y:S01]  /*1160*/  SHF.L.U32 R0, R7, 0xd, RZ ;  /* 0x0000000d07007819 */ /* 0x000fe200000006ff */
[----:B------:R-:W1:Y:S01]  /*1170*/  LDC.64 R10, c[0x0][0x2d0] ;  /* 0x0000b400ff0a7b82 */ /* 0x000e620000000a00 */
[----:B--2---:R-:W-:-:S02]  /*1180*/  FADD.FTZ R16, R15, R16 ;  /* 0x000000100f107221 */ /* 0x004fc40000010000 */
[----:B------:R-:W2:Y:S04]  /*1190*/  SHFL.BFLY PT, R13, R12, 0x1, 0x1f ;  /* 0x0c201f000c0d7f89 */ /* 0x000ea800000e0000 */
[----:B------:R-:W3:Y:S01]  /*11a0*/  SHFL.BFLY PT, R17, R16, 0x1, 0x1f ;  /* 0x0c201f0010117f89 */ /* 0x000ee200000e0000 */
[----:B--2---:R-:W-:Y:S01]  /*11b0*/  FADD.FTZ R18, R12, R13 ;  /* 0x0000000d0c127221 */ /* 0x004fe20000010000 */
[----:B---3--:R-:W-:Y:S01]  /*11c0*/  FADD.FTZ R22, R16, R17 ;  /* 0x0000001110167221 */ /* 0x008fe20000010000 */
[----:B0-----:R-:W-:Y:S06]  /*11d0*/  @P1 BRA `(.L_x_19) ;  /* 0x0000000000541947 */ /* 0x001fec0003800000 */
[----:B------:R-:W0:Y:S01]  /*11e0*/  LDC.64 R16, c[0x0][0x278] ;  /* 0x00009e00ff107b82 */ /* 0x000e220000000a00 */
[----:B------:R-:W-:Y:S01]  /*11f0*/  SHF.R.S32.HI R33, RZ, 0x1f, R32 ;  /* 0x0000001fff217819 */ /* 0x000fe20000011420 */
[----:B------:R-:W-:Y:S01]  /*1200*/  ULDC.64 UR12, c[0x0][0x260] ;  /* 0x00009800000c7ab9 */ /* 0x000fe20000000a00 */
[----:B------:R-:W-:-:S05]  /*1210*/  ISETP.GE.AND P2, PT, R36, R5, PT ;  /* 0x000000052400720c */ /* 0x000fca0003f46270 */
[----:B------:R-:W2:Y:S01]  /*1220*/  LDC.64 R20, c[0x0][0x280] ;  /* 0x0000a000ff147b82 */ /* 0x000ea20000000a00 */
[C---:B0-----:R-:W-:Y:S02]  /*1230*/  IMAD R14, R16.reuse, UR10, RZ ;  /* 0x0000000a100e7c24 */ /* 0x041fe4000f8e02ff */
[----:B------:R-:W-:-:S04]  /*1240*/  IMAD.WIDE.U32 R12, R16, UR8, R32 ;  /* 0x00000008100c7c25 */ /* 0x000fc8000f8e0020 */
[----:B------:R-:W-:Y:S02]  /*1250*/  IMAD R3, R17, UR8, R14 ;  /* 0x0000000811037c24 */ /* 0x000fe4000f8e020e */
[----:B--2---:R-:W-:-:S03]  /*1260*/  IMAD R14, R20, UR11, RZ ;  /* 0x0000000b140e7c24 */ /* 0x004fc6000f8e02ff */
[----:B------:R-:W-:Y:S01]  /*1270*/  IADD3 R13, R13, R3, RZ ;  /* 0x000000030d0d7210 */ /* 0x000fe20007ffe0ff */
[----:B------:R-:W-:Y:S02]  /*1280*/  IMAD R15, R21, UR9, R14 ;  /* 0x00000009150f7c24 */ /* 0x000fe4000f8e020e */
[----:B------:R-:W-:-:S03]  /*1290*/  IMAD.WIDE.U32 R12, R20, UR9, R12 ;  /* 0x00000009140c7c25 */ /* 0x000fc6000f8e000c */
[----:B------:R-:W-:-:S04]  /*12a0*/  IADD3 R3, P1, R36, R12, RZ ;  /* 0x0000000c24037210 */ /* 0x000fc80007f3e0ff */
[----:B------:R-:W-:Y:S02]  /*12b0*/  IADD3.X R14, R37, R13, R15, P1, !PT ;  /* 0x0000000d250e7210 */ /* 0x000fe40000ffe40f */
[C---:B------:R-:W-:Y:S02]  /*12c0*/  LEA R12, P3, R3.reuse, UR12, 0x2 ;  /* 0x0000000c030c7c11 */ /* 0x040fe4000f8610ff */
[----:B------:R-:W-:Y:S02]  /*12d0*/  ISETP.GE.AND P1, PT, R2, R5, PT ;  /* 0x000000050200720c */ /* 0x000fe40003f26270 */
[----:B------:R-:W-:Y:S02]  /*12e0*/  LEA.HI.X R13, R3, UR13, R14, 0x2, P3 ;  /* 0x0000000d030d7c11 */ /* 0x000fe400098f140e */
[----:B------:R-:W-:Y:S02]  /*12f0*/  FSEL R3, R18, RZ, !P2 ;  /* 0x000000ff12037208 */ /* 0x000fe40005000000 */
[----:B------:R-:W-:-:S03]  /*1300*/  FSEL R5, R22, RZ, !P1 ;  /* 0x000000ff16057208 */ /* 0x000fc60004800000 */
[----:B------:R0:W-:Y:S04]  /*1310*/  STG.E desc[UR6][R12.64], R3 ;  /* 0x000000030c007986 */ /* 0x0001e8000c101906 */
[----:B------:R0:W-:Y:S02]  /*1320*/  STG.E desc[UR6][R12.64+0x40], R5 ;  /* 0x000040050c007986 */ /* 0x0001e4000c101906 */
.L_x_19:
[----:B------:R-:W-:Y:S05]  /*1330*/  BSYNC B0 ;  /* 0x0000000000007941 */ /* 0x000fea0003800000 */
.L_x_18:
[----:B------:R-:W-:Y:S01]  /*1340*/  UIADD3 UR4, UR4, 0x1f, URZ ;  /* 0x0000001f04047890 */ /* 0x000fe2000fffe03f */
[----:B0-----:R-:W-:Y:S01]  /*1350*/  SHF.R.S32.HI R3, RZ, 0x1f, R19 ;  /* 0x0000001fff037819 */ /* 0x001fe20000011413 */
[----:B------:R-:W-:Y:S01]  /*1360*/  BSSY B0, `(.L_x_20) ;  /* 0x0000025000007945 */ /* 0x000fe20003800000 */
[----:B------:R-:W-:Y:S01]  /*1370*/  IADD3 R2, P1, R0, R19, RZ ;  /* 0x0000001300027210 */ /* 0x000fe20007f3e0ff */
[----:B------:R-:W-:-:S03]  /*1380*/  USHF.R.S32.HI UR5, URZ, 0x1f, UR4 ;  /* 0x0000001f3f057899 */ /* 0x000fc60008011404 */
[----:B------:R-:W-:Y:S01]  /*1390*/  LEA.HI.X.SX32 R3, R0, R3, 0x1, P1 ;  /* 0x0000000300037211 */ /* 0x000fe200008f0eff */
[----:B------:R-:W-:Y:S01]  /*13a0*/  ULEA.HI UR5, UR5, UR4, URZ, 0x5 ;  /* 0x0000000405057291 */ /* 0x000fe2000f8f283f */
[----:B-1----:R-:W-:-:S03]  /*13b0*/  IMAD R0, R10, UR10, RZ ;  /* 0x0000000a0a007c24 */ /* 0x002fc6000f8e02ff */
[----:B------:R-:W-:Y:S01]  /*13c0*/  ULOP3.LUT UR5, UR5, 0xffffffe0, URZ, 0xc0, !UPT ;  /* 0xffffffe005057892 */ /* 0x000fe2000f8ec03f */
[----:B------:R-:W-:Y:S02]  /*13d0*/  IMAD R5, R11, UR8, R0 ;  /* 0x000000080b057c24 */ /* 0x000fe4000f8e0200 */
[----:B------:R-:W-:-:S03]  /*13e0*/  IMAD.WIDE.U32 R10, R10, UR8, R2 ;  /* 0x000000080a0a7c25 */ /* 0x000fc6000f8e0002 */
[----:B------:R-:W-:Y:S01]  /*13f0*/  IADD3 R3, -R32, UR5, RZ ;  /* 0x0000000520037c10 */ /* 0x000fe2000fffe1ff */
[----:B------:R-:W-:Y:S01]  /*1400*/  IMAD R0, R8, UR11, RZ ;  /* 0x0000000b08007c24 */ /* 0x000fe2000f8e02ff */
[----:B------:R-:W-:Y:S02]  /*1410*/  IADD3 R11, R11, R5, RZ ;  /* 0x000000050b0b7210 */ /* 0x000fe40007ffe0ff */
[----:B------:R-:W-:Y:S01]  /*1420*/  ISETP.GE.OR P0, PT, R6, R3, P0 ;  /* 0x000000030600720c */ /* 0x000fe20000706670 */
[----:B------:R-:W-:Y:S02]  /*1430*/  IMAD R5, R9, UR9, R0 ;  /* 0x0000000909057c24 */ /* 0x000fe4000f8e0200 */
[----:B------:R-:W-:-:S05]  /*1440*/  IMAD.WIDE.U32 R10, R8, UR9, R10 ;  /* 0x00000009080a7c25 */ /* 0x000fca000f8e000a */
[----:B------:R-:W-:-:S05]  /*1450*/  IADD3 R5, R11, R5, RZ ;  /* 0x000000050b057210 */ /* 0x000fca0007ffe0ff */
[----:B------:R-:W-:Y:S05]  /*1460*/  @P0 BRA `(.L_x_21) ;  /* 0x0000000000500947 */ /* 0x000fea0003800000 */
[----:B------:R-:W0:Y:S01]  /*1470*/  LDC.64 R8, c[0x0][0x2a8] ;  /* 0x0000aa00ff087b82 */ /* 0x000e220000000a00 */
[----:B------:R-:W-:Y:S01]  /*1480*/  SHF.R.S32.HI R3, RZ, 0x1f, R6 ;  /* 0x0000001fff037819 */ /* 0x000fe20000011406 */
[----:B------:R-:W-:Y:S01]  /*1490*/  ULDC.64 UR4, c[0x0][0x2a0] ;  /* 0x0000a80000047ab9 */ /* 0x000fe20000000a00 */
[----:B------:R-:W-:-:S04]  /*14a0*/  IADD3 R2, P0, R32, R6, RZ ;  /* 0x0000000620027210 */ /* 0x000fc80007f1e0ff */
[----:B------:R-:W-:Y:S01]  /*14b0*/  LEA.HI.X.SX32 R3, R32, R3, 0x1, P0 ;  /* 0x0000000320037211 */ /* 0x000fe200000f0eff */
[----:B------:R-:W1:Y:S01]  /*14c0*/  LDC.64 R12, c[0x0][0x2b0] ;  /* 0x0000ac00ff0c7b82 */ /* 0x000e620000000a00 */
[----:B------:R-:W-:Y:S01]  /*14d0*/  FSETP.NEU.FTZ.AND P0, PT, R4, -INF , PT ;  /* 0xff8000000400780b */ /* 0x000fe20003f1d000 */
[C---:B0-----:R-:W-:Y:S02]  /*14e0*/  IMAD R0, R8.reuse, UR10, RZ ;  /* 0x0000000a08007c24 */ /* 0x041fe4000f8e02ff */
[----:B------:R-:W-:-:S04]  /*14f0*/  IMAD.WIDE.U32 R2, R8, UR8, R2 ;  /* 0x0000000808027c25 */ /* 0x000fc8000f8e0002 */
[----:B------:R-:W-:Y:S02]  /*1500*/  IMAD R9, R9, UR8, R0 ;  /* 0x0000000809097c24 */ /* 0x000fe4000f8e0200 */
[----:B-1----:R-:W-:-:S03]  /*1510*/  IMAD R0, R12, UR11, RZ ;  /* 0x0000000b0c007c24 */ /* 0x002fc6000f8e02ff */
[----:B------:R-:W-:Y:S01]  /*1520*/  IADD3 R3, R3, R9, RZ ;  /* 0x0000000903037210 */ /* 0x000fe20007ffe0ff */
[----:B------:R-:W-:Y:S02]  /*1530*/  IMAD R9, R13, UR9, R0 ;  /* 0x000000090d097c24 */ /* 0x000fe4000f8e0200 */
[----:B------:R-:W-:Y:S01]  /*1540*/  FMUL.FTZ R0, R4, 1.4426950216293334961 ;  /* 0x3fb8aa3b04007820 */ /* 0x000fe20000410000 */
[----:B------:R-:W-:-:S05]  /*1550*/  IMAD.WIDE.U32 R2, R12, UR9, R2 ;  /* 0x000000090c027c25 */ /* 0x000fca000f8e0002 */
[----:B------:R-:W-:Y:S02]  /*1560*/  IADD3 R3, R3, R9, RZ ;  /* 0x0000000903037210 */ /* 0x000fe40007ffe0ff */
[----:B------:R-:W-:-:S04]  /*1570*/  LEA R8, P1, R2, UR4, 0x2 ;  /* 0x0000000402087c11 */ /* 0x000fc8000f8210ff */
[----:B------:R-:W-:Y:S02]  /*1580*/  LEA.HI.X R9, R2, UR5, R3, 0x2, P1 ;  /* 0x0000000502097c11 */ /* 0x000fe400088f1403 */
[----:B------:R-:W-:-:S05]  /*1590*/  FSEL R3, R0, RZ, P0 ;  /* 0x000000ff00037208 */ /* 0x000fca0000000000 */
[----:B------:R0:W-:Y:S02]  /*15a0*/  STG.E desc[UR6][R8.64], R3 ;  /* 0x0000000308007986 */ /* 0x0001e4000c101906 */
.L_x_21:
[----:B------:R-:W-:Y:S05]  /*15b0*/  BSYNC B0 ;  /* 0x0000000000007941 */ /* 0x000fea0003800000 */
.L_x_20:
[----:B------:R-:W-:Y:S01]  /*15c0*/  ULDC.64 UR12, c[0x0][0x2e8] ;  /* 0x0000ba00000c7ab9 */ /* 0x000fe20000000a00 */
[----:B------:R-:W-:Y:S01]  /*15d0*/  ULDC.64 UR4, c[0x0][0x2b8] ;  /* 0x0000ae0000047ab9 */ /* 0x000fe20000000a00 */
[----:B------:R-:W-:Y:S02]  /*15e0*/  ISETP.NE.U32.AND P0, PT, RZ, UR12, PT ;  /* 0x0000000cff007c0c */ /* 0x000fe4000bf05070 */
[C---:B------:R-:W-:Y:S02]  /*15f0*/  LEA R2, P1, R10.reuse, UR4, 0x2 ;  /* 0x000000040a027c11 */ /* 0x040fe4000f8210ff */
[----:B------:R-:W-:Y:S02]  /*1600*/  ISETP.NE.AND.EX P0, PT, RZ, UR13, PT, P0 ;  /* 0x0000000dff007c0c */ /* 0x000fe4000bf05300 */
[----:B0-----:R-:W-:Y:S02]  /*1610*/  LEA.HI.X R3, R10, UR5, R5, 0x2, P1 ;  /* 0x000000050a037c11 */ /* 0x001fe400088f1405 */
[----:B------:R-:W-:-:S03]  /*1620*/  ISETP.NE.OR P0, PT, R6, RZ, !P0 ;  /* 0x000000ff0600720c */ /* 0x000fc60004705670 */
[----:B------:R0:W-:Y:S04]  /*1630*/  STG.E.128 desc[UR6][R2.64], RZ ;  /* 0x000000ff02007986 */ /* 0x0001e8000c101d06 */
[----:B------:R0:W-:Y:S04]  /*1640*/  STG.E.128 desc[UR6][R2.64+0x1000], RZ ;  /* 0x001000ff02007986 */ /* 0x0001e8000c101d06 */
[----:B------:R0:W-:Y:S04]  /*1650*/  STG.E.128 desc[UR6][R2.64+0x2000], RZ ;  /* 0x002000ff02007986 */ /* 0x0001e8000c101d06 */
[----:B------:R0:W-:Y:S04]  /*1660*/  STG.E.128 desc[UR6][R2.64+0x3000], RZ ;  /* 0x003000ff02007986 */ /* 0x0001e8000c101d06 */
[----:B------:R0:W-:Y:S04]  /*1670*/  STG.E.128 desc[UR6][R2.64+0x4000], RZ ;  /* 0x004000ff02007986 */ /* 0x0001e8000c101d06 */
[----:B------:R0:W-:Y:S04]  /*1680*/  STG.E.128 desc[UR6][R2.64+0x5000], RZ ;  /* 0x005000ff02007986 */ /* 0x0001e8000c101d06 */
[----:B------:R0:W-:Y:S04]  /*1690*/  STG.E.128 desc[UR6][R2.64+0x6000], RZ ;  /* 0x006000ff02007986 */ /* 0x0001e8000c101d06 */
[----:B------:R0:W-:Y:S01]  /*16a0*/  STG.E.128 desc[UR6][R2.64+0x7000], RZ ;  /* 0x007000ff02007986 */ /* 0x0001e2000c101d06 */
[----:B------:R-:W-:Y:S05]  /*16b0*/  @P0 EXIT ;  /* 0x000000000000094d */ /* 0x000fea0003800000 */
[----:B------:R-:W1:Y:S08]  /*16c0*/  LDC R0, c[0x0][0x2e0] ;  /* 0x0000b800ff007b82 */ /* 0x000e700000000800 */
[----:B------:R-:W2:Y:S08]  /*16d0*/  LDC R4, c[0x0][0x220] ;  /* 0x00008800ff047b82 */ /* 0x000eb00000000800 */
[----:B0-----:R-:W0:Y:S01]  /*16e0*/  LDC.64 R2, c[0x0][0x2e8] ;  /* 0x0000ba00ff027b82 */ /* 0x001e220000000a00 */
[----:B-1----:R-:W-:-:S04]  /*16f0*/  IMAD R7, R7, R0, UR9 ;  /* 0x0000000907077e24 */ /* 0x002fc8000f8e0200 */
[----:B--2---:R-:W-:-:S04]  /*1700*/  IMAD R7, R7, R4, UR8 ;  /* 0x0000000807077e24 */ /* 0x004fc8000f8e0204 */
[----:B0-----:R-:W-:-:S05]  /*1710*/  IMAD.WIDE R2, R7, 0x4, R2 ;  /* 0x0000000407027825 */ /* 0x001fca00078e0202 */
[----:B------:R-:W-:Y:S01]  /*1720*/  STG.E desc[UR6][R2.64], RZ ;  /* 0x000000ff02007986 */ /* 0x000fe2000c101906 */
[----:B------:R-:W-:Y:S05]  /*1730*/  EXIT ;  /* 0x000000000000794d */ /* 0x000fea0003800000 */
.L_x_22:
        /* <DEDUP_REMOVED lines=12> */
.L_x_136:


//--------------------- .text._ZN7cutlass13device_kernelIN5flash19enable_sm80_to_sm89INS1_16FlashAttnBwdSm80INS1_25CollectiveMainloopBwdSm80ILi1ELi1EN4cute5tupleIJNS5_1CILi32EEENS7_ILi64EEENS7_ILi256EEEEEENS_6half_tEfNS_4arch4Sm80ELb1ELb0ELb1ELb1ELb0ELb0ELb0ELb0ELi2ELi2ELi2ELi1ELb1EEENS1_21CollectiveEpilogueBwdISB_SC_SE_Li256ELb1ELb0ELi4EEENS1_25SingleTileBwdLPTSchedulerILb1ELi64ELb0EEEEEEEEEvNT_6ParamsE --------------------------
	.section	.text._ZN7cutlass13device_kernelIN5flash19enable_sm80_to_sm89INS1_16FlashAttnBwdSm80INS1_25CollectiveMainloopBwdSm80ILi1ELi1EN4cute5tupleIJNS5_1CILi32EEENS7_ILi64EEENS7_ILi256EEEEEENS_6half_tEfNS_4arch4Sm80ELb1ELb0ELb1ELb1ELb0ELb0ELb0ELb0ELi2ELi2ELi2ELi1ELb1EEENS1_21CollectiveEpilogueBwdISB_SC_SE_Li256ELb1ELb0ELi4EEENS1_25SingleTileBwdLPTSchedulerILb1ELi64ELb0EEEEEEEEEvNT_6ParamsE,"ax",@progbits
	.align	128
.text._ZN7cutlass13device_kernelIN5flash19enable_sm80_to_sm89INS1_16FlashAttnBwdSm80INS1_25CollectiveMainloopBwdSm80ILi1ELi1EN4cute5tupleIJNS5_1CILi32EEENS7_ILi64EEENS7_ILi256EEEEEENS_6half_tEfNS_4arch4Sm80ELb1ELb0ELb1ELb1ELb0ELb0ELb0ELb0ELi2ELi2ELi2ELi1ELb1EEENS1_21CollectiveEpilogueBwdISB_SC_SE_Li256ELb1ELb0ELi4EEENS1_25SingleTileBwdLPTSchedulerILb1ELi64ELb0EEEEEEEEEvNT_6ParamsE:
        .type           _ZN7cutlass13device_kernelIN5flash19enable_sm80_to_sm89INS1_16FlashAttnBwdSm80INS1_25CollectiveMainloopBwdSm80ILi1ELi1EN4cute5tupleIJNS5_1CILi32EEENS7_ILi64EEENS7_ILi256EEEEEENS_6half_tEfNS_4arch4Sm80ELb1ELb0ELb1ELb1ELb0ELb0ELb0ELb0ELi2ELi2ELi2ELi1ELb1EEENS1_21CollectiveEpilogueBwdISB_SC_SE_Li256ELb1ELb0ELi4EEENS1_25SingleTileBwdLPTSchedulerILb1ELi64ELb0EEEEEEEEEvNT_6ParamsE,@function
        .size           _ZN7cutlass13device_kernelIN5flash19enable_sm80_to_sm89INS1_16FlashAttnBwdSm80INS1_25CollectiveMainloopBwdSm80ILi1ELi1EN4cute5tupleIJNS5_1CILi32EEENS7_ILi64EEENS7_ILi256EEEEEENS_6half_tEfNS_4arch4Sm80ELb1ELb0ELb1ELb1ELb0ELb0ELb0ELb0ELi2ELi2ELi2ELi1ELb1EEENS1_21CollectiveEpilogueBwdISB_SC_SE_Li256ELb1ELb0ELi4EEENS1_25SingleTileBwdLPTSchedulerILb1ELi64ELb0EEEEEEEEEvNT_6ParamsE,(.L_x_137 - _ZN7cutlass13device_kernelIN5flash19enable_sm80_to_sm89INS1_16FlashAttnBwdSm80INS1_25CollectiveMainloopBwdSm80ILi1ELi1EN4cute5tupleIJNS5_1CILi32EEENS7_ILi64EEENS7_ILi256EEEEEENS_6half_tEfNS_4arch4Sm80ELb1ELb0ELb1ELb1ELb0ELb0ELb0ELb0ELi2ELi2ELi2ELi1ELb1EEENS1_21CollectiveEpilogueBwdISB_SC_SE_Li256ELb1ELb0ELi4EEENS1_25SingleTileBwdLPTSchedulerILb1ELi64ELb0EEEEEEEEEvNT_6ParamsE)
        .other          _ZN7cutlass13device_kernelIN5flash19enable_sm80_to_sm89INS1_16FlashAttnBwdSm80INS1_25CollectiveMainloopBwdSm80ILi1ELi1EN4cute5tupleIJNS5_1CILi32EEENS7_ILi64EEENS7_ILi256EEEEEENS_6half_tEfNS_4arch4Sm80ELb1ELb0ELb1ELb1ELb0ELb0ELb0ELb0ELi2ELi2ELi2ELi1ELb1EEENS1_21CollectiveEpilogueBwdISB_SC_SE_Li256ELb1ELb0ELi4EEENS1_25SingleTileBwdLPTSchedulerILb1ELi64ELb0EEEEEEEEEvNT_6ParamsE,@"STO_CUDA_ENTRY STV_DEFAULT"
_ZN7cutlass13device_kernelIN5flash19enable_sm80_to_sm89INS1_16FlashAttnBwdSm80INS1_25CollectiveMainloopBwdSm80ILi1ELi1EN4cute5tupleIJNS5_1CILi32EEENS7_ILi64EEENS7_ILi256EEEEEENS_6half_tEfNS_4arch4Sm80ELb1ELb0ELb1ELb1ELb0ELb0ELb0ELb0ELi2ELi2ELi2ELi1ELb1EEENS1_21CollectiveEpilogueBwdISB_SC_SE_Li256ELb1ELb0ELi4EEENS1_25SingleTileBwdLPTSchedulerILb1ELi64ELb0EEEEEEEEEvNT_6ParamsE:
[----:B------:R-:W-:Y:S01]  /*0000*/  LDC R1, c[0x0][0x28] ;  /* 0x00000a00ff017b82 */ /* 0x000fe20000000800 */
[----:B------:R-:W-:Y:S05]  /*0010*/  EXIT ;  /* 0x000000000000794d */ /* 0x000fea0003800000 */
.L_x_23:
        /* <DEDUP_REMOVED lines=14> */
.L_x_137:


//--------------------- .text._ZN7cutlass13device_kernelIN5flash32FlashAttnBwdPostprocessConvertdQIN4cute5tupleIJNS3_1CILi32EEENS5_ILi256EEEEEENS_6half_tEfNS_4arch4Sm80ELi256ENS3_8TiledMMAINS3_8MMA_AtomIJNS3_28SM80_16x8x16_F32F16F16F32_TNEEEENS3_6LayoutINS4_IJNS5_ILi1EEENS5_ILi8EEESH_EEENS4_IJNS5_ILi0EEESH_SK_EEEEENS4_IJNS5_ILi16EEENS5_ILi128EEESN_EEEEELb0EEEEEvNT_6ParamsE --------------------------
	.section	.text._ZN7cutlass13device_kernelIN5flash32FlashAttnBwdPostprocessConvertdQIN4cute5tupleIJNS3_1CILi32EEENS5_ILi256EEEEEENS_6half_tEfNS_4arch4Sm80ELi256ENS3_8TiledMMAINS3_8MMA_AtomIJNS3_28SM80_16x8x16_F32F16F16F32_TNEEEENS3_6LayoutINS4_IJNS5_ILi1EEENS5_ILi8EEESH_EEENS4_IJNS5_ILi0EEESH_SK_EEEEENS4_IJNS5_ILi16EEENS5_ILi128EEESN_EEEEELb0EEEEEvNT_6ParamsE,"ax",@progbits
	.align	128
.text._ZN7cutlass13device_kernelIN5flash32FlashAttnBwdPostprocessConvertdQIN4cute5tupleIJNS3_1CILi32EEENS5_ILi256EEEEEENS_6half_tEfNS_4arch4Sm80ELi256ENS3_8TiledMMAINS3_8MMA_AtomIJNS3_28SM80_16x8x16_F32F16F16F32_TNEEEENS3_6LayoutINS4_IJNS5_ILi1EEENS5_ILi8EEESH_EEENS4_IJNS5_ILi0EEESH_SK_EEEEENS4_IJNS5_ILi16EEENS5_ILi128EEESN_EEEEELb0EEEEEvNT_6ParamsE:
        .type           _ZN7cutlass13device_kernelIN5flash32FlashAttnBwdPostprocessConvertdQIN4cute5tupleIJNS3_1CILi32EEENS5_ILi256EEEEEENS_6half_tEfNS_4arch4Sm80ELi256ENS3_8TiledMMAINS3_8MMA_AtomIJNS3_28SM80_16x8x16_F32F16F16F32_TNEEEENS3_6LayoutINS4_IJNS5_ILi1EEENS5_ILi8EEESH_EEENS4_IJNS5_ILi0EEESH_SK_EEEEENS4_IJNS5_ILi16EEENS5_ILi128EEESN_EEEEELb0EEEEEvNT_6ParamsE,@function
        .size           _ZN7cutlass13device_kernelIN5flash32FlashAttnBwdPostprocessConvertdQIN4cute5tupleIJNS3_1CILi32EEENS5_ILi256EEEEEENS_6half_tEfNS_4arch4Sm80ELi256ENS3_8TiledMMAINS3_8MMA_AtomIJNS3_28SM80_16x8x16_F32F16F16F32_TNEEEENS3_6LayoutINS4_IJNS5_ILi1EEENS5_ILi8EEESH_EEENS4_IJNS5_ILi0EEESH_SK_EEEEENS4_IJNS5_ILi16EEENS5_ILi128EEESN_EEEEELb0EEEEEvNT_6ParamsE,(.L_x_138 - _ZN7cutlass13device_kernelIN5flash32FlashAttnBwdPostprocessConvertdQIN4cute5tupleIJNS3_1CILi32EEENS5_ILi256EEEEEENS_6half_tEfNS_4arch4Sm80ELi256ENS3_8TiledMMAINS3_8MMA_AtomIJNS3_28SM80_16x8x16_F32F16F16F32_TNEEEENS3_6LayoutINS4_IJNS5_ILi1EEENS5_ILi8EEESH_EEENS4_IJNS5_ILi0EEESH_SK_EEEEENS4_IJNS5_ILi16EEENS5_ILi128EEESN_EEEEELb0EEEEEvNT_6ParamsE)
        .other          _ZN7cutlass13device_kernelIN5flash32FlashAttnBwdPostprocessConvertdQIN4cute5tupleIJNS3_1CILi32EEENS5_ILi256EEEEEENS_6half_tEfNS_4arch4Sm80ELi256ENS3_8TiledMMAINS3_8MMA_AtomIJNS3_28SM80_16x8x16_F32F16F16F32_TNEEEENS3_6LayoutINS4_IJNS5_ILi1EEENS5_ILi8EEESH_EEENS4_IJNS5_ILi0EEESH_SK_EEEEENS4_IJNS5_ILi16EEENS5_ILi128EEESN_EEEEELb0EEEEEvNT_6ParamsE,@"STO_CUDA_ENTRY STV_DEFAULT"
_ZN7cutlass13device_kernelIN5flash32FlashAttnBwdPostprocessConvertdQIN4cute5tupleIJNS3_1CILi32EEENS5_ILi256EEEEEENS_6half_tEfNS_4arch4Sm80ELi256ENS3_8TiledMMAINS3_8MMA_AtomIJNS3_28SM80_16x8x16_F32F16F16F32_TNEEEENS3_6LayoutINS4_IJNS5_ILi1EEENS5_ILi8EEESH_EEENS4_IJNS5_ILi0EEESH_SK_EEEEENS4_IJNS5_ILi16EEENS5_ILi128EEESN_EEEEELb0EEEEEvNT_6ParamsE:
[----:B------:R-:W-:Y:S08]  /*0000*/  LDC R1, c[0x0][0x28] ;  /* 0x00000a00ff017b82 */ /* 0x000ff00000000800 */
[----:B------:R-:W0:Y:S01]  /*0010*/  LDC.64 R2, c[0x0][0x278] ;  /* 0x00009e00ff027b82 */ /* 0x000e220000000a00 */
[----:B------:R-:W1:Y:S01]  /*0020*/  S2R R37, SR_CTAID.Z ;  /* 0x0000000000257919 */ /* 0x000e620000002700 */
[----:B------:R-:W-:Y:S01]  /*0030*/  ULDC.64 UR4, c[0x0][0x270] ;  /* 0x00009c0000047ab9 */ /* 0x000fe20000000a00 */
[----:B------:R-:W-:Y:S01]  /*0040*/  ULDC.64 UR6, c[0x0][0x208] ;  /* 0x0000820000067ab9 */ /* 0x000fe20000000a00 */
[----:B------:R-:W-:-:S04]  /*0050*/  ISETP.NE.U32.AND P0, PT, RZ, UR4, PT ;  /* 0x00000004ff007c0c */ /* 0x000fc8000bf05070 */
[----:B------:R-:W1:Y:S01]  /*0060*/  LDC.64 R4, c[0x0][0x270] ;  /* 0x00009c00ff047b82 */ /* 0x000e620000000a00 */
[----:B------:R-:W-:Y:S02]  /*0070*/  ISETP.NE.AND.EX P0, PT, RZ, UR5, PT, P0 ;  /* 0x00000005ff007c0c */ /* 0x000fe4000bf05300 */
[----:B0-----:R-:W-:-:S04]  /*0080*/  ISETP.NE.U32.AND P1, PT, R2, RZ, PT ;  /* 0x000000ff0200720c */ /* 0x001fc80003f25070 */
[----:B------:R-:W-:Y:S01]  /*0090*/  ISETP.NE.AND.EX P1, PT, R3, RZ, PT, P1 ;  /* 0x000000ff0300720c */ /* 0x000fe20003f25310 */
[----:B------:R-:W-:Y:S01]  /*00a0*/  ULDC UR8, c[0x0][0x240] ;  /* 0x0000900000087ab9 */ /* 0x000fe20000000800 */
[----:B-1----:R-:W-:-:S11]  /*00b0*/  IMAD.WIDE R4, R37, 0x4, R4 ;  /* 0x0000000425047825 */ /* 0x002fd600078e0204 */
[----:B------:R-:W0:Y:S01]  /*00c0*/  @P1 LDC.64 R6, c[0x0][0x278] ;  /* 0x00009e00ff061b82 */ /* 0x000e220000000a00 */
[----:B------:R-:W-:Y:S01]  /*00d0*/  IMAD.U32 R2, RZ, RZ, UR8 ;  /* 0x00000008ff027e24 */ /* 0x000fe2000f8e00ff */
[----:B------:R1:W5:Y:S01]  /*00e0*/  @P0 LDG.E R0, desc[UR6][R4.64] ;  /* 0x0000000604000981 */ /* 0x000362000c1e1900 */
[----:B------:R-:W2:Y:S01]  /*00f0*/  S2R R36, SR_CTAID.X ;  /* 0x0000000000247919 */ /* 0x000ea20000002500 */
[----:B0-----:R-:W-:-:S05]  /*0100*/  @P1 IMAD.WIDE R6, R37, 0x4, R6 ;  /* 0x0000000425061825 */ /* 0x001fca00078e0206 */
[----:B------:R1:W5:Y:S01]  /*0110*/  @P1 LDG.E R2, desc[UR6][R6.64] ;  /* 0x0000000606021981 */ /* 0x000362000c1e1900 */
[----:B--2---:R-:W-:Y:S01]  /*0120*/  IMAD.SHL.U32 R3, R36, 0x20, RZ ;  /* 0x0000002024037824 */ /* 0x004fe200078e00ff */
[----:B------:R-:W-:Y:S06]  /*0130*/  @P1 BRA `(.L_x_24) ;  /* 0x0000000000101947 */ /* 0x000fec0003800000 */
[----:B------:R-:W-:Y:S05]  /*0140*/  @!P0 BRA `(.L_x_24) ;  /* 0x00000000000c8947 */ /* 0x000fea0003800000 */
[----:B-1----:R-:W2:Y:S04]  /*0150*/  LDG.E R7, desc[UR6][R4.64] ;  /* 0x0000000604077981 */ /* 0x002ea8000c1e1900 */
[----:B-----5:R-:W2:Y:S02]  /*0160*/  LDG.E R2, desc[UR6][R4.64+0x4] ;  /* 0x0000040604027981 */ /* 0x020ea4000c1e1900 */
[----:B--2---:R-:W-:-:S07]  /*0170*/  IMAD.IADD R2, R2, 0x1, -R7 ;  /* 0x0000000102027824 */ /* 0x004fce00078e0a07 */
.L_x_24:
[----:B------:R-:W-:Y:S02]  /*0180*/  ISETP.NE.U32.AND P1, PT, RZ, UR4, PT ;  /* 0x00000004ff007c0c */ /* 0x000fe4000bf25070 */
[----:B-----5:R-:W-:Y:S02]  /*0190*/  ISETP.LE.AND P2, PT, R2, R3, PT ;  /* 0x000000030200720c */ /* 0x020fe40003f43270 */
[----:B------:R-:W-:-:S13]  /*01a0*/  ISETP.NE.AND.EX P1, PT, RZ, UR5, PT, P1 ;  /* 0x00000005ff007c0c */ /* 0x000fda000bf25310 */
[----:B------:R-:W-:Y:S05]  /*01b0*/  @P1 EXIT P2 ;  /* 0x000000000000194d */ /* 0x000fea0001000000 */
[----:B------:R-:W0:Y:S01]  /*01c0*/  S2R R40, SR_TID.X ;  /* 0x0000000000287919 */ /* 0x000e220000002100 */
[----:B-1----:R-:W-:Y:S01]  /*01d0*/  @P0 IMAD R4, R37, 0x20, R0 ;  /* 0x0000002025040824 */ /* 0x002fe200078e0200 */
[----:B------:R-:W1:Y:S01]  /*01e0*/  S2UR UR8, SR_CTAID.Y ;  /* 0x00000000000879c3 */ /* 0x000e620000002600 */
[----:B------:R-:W-:Y:S01]  /*01f0*/  IMAD.SHL.U32 R6, R36, 0x2000, RZ ;  /* 0x0000200024067824 */ /* 0x000fe200078e00ff */
[----:B------:R-:W-:Y:S01]  /*0200*/  SHF.R.S32.HI R38, RZ, 0x1f, R37 ;  /* 0x0000001fff267819 */ /* 0x000fe20000011425 */
[----:B------:R-:W-:Y:S01]  /*0210*/  ULDC.64 UR4, c[0x0][0x230] ;  /* 0x00008c0000047ab9 */ /* 0x000fe20000000a00 */
[----:B------:R-:W-:Y:S02]  /*0220*/  @P0 SHF.R.S32.HI R5, RZ, 0x1f, R4 ;  /* 0x0000001fff050819 */ /* 0x000fe40000011404 */
[----:B------:R-:W-:Y:S02]  /*0230*/  SEL R38, R38, RZ, !P1 ;  /* 0x000000ff26267207 */ /* 0x000fe40004800000 */
[----:B------:R-:W-:Y:S01]  /*0240*/  @P0 LEA.HI R5, R5, R4, RZ, 0x5 ;  /* 0x0000000405050211 */ /* 0x000fe200078f28ff */
[----:B------:R-:W2:Y:S01]  /*0250*/  LDC.64 R10, c[0x0][0x228] ;  /* 0x00008a00ff0a7b82 */ /* 0x000ea20000000a00 */
[----:B------:R-:W-:-:S03]  /*0260*/  SEL R37, R37, RZ, !P1 ;  /* 0x000000ff25257207 */ /* 0x000fc60004800000 */
[----:B------:R-:W-:-:S05]  /*0270*/  @P0 IMAD.SHL.U32 R5, R5, 0x100, RZ ;  /* 0x0000010005050824 */ /* 0x000fca00078e00ff */
[----:B------:R-:W-:Y:S02]  /*0280*/  @P0 LOP3.LUT R7, R5, 0xffffe000, RZ, 0xc0, !PT ;  /* 0xffffe00005070812 */ /* 0x000fe400078ec0ff */
[----:B------:R-:W-:Y:S02]  /*0290*/  CS2R R4, SRZ ;  /* 0x0000000000047805 */ /* 0x000fe4000001ff00 */
[----:B------:R-:W-:Y:S02]  /*02a0*/  @P0 MOV R4, R7 ;  /* 0x0000000700040202 */ /* 0x000fe40000000f00 */
[----:B------:R-:W-:Y:S01]  /*02b0*/  @P0 SHF.R.S32.HI R5, RZ, 0x1f, R7 ;  /* 0x0000001fff050819 */ /* 0x000fe20000011407 */
[----:B-1----:R-:W-:Y:S01]  /*02c0*/  USHF.R.S32.HI UR9, URZ, 0x1f, UR8 ;  /* 0x0000001f3f097899 */ /* 0x002fe20008011408 */
[----:B------:R-:W-:Y:S01]  /*02d0*/  SHF.R.S32.HI R7, RZ, 0x1f, R6 ;  /* 0x0000001fff077819 */ /* 0x000fe20000011406 */
[----:B0-----:R-:W-:-:S04]  /*02e0*/  IMAD.SHL.U32 R39, R40, 0x4, RZ ;  /* 0x0000000428277824 */ /* 0x001fc800078e00ff */
[----:B--2---:R-:W-:Y:S01]  /*02f0*/  IMAD R8, R10, UR9, RZ ;  /* 0x000000090a087c24 */ /* 0x004fe2000f8e02ff */
[----:B------:R-:W-:Y:S02]  /*0300*/  IADD3 R4, P2, P3, R4, R39, R6 ;  /* 0x0000002704047210 */ /* 0x000fe40007b5e006 */
[----:B------:R-:W-:-:S04]  /*0310*/  SHF.R.S32.HI R6, RZ, 0x1f, R39 ;  /* 0x0000001fff067819 */ /* 0x000fc80000011427 */
[----:B------:R-:W-:Y:S01]  /*0320*/  IADD3.X R5, R5, R6, R7, P2, P3 ;  /* 0x0000000605057210 */ /* 0x000fe200017e6407 */
[----:B------:R-:W-:Y:S02]  /*0330*/  IMAD R7, R11, UR8, R8 ;  /* 0x000000080b077c24 */ /* 0x000fe4000f8e0208 */
[----:B------:R-:W-:Y:S02]  /*0340*/  IMAD R6, R38, UR4, RZ ;  /* 0x0000000426067c24 */ /* 0x000fe4000f8e02ff */
[----:B------:R-:W-:-:S04]  /*0350*/  IMAD.WIDE.U32 R4, R10, UR8, R4 ;  /* 0x000000080a047c25 */ /* 0x000fc8000f8e0004 */
[----:B------:R-:W-:Y:S02]  /*0360*/  IMAD.IADD R5, R5, 0x1, R7 ;  /* 0x0000000105057824 */ /* 0x000fe400078e0207 */
[C---:B------:R-:W-:Y:S02]  /*0370*/  IMAD R7, R37.reuse, UR5, R6 ;  /* 0x0000000525077c24 */ /* 0x040fe4000f8e0206 */
[----:B------:R-:W-:Y:S01]  /*0380*/  IMAD.WIDE.U32 R4, R37, UR4, R4 ;  /* 0x0000000425047c25 */ /* 0x000fe2000f8e0004 */
[----:B------:R-:W-:-:S03]  /*0390*/  ULDC.64 UR4, c[0x0][0x210] ;  /* 0x0000840000047ab9 */ /* 0x000fc60000000a00 */
[----:B------:R-:W-:Y:S01]  /*03a0*/  IMAD.IADD R5, R5, 0x1, R7 ;  /* 0x0000000105057824 */ /* 0x000fe200078e0207 */
[----:B------:R-:W-:-:S04]  /*03b0*/  LEA R44, P1, R4, UR4, 0x2 ;  /* 0x00000004042c7c11 */ /* 0x000fc8000f8210ff */
[----:B------:R-:W-:-:S05]  /*03c0*/  LEA.HI.X R45, R4, UR5, R5, 0x2, P1 ;  /* 0x00000005042d7c11 */ /* 0x000fca00088f1405 */
[----:B------:R-:W2:Y:S04]  /*03d0*/  LDG.E.128 R4, desc[UR6][R44.64] ;  /* 0x000000062c047981 */ /* 0x000ea8000c1e1d00 */
[----:B------:R-:W3:Y:S04]  /*03e0*/  LDG.E.128 R8, desc[UR6][R44.64+0x1000] ;  /* 0x001000062c087981 */ /* 0x000ee8000c1e1d00 */
[----:B------:R-:W4:Y:S04]  /*03f0*/  LDG.E.128 R12, desc[UR6][R44.64+0x2000] ;  /* 0x002000062c0c7981 */ /* 0x000f28000c1e1d00 */
[----:B------:R-:W5:Y:S04]  /*0400*/  LDG.E.128 R16, desc[UR6][R44.64+0x3000] ;  /* 0x003000062c107981 */ /* 0x000f68000c1e1d00 */
[----:B------:R-:W5:Y:S04]  /*0410*/  LDG.E.128 R20, desc[UR6][R44.64+0x4000] ;  /* 0x004000062c147981 */ /* 0x000f68000c1e1d00 */
[----:B------:R-:W5:Y:S04]  /*0420*/  LDG.E.128 R24, desc[UR6][R44.64+0x5000] ;  /* 0x005000062c187981 */ /* 0x000f68000c1e1d00 */
[----:B------:R-:W5:Y:S04]  /*0430*/  LDG.E.128 R28, desc[UR6][R44.64+0x6000] ;  /* 0x006000062c1c7981 */ /* 0x000f68000c1e1d00 */
[----:B------:R0:W5:Y:S01]  /*0440*/  LDG.E.128 R32, desc[UR6][R44.64+0x7000] ;  /* 0x007000062c207981 */ /* 0x000162000c1e1d00 */
[----:B------:R-:W1:Y:S01]  /*0450*/  S2UR UR5, SR_CgaCtaId ;  /* 0x00000000000579c3 */ /* 0x000e620000008800 */
[----:B------:R-:W-:Y:S01]  /*0460*/  UMOV UR4, 0x400 ;  /* 0x0000040000047882 */ /* 0x000fe20000000000 */
[----:B------:R-:W-:Y:S01]  /*0470*/  SHF.R.S32.HI R41, RZ, 0x1f, R40 ;  /* 0x0000001fff297819 */ /* 0x000fe20000011428 */
[----:B------:R-:W-:Y:S01]  /*0480*/  BSSY B0, `(.L_x_25) ;  /* 0x00000c6000007945 */ /* 0x000fe20003800000 */
[----:B------:R-:W-:-:S02]  /*0490*/  VIADDMNMX R3, R2, -R3, 0x20, PT ;  /* 0x0000002002037446 */ /* 0x000fc40003800903 */
[CC--:B------:R-:W-:Y:S02]  /*04a0*/  LEA.HI R43, R41.reuse, R40.reuse, RZ, 0x2 ;  /* 0x00000028292b7211 */ /* 0x0c0fe400078f10ff */
[----:B------:R-:W-:Y:S02]  /*04b0*/  LEA.HI R46, R41, R40, RZ, 0x6 ;  /* 0x00000028292e7211 */ /* 0x000fe400078f30ff */
[--C-:B------:R-:W-:Y:S02]  /*04c0*/  SHF.R.S32.HI R42, RZ, 0x2, R43.reuse ;  /* 0x00000002ff2a7819 */ /* 0x100fe4000001142b */
[----:B------:R-:W-:Y:S01]  /*04d0*/  SHF.R.S32.HI R47, RZ, 0x1f, R43 ;  /* 0x0000001fff2f7819 */ /* 0x000fe2000001142b */
[----:B------:R-:W-:Y:S01]  /*04e0*/  IMAD.SHL.U32 R46, R46, 0x8, RZ ;  /* 0x000000082e2e7824 */ /* 0x000fe200078e00ff */
[----:B------:R-:W-:Y:S02]  /*04f0*/  LOP3.LUT R49, R43, 0x7ffffffc, RZ, 0xc0, !PT ;  /* 0x7ffffffc2b317812 */ /* 0x000fe400078ec0ff */
[----:B------:R-:W-:-:S02]  /*0500*/  LEA.HI R47, R47, R42, RZ, 0x3 ;  /* 0x0000002a2f2f7211 */ /* 0x000fc400078f18ff */
[----:B0-----:R-:W-:Y:S01]  /*0510*/  LEA.HI R44, R41, R40, RZ, 0x5 ;  /* 0x00000028292c7211 */ /* 0x001fe200078f28ff */
[----:B------:R-:W-:Y:S01]  /*0520*/  IMAD.IADD R49, R40, 0x1, -R49 ;  /* 0x0000000128317824 */ /* 0x000fe200078e0a31 */
[----:B------:R-:W-:Y:S02]  /*0530*/  LOP3.LUT R47, R47, 0xfffffff8, RZ, 0xc0, !PT ;  /* 0xfffffff82f2f7812 */ /* 0x000fe400078ec0ff */
[----:B------:R-:W-:Y:S01]  /*0540*/  LOP3.LUT R53, R44, 0xffffffe0, RZ, 0xc0, !PT ;  /* 0xffffffe02c357812 */ /* 0x000fe200078ec0ff */
[----:B-1----:R-:W-:Y:S02]  /*0550*/  ULEA UR4, UR5, UR4, 0x18 ;  /* 0x0000000405047291 */ /* 0x002fe4000f8ec03f */
[----:B------:R-:W-:Y:S01]  /*0560*/  IMAD.IADD R42, R42, 0x1, -R47 ;  /* 0x000000012a2a7824 */ /* 0x000fe200078e0a2f */
[----:B------:R-:W-:Y:S01]  /*0570*/  LOP3.LUT R48, R46, 0x7ffffe00, RZ, 0xc0, !PT ;  /* 0x7ffffe002e307812 */ /* 0x000fe200078ec0ff */
[C---:B------:R-:W-:Y:S01]  /*0580*/  IMAD.IADD R46, R40.reuse, 0x1, -R53 ;  /* 0x00000001282e7824 */ /* 0x040fe200078e0a35 */
[----:B------:R-:W-:Y:S01]  /*0590*/  ULDC UR5, c[0x0][0x268] ;  /* 0x00009a0000057ab9 */ /* 0x000fe20000000800 */
[----:B------:R-:W-:-:S02]  /*05a0*/  LEA R45, R40, UR4, 0x4 ;  /* 0x00000004282d7c11 */ /* 0x000fc4000f8e20ff */
[----:B------:R-:W-:-:S04]  /*05b0*/  SHF.R.S32.HI R47, RZ, 0x1f, R42 ;  /* 0x0000001fff2f7819 */ /* 0x000fc8000001142a */
[----:B------:R-:W-:Y:S02]  /*05c0*/  LEA.HI R43, R47, R42, RZ, 0x2 ;  /* 0x0000002a2f2b7211 */ /* 0x000fe400078f10ff */
[----:B------:R-:W-:Y:S02]  /*05d0*/  LEA.HI R47, R41, R40, RZ, 0x7 ;  /* 0x00000028292f7211 */ /* 0x000fe400078f38ff */
[----:B------:R-:W-:Y:S02]  /*05e0*/  LEA R41, R49, R48, 0x1 ;  /* 0x0000003031297211 */ /* 0x000fe400078e08ff */
[--C-:B------:R-:W-:Y:S02]  /*05f0*/  SHF.R.S32.HI R40, RZ, 0x5, R44.reuse ;  /* 0x00000005ff287819 */ /* 0x100fe4000001142c */
[----:B------:R-:W-:Y:S02]  /*0600*/  SHF.R.S32.HI R49, RZ, 0x1f, R44 ;  /* 0x0000001fff317819 */ /* 0x000fe4000001142c */
[C---:B------:R-:W-:Y:S01]  /*0610*/  LOP3.LUT R51, R43.reuse, 0x7fffffc, RZ, 0xc0, !PT ;  /* 0x07fffffc2b337812 */ /* 0x040fe200078ec0ff */
[----:B------:R-:W-:Y:S01]  /*0620*/  IMAD.SHL.U32 R43, R43, 0x10, RZ ;  /* 0x000000102b2b7824 */ /* 0x000fe200078e00ff */
[----:B------:R-:W-:-:S02]  /*0630*/  LEA.HI R49, R49, R40, RZ, 0x2 ;  /* 0x0000002831317211 */ /* 0x000fc400078f10ff */
[----:B------:R-:W-:Y:S01]  /*0640*/  SHF.R.U32.HI R47, RZ, 0x1, R47 ;  /* 0x00000001ff2f7819 */ /* 0x000fe2000001162f */
[----:B------:R-:W-:Y:S01]  /*0650*/  IMAD.IADD R42, R42, 0x1, -R51 ;  /* 0x000000012a2a7824 */ /* 0x000fe200078e0a33 */
[----:B------:R-:W-:Y:S02]  /*0660*/  LOP3.LUT R49, R49, 0x7fffffc, RZ, 0xc0, !PT ;  /* 0x07fffffc31317812 */ /* 0x000fe400078ec0ff */
[----:B------:R-:W-:Y:S01]  /*0670*/  LOP3.LUT R43, R43, 0x40, RZ, 0xc0, !PT ;  /* 0x000000402b2b7812 */ /* 0x000fe200078ec0ff */
[----:B------:R-:W-:Y:S01]  /*0680*/  IMAD R42, R42, 0x10, R41 ;  /* 0x000000102a2a7824 */ /* 0x000fe200078e0229 */
[----:B------:R-:W-:Y:S01]  /*0690*/  LOP3.LUT R47, R47, 0x40, RZ, 0xc0, !PT ;  /* 0x000000402f2f7812 */ /* 0x000fe200078ec0ff */
[----:B--2---:R0:W-:Y:S04]  /*06a0*/  STS.128 [R45], R4 ;  /* 0x000000042d007388 */ /* 0x0041e80000000c00 */
[----:B---3--:R1:W-:Y:S04]  /*06b0*/  STS.128 [R45+0x1000], R8 ;  /* 0x001000082d007388 */ /* 0x0083e80000000c00 */
[----:B----4-:R-:W-:Y:S04]  /*06c0*/  STS.128 [R45+0x2000], R12 ;  /* 0x0020000c2d007388 */ /* 0x010fe80000000c00 */
[----:B-----5:R-:W-:Y:S04]  /*06d0*/  STS.128 [R45+0x3000], R16 ;  /* 0x003000102d007388 */ /* 0x020fe80000000c00 */
[----:B------:R-:W-:Y:S01]  /*06e0*/  STS.128 [R45+0x4000], R20 ;  /* 0x004000142d007388 */ /* 0x000fe20000000c00 */
[----:B0-----:R-:W-:Y:S01]  /*06f0*/  LEA.HI R5, R46, R46, RZ, 0x1 ;  /* 0x0000002e2e057211 */ /* 0x001fe200078f08ff */
[----:B------:R-:W-:-:S02]  /*0700*/  IMAD.SHL.U32 R6, R40, 0x8, RZ ;  /* 0x0000000828067824 */ /* 0x000fc400078e00ff */
[----:B------:R-:W-:Y:S01]  /*0710*/  STS.128 [R45+0x5000], R24 ;  /* 0x005000182d007388 */ /* 0x000fe20000000c00 */
[----:B------:R-:W-:Y:S01]  /*0720*/  IMAD.SHL.U32 R4, R46, 0x8, RZ ;  /* 0x000000082e047824 */ /* 0x000fe200078e00ff */
[----:B-1----:R-:W-:Y:S01]  /*0730*/  SHF.R.U32.HI R10, RZ, 0x3, R47 ;  /* 0x00000003ff0a7819 */ /* 0x002fe2000001162f */
[----:B------:R-:W-:Y:S01]  /*0740*/  IMAD.SHL.U32 R5, R5, 0x100, RZ ;  /* 0x0000010005057824 */ /* 0x000fe200078e00ff */
[----:B------:R-:W-:Y:S01]  /*0750*/  STS.128 [R45+0x6000], R28 ;  /* 0x0060001c2d007388 */ /* 0x000fe20000000c00 */
[----:B------:R-:W-:Y:S01]  /*0760*/  LOP3.LUT R6, R43, 0x8, R6, 0xf8, !PT ;  /* 0x000000082b067812 */ /* 0x000fe200078ef806 */
[----:B------:R-:W-:Y:S01]  /*0770*/  IMAD.IADD R8, R40, 0x1, -R49 ;  /* 0x0000000128087824 */ /* 0x000fe200078e0a31 */
[----:B------:R-:W-:Y:S01]  /*0780*/  SHF.R.U32.HI R43, RZ, 0x3, R43 ;  /* 0x00000003ff2b7819 */ /* 0x000fe2000001162b */
[----:B------:R-:W-:Y:S01]  /*0790*/  STS.128 [R45+0x7000], R32 ;  /* 0x007000202d007388 */ /* 0x000fe20000000c00 */
[----:B------:R-:W-:Y:S02]  /*07a0*/  LOP3.LUT R47, R47, 0x8, R4, 0xf8, !PT ;  /* 0x000000082f2f7812 */ /* 0x000fe400078ef804 */
[----:B------:R-:W-:Y:S01]  /*07b0*/  LOP3.LUT R5, R5, 0x7ffffe00, RZ, 0xc0, !PT ;  /* 0x7ffffe0005057812 */ /* 0x000fe200078ec0ff */
[----:B------:R-:W-:Y:S01]  /*07c0*/  BAR.SYNC.DEFER_BLOCKING 0x0 ;  /* 0x0000000000007b1d */ /* 0x000fe20000010000 */
[----:B------:R-:W-:-:S02]  /*07d0*/  LOP3.LUT R7, R6, R43, RZ, 0x3c, !PT ;  /* 0x0000002b06077212 */ /* 0x000fc400078e3cff */
[----:B------:R-:W-:Y:S02]  /*07e0*/  LOP3.LUT R10, R47, R10, RZ, 0x3c, !PT ;  /* 0x0000000a2f0a7212 */ /* 0x000fe400078e3cff */
[----:B------:R-:W-:Y:S01]  /*07f0*/  LEA R5, R8, R5, 0x4 ;  /* 0x0000000508057211 */ /* 0x000fe200078e20ff */
[----:B------:R-:W-:-:S04]  /*0800*/  IMAD.IADD R7, R7, 0x1, R42 ;  /* 0x0000000107077824 */ /* 0x000fc800078e022a */
[----:B------:R-:W-:Y:S01]  /*0810*/  IMAD.IADD R6, R5, 0x1, R10 ;  /* 0x0000000105067824 */ /* 0x000fe200078e020a */
[----:B------:R-:W0:Y:S04]  /*0820*/  LDS R24, [R39+UR4+0x400] ;  /* 0x0004000427187984 */ /* 0x000e280008000800 */
[----:B------:R-:W1:Y:S04]  /*0830*/  LDS R23, [R39+UR4+0x800] ;  /* 0x0008000427177984 */ /* 0x000e680008000800 */
[----:B------:R-:W2:Y:S04]  /*0840*/  LDS R22, [R39+UR4+0xc00] ;  /* 0x000c000427167984 */ /* 0x000ea80008000800 */
[----:B------:R-:W3:Y:S04]  /*0850*/  LDS R34, [R39+UR4+0x1800] ;  /* 0x0018000427227984 */ /* 0x000ee80008000800 */
[----:B------:R-:W4:Y:S04]  /*0860*/  LDS R33, [R39+UR4+0x1c00] ;  /* 0x001c000427217984 */ /* 0x000f280008000800 */
[----:B------:R-:W5:Y:S04]  /*0870*/  LDS R31, [R39+UR4] ;  /* 0x00000004271f7984 */ /* 0x000f680008000800 */
[----:B------:R-:W-:Y:S04]  /*0880*/  LDS R26, [R39+UR4+0x3000] ;  /* 0x00300004271a7984 */ /* 0x000fe80008000800 */
[----:B------:R-:W-:Y:S04]  /*0890*/  LDS R20, [R39+UR4+0x4400] ;  /* 0x0044000427147984 */ /* 0x000fe80008000800 */
[----:B------:R-:W5:Y:S04]  /*08a0*/  LDS R14, [R39+UR4+0x4000] ;  /* 0x00400004270e7984 */ /* 0x000f680008000800 */
[----:B------:R-:W5:Y:S04]  /*08b0*/  LDS R13, [R39+UR4+0x4800] ;  /* 0x00480004270d7984 */ /* 0x000f680008000800 */
[----:B------:R-:W-:Y:S01]  /*08c0*/  LDS R19, [R39+UR4+0x4c00] ;  /* 0x004c000427137984 */ /* 0x000fe20008000800 */
[----:B0-----:R-:W-:-:S03]  /*08d0*/  FMUL.FTZ R32, R24, UR5 ;  /* 0x0000000518207c20 */ /* 0x001fc60008410000 */
[----:B------:R-:W0:Y:S01]  /*08e0*/  LDS R35, [R39+UR4+0x1400] ;  /* 0x0014000427237984 */ /* 0x000e220008000800 */
[----:B-1----:R-:W-:-:S03]  /*08f0*/  FMUL.FTZ R42, R23, UR5 ;  /* 0x00000005172a7c20 */ /* 0x002fc60008410000 */
[----:B------:R-:W1:Y:S01]  /*0900*/  LDS R30, [R39+UR4+0x2000] ;  /* 0x00200004271e7984 */ /* 0x000e620008000800 */
[----:B--2---:R-:W-:-:S03]  /*0910*/  FMUL.FTZ R43, R22, UR5 ;  /* 0x00000005162b7c20 */ /* 0x004fc60008410000 */
[----:B------:R-:W2:Y:S01]  /*0920*/  LDS R29, [R39+UR4+0x2400] ;  /* 0x00240004271d7984 */ /* 0x000ea20008000800 */
[----:B---3--:R-:W-:-:S03]  /*0930*/  FMUL.FTZ R34, R34, UR5 ;  /* 0x0000000522227c20 */ /* 0x008fc60008410000 */
[----:B------:R-:W3:Y:S01]  /*0940*/  LDS R25, [R39+UR4+0x2800] ;  /* 0x0028000427197984 */ /* 0x000ee20008000800 */
[----:B----4-:R-:W-:-:S03]  /*0950*/  FMUL.FTZ R33, R33, UR5 ;  /* 0x0000000521217c20 */ /* 0x010fc60008410000 */
[----:B------:R-:W4:Y:S01]  /*0960*/  LDS R28, [R39+UR4+0x2c00] ;  /* 0x002c0004271c7984 */ /* 0x000f220008000800 */
[----:B-----5:R-:W-:-:S03]  /*0970*/  FMUL.FTZ R31, R31, UR5 ;  /* 0x000000051f1f7c20 */ /* 0x020fc60008410000 */
[----:B------:R-:W5:Y:S02]  /*0980*/  LDS R12, [R39+UR4+0x3800] ;  /* 0x00380004270c7984 */ /* 0x000f640008000800 */
[----:B------:R-:W-:Y:S02]  /*0990*/  F2FP.F16.F32.PACK_AB R31, R32, R31 ;  /* 0x0000001f201f723e */ /* 0x000fe400000000ff */
[----:B------:R-:W5:Y:S01]  /*09a0*/  LDS R21, [R39+UR4+0x3c00] ;  /* 0x003c000427157984 */ /* 0x000f620008000800 */
[----:B------:R-:W-:-:S03]  /*09b0*/  F2FP.F16.F32.PACK_AB R32, R43, R42 ;  /* 0x0000002a2b20723e */ /* 0x000fc600000000ff */
[----:B------:R-:W-:Y:S01]  /*09c0*/  LDS R18, [R39+UR4+0x5400] ;  /* 0x0054000427127984 */ /* 0x000fe20008000800 */
[----:B------:R-:W-:-:S03]  /*09d0*/  FMUL.FTZ R14, R14, UR5 ;  /* 0x000000050e0e7c20 */ /* 0x000fc60008410000 */
[----:B------:R-:W5:Y:S01]  /*09e0*/  LDS R41, [R39+UR4+0x1000] ;  /* 0x0010000427297984 */ /* 0x000f620008000800 */
[----:B------:R-:W-:-:S03]  /*09f0*/  FMUL.FTZ R13, R13, UR5 ;  /* 0x000000050d0d7c20 */ /* 0x000fc60008410000 */
[----:B------:R-:W5:Y:S04]  /*0a00*/  LDS R27, [R39+UR4+0x3400] ;  /* 0x00340004271b7984 */ /* 0x000f680008000800 */
[----:B------:R-:W5:Y:S01]  /*0a10*/  LDS R16, [R39+UR4+0x5000] ;  /* 0x0050000427107984 */ /* 0x000f620008000800 */
        /* <DEDUP_REMOVED lines=11> */
[----:B------:R-:W5:Y:S01]  /*0ad0*/  LDS R10, [R39+UR4+0x6c00] ;  /* 0x006c0004270a7984 */ /* 0x000f620008000800 */
[----:B------:R-:W-:-:S03]  /*0ae0*/  FMUL.FTZ R21, R21, UR5 ;  /* 0x0000000515157c20 */ /* 0x000fc60008410000 */
[----:B------:R-:W5:Y:S02]  /*0af0*/  LDS R9, [R39+UR4+0x7000] ;  /* 0x0070000427097984 */ /* 0x000f640008000800 */
[----:B------:R-:W-:Y:S02]  /*0b00*/  F2FP.F16.F32.PACK_AB R12, R21, R12 ;  /* 0x0000000c150c723e */ /* 0x000fe400000000ff */
[----:B------:R-:W5:Y:S01]  /*0b10*/  LDS R23, [R39+UR4+0x7400] ;  /* 0x0074000427177984 */ /* 0x000f620008000800 */
[----:B------:R-:W-:-:S03]  /*0b20*/  FMUL.FTZ R41, R41, UR5 ;  /* 0x0000000529297c20 */ /* 0x000fc60008410000 */
[----:B------:R-:W5:Y:S01]  /*0b30*/  LDS R22, [R39+UR4+0x7800] ;  /* 0x0078000427167984 */ /* 0x000f620008000800 */
[----:B------:R-:W-:Y:S01]  /*0b40*/  FMUL.FTZ R44, R27, UR5 ;  /* 0x000000051b2c7c20 */ /* 0x000fe20008410000 */
[----:B------:R-:W-:Y:S02]  /*0b50*/  F2FP.F16.F32.PACK_AB R27, R29, R30 ;  /* 0x0000001e1d1b723e */ /* 0x000fe400000000ff */
[----:B------:R1:W5:Y:S01]  /*0b60*/  LDS R24, [R39+UR4+0x7c00] ;  /* 0x007c000427187984 */ /* 0x0003620008000800 */
[----:B------:R-:W-:Y:S01]  /*0b70*/  FMUL.FTZ R16, R16, UR5 ;  /* 0x0000000510107c20 */ /* 0x000fe20008410000 */
[----:B------:R-:W-:Y:S01]  /*0b80*/  F2FP.F16.F32.PACK_AB R29, R28, R35 ;  /* 0x000000231c1d723e */ /* 0x000fe200000000ff */
[----:B0-----:R-:W-:Y:S01]  /*0b90*/  FMUL.FTZ R15, R15, UR5 ;  /* 0x000000050f0f7c20 */ /* 0x001fe20008410000 */
[----:B------:R-:W-:Y:S01]  /*0ba0*/  F2FP.F16.F32.PACK_AB R25, R42, R41 ;  /* 0x000000292a19723e */ /* 0x000fe200000000ff */
[----:B-1----:R-:W-:Y:S01]  /*0bb0*/  FMUL.FTZ R39, R26, UR5 ;  /* 0x000000051a277c20 */ /* 0x002fe20008410000 */
[----:B------:R-:W-:Y:S01]  /*0bc0*/  F2FP.F16.F32.PACK_AB R26, R33, R34 ;  /* 0x00000022211a723e */ /* 0x000fe200000000ff */
[----:B------:R-:W-:Y:S01]  /*0bd0*/  FMUL.FTZ R33, R20, UR5 ;  /* 0x0000000514217c20 */ /* 0x000fe20008410000 */
[----:B------:R-:W-:Y:S01]  /*0be0*/  FMUL.FTZ R20, R19, UR5 ;  /* 0x0000000513147c20 */ /* 0x000fe20008410000 */
[----:B------:R-:W-:Y:S01]  /*0bf0*/  FMUL.FTZ R19, R18, UR5 ;  /* 0x0000000512137c20 */ /* 0x000fe20008410000 */
[----:B------:R-:W-:Y:S01]  /*0c00*/  FMUL.FTZ R18, R17, UR5 ;  /* 0x0000000511127c20 */ /* 0x000fe20008410000 */
[----:B--2---:R-:W-:Y:S01]  /*0c10*/  FMUL.FTZ R8, R8, UR5 ;  /* 0x0000000508087c20 */ /* 0x004fe20008410000 */
[----:B------:R-:W-:Y:S01]  /*0c20*/  F2FP.F16.F32.PACK_AB R33, R33, R14 ;  /* 0x0000000e2121723e */ /* 0x000fe200000000ff */
[----:B---3--:R-:W-:Y:S01]  /*0c30*/  FMUL.FTZ R11, R11, UR5 ;  /* 0x000000050b0b7c20 */ /* 0x008fe20008410000 */
[----:B------:R-:W-:-:S02]  /*0c40*/  F2FP.F16.F32.PACK_AB R20, R20, R13 ;  /* 0x0000000d1414723e */ /* 0x000fc400000000ff */
[----:B------:R-:W-:Y:S01]  /*0c50*/  F2FP.F16.F32.PACK_AB R28, R44, R39 ;  /* 0x000000272c1c723e */ /* 0x000fe200000000ff */
[----:B----4-:R-:W-:Y:S01]  /*0c60*/  FMUL.FTZ R5, R5, UR5 ;  /* 0x0000000505057c20 */ /* 0x010fe20008410000 */
[----:B------:R-:W-:Y:S02]  /*0c70*/  F2FP.F16.F32.PACK_AB R19, R19, R16 ;  /* 0x000000101313723e */ /* 0x000fe400000000ff */
[----:B------:R-:W-:Y:S02]  /*0c80*/  CS2R R16, SRZ ;  /* 0x0000000000107805 */ /* 0x000fe4000001ff00 */
[----:B------:R-:W-:Y:S01]  /*0c90*/  F2FP.F16.F32.PACK_AB R18, R18, R15 ;  /* 0x0000000f1212723e */ /* 0x000fe200000000ff */
[----:B-----5:R-:W-:Y:S01]  /*0ca0*/  FMUL.FTZ R10, R10, UR5 ;  /* 0x000000050a0a7c20 */ /* 0x020fe20008410000 */
[----:B------:R-:W-:Y:S01]  /*0cb0*/  F2FP.F16.F32.PACK_AB R21, R11, R8 ;  /* 0x000000080b15723e */ /* 0x000fe200000000ff */
[--C-:B------:R-:W-:Y:S01]  /*0cc0*/  @P0 IMAD.MOV.U32 R16, RZ, RZ, R0.reuse ;  /* 0x000000ffff100224 */ /* 0x100fe200078e0000 */
[----:B------:R-:W-:Y:S01]  /*0cd0*/  @P0 SHF.R.S32.HI R17, RZ, 0x1f, R0 ;  /* 0x0000001fff110819 */ /* 0x000fe20000011400 */
[----:B------:R-:W-:Y:S01]  /*0ce0*/  FMUL.FTZ R9, R9, UR5 ;  /* 0x0000000509097c20 */ /* 0x000fe20008410000 */
[----:B------:R-:W-:Y:S01]  /*0cf0*/  F2FP.F16.F32.PACK_AB R5, R10, R5 ;  /* 0x000000050a05723e */ /* 0x000fe200000000ff */
[----:B------:R-:W-:-:S02]  /*0d00*/  VIADD R0, R40, 0x8 ;  /* 0x0000000828007836 */ /* 0x000fc40000000000 */
[----:B------:R-:W-:Y:S01]  /*0d10*/  FMUL.FTZ R14, R23, UR5 ;  /* 0x00000005170e7c20 */ /* 0x000fe20008410000 */
[----:B------:R-:W-:-:S04]  /*0d20*/  FMUL.FTZ R22, R22, UR5 ;  /* 0x0000000516167c20 */ /* 0x000fc80008410000 */
[----:B------:R-:W-:Y:S02]  /*0d30*/  F2FP.F16.F32.PACK_AB R23, R14, R9 ;  /* 0x000000090e17723e */ /* 0x000fe400000000ff */
[----:B------:R-:W0:Y:S01]  /*0d40*/  LDC.64 R14, c[0x0][0x258] ;  /* 0x00009600ff0e7b82 */ /* 0x000e220000000a00 */
[----:B------:R-:W-:Y:S01]  /*0d50*/  FMUL.FTZ R13, R24, UR5 ;  /* 0x00000005180d7c20 */ /* 0x000fe20008410000 */
[----:B------:R-:W-:Y:S01]  /*0d60*/  LEA R24, R7, UR4, 0x1 ;  /* 0x0000000407187c11 */ /* 0x000fe2000f8e08ff */
[----:B------:R-:W-:Y:S01]  /*0d70*/  ULDC UR5, c[0x0][0x244] ;  /* 0x0000910000057ab9 */ /* 0x000fe20000000800 */
[----:B------:R-:W-:Y:S01]  /*0d80*/  LEA R7, R6, UR4, 0x1 ;  /* 0x0000000406077c11 */ /* 0x000fe2000f8e08ff */
[----:B------:R-:W-:Y:S01]  /*0d90*/  UIADD3 UR4, UR4, 0x8000, URZ ;  /* 0x0000800004047890 */ /* 0x000fe2000fffe03f */
[----:B------:R-:W-:Y:S01]  /*0da0*/  F2FP.F16.F32.PACK_AB R22, R13, R22 ;  /* 0x000000160d16723e */ /* 0x000fe200000000ff */
[----:B------:R-:W-:Y:S04]  /*0db0*/  STS [R24+0x8000], R31 ;  /* 0x0080001f18007388 */ /* 0x000fe80000000800 */
[----:B------:R-:W-:Y:S04]  /*0dc0*/  STS [R24+0x8100], R32 ;  /* 0x0081002018007388 */ /* 0x000fe80000000800 */
[----:B------:R-:W-:Y:S04]  /*0dd0*/  STS [R24+0x9000], R27 ;  /* 0x0090001b18007388 */ /* 0x000fe80000000800 */
[----:B------:R-:W-:Y:S04]  /*0de0*/  STS [R24+0x9100], R29 ;  /* 0x0091001d18007388 */ /* 0x000fe80000000800 */
[----:B------:R-:W-:Y:S01]  /*0df0*/  STS [R24+0x8200], R25 ;  /* 0x0082001918007388 */ /* 0x000fe20000000800 */
[----:B0-----:R-:W-:-:S03]  /*0e00*/  IMAD R2, R14, UR9, RZ ;  /* 0x000000090e027c24 */ /* 0x001fc6000f8e02ff */
[----:B------:R-:W-:Y:S01]  /*0e10*/  STS [R24+0x8300], R26 ;  /* 0x0083001a18007388 */ /* 0x000fe20000000800 */
[----:B------:R-:W-:-:S03]  /*0e20*/  IMAD R15, R15, UR8, R2 ;  /* 0x000000080f0f7c24 */ /* 0x000fc6000f8e0202 */
[----:B------:R-:W-:Y:S04]  /*0e30*/  STS [R24+0x9200], R28 ;  /* 0x0092001c18007388 */ /* 0x000fe80000000800 */
[----:B------:R0:W-:Y:S04]  /*0e40*/  STS [R24+0x9300], R12 ;  /* 0x0093000c18007388 */ /* 0x0001e80000000800 */
[----:B------:R-:W-:Y:S04]  /*0e50*/  STS [R24+0xa000], R33 ;  /* 0x00a0002118007388 */ /* 0x000fe80000000800 */
[----:B------:R-:W-:Y:S01]  /*0e60*/  STS [R24+0xa100], R20 ;  /* 0x00a1001418007388 */ /* 0x000fe20000000800 */
[----:B0-----:R-:W-:-:S03]  /*0e70*/  IADD3 R12, P0, R40, R16, RZ ;  /* 0x00000010280c7210 */ /* 0x001fc60007f1e0ff */
[----:B------:R-:W-:Y:S01]  /*0e80*/  STS [R24+0xb000], R21 ;  /* 0x00b0001518007388 */ /* 0x000fe20000000800 */
[----:B------:R-:W-:-:S03]  /*0e90*/  LEA.HI.X.SX32 R13, R40, R17, 0x1, P0 ;  /* 0x00000011280d7211 */ /* 0x000fc600000f0eff */
[----:B------:R0:W-:Y:S01]  /*0ea0*/  STS [R24+0xb100], R5 ;  /* 0x00b1000518007388 */ /* 0x0001e20000000800 */
[----:B------:R-:W-:-:S03]  /*0eb0*/  ISETP.GE.AND P0, PT, R4, UR5, PT ;  /* 0x0000000504007c0c */ /* 0x000fc6000bf06270 */
[----:B------:R1:W-:Y:S01]  /*0ec0*/  STS [R24+0xa200], R19 ;  /* 0x00a2001318007388 */ /* 0x0003e20000000800 */
[-C--:B------:R-:W-:Y:S02]  /*0ed0*/  ISETP.GE.OR P3, PT, R40, R3.reuse, P0 ;  /* 0x000000032800720c */ /* 0x080fe40000766670 */
[-C--:B------:R-:W-:Y:S01]  /*0ee0*/  ISETP.GE.OR P2, PT, R0, R3.reuse, P0 ;  /* 0x000000030000720c */ /* 0x080fe20000746670 */
[----:B------:R1:W-:Y:S01]  /*0ef0*/  STS [R24+0xa300], R18 ;  /* 0x00a3001218007388 */ /* 0x0003e20000000800 */
[C---:B------:R-:W-:Y:S01]  /*0f00*/  IADD3 R0, R40.reuse, 0x10, RZ ;  /* 0x0000001028007810 */ /* 0x040fe20007ffe0ff */
[----:B------:R-:W-:Y:S01]  /*0f10*/  VIADD R40, R40, 0x18 ;  /* 0x0000001828287836 */ /* 0x000fe20000000000 */
[--C-:B0-----:R-:W-:Y:S01]  /*0f20*/  SHF.R.S32.HI R5, RZ, 0x1f, R4.reuse ;  /* 0x0000001fff057819 */ /* 0x101fe20000011404 */
[----:B------:R1:W-:Y:S01]  /*0f30*/  STS [R24+0xb200], R23 ;  /* 0x00b2001718007388 */ /* 0x0003e20000000800 */
[-C--:B------:R-:W-:Y:S02]  /*0f40*/  ISETP.GE.OR P1, PT, R0, R3.reuse, P0 ;  /* 0x000000030000720c */ /* 0x080fe40000726670 */
[----:B------:R-:W-:Y:S01]  /*0f50*/  ISETP.GE.OR P0, PT, R40, R3, P0 ;  /* 0x000000032800720c */ /* 0x000fe20000706670 */
[----:B------:R1:W-:Y:S01]  /*0f60*/  STS [R24+0xb300], R22 ;  /* 0x00b3001618007388 */ /* 0x0003e20000000800 */
[----:B------:R-:W-:Y:S01]  /*0f70*/  IMAD.WIDE.U32 R4, R14, UR8, R4 ;  /* 0x000000080e047c25 */ /* 0x000fe2000f8e0004 */
[----:B------:R-:W-:Y:S01]  /*0f80*/  ULDC.64 UR8, c[0x0][0x260] ;  /* 0x0000980000087ab9 */ /* 0x000fe20000000a00 */
[----:B------:R-:W-:Y:S02]  /*0f90*/  BAR.SYNC.DEFER_BLOCKING 0x0 ;  /* 0x0000000000007b1d */ /* 0x000fe40000010000 */
[----:B------:R-:W-:-:S02]  /*0fa0*/  IMAD.IADD R5, R5, 0x1, R15 ;  /* 0x0000000105057824 */ /* 0x000fc400078e020f */
[----:B------:R-:W-:Y:S02]  /*0fb0*/  IMAD R38, R38, UR8, RZ ;  /* 0x0000000826267c24 */ /* 0x000fe4000f8e02ff */
[----:B------:R-:W-:-:S04]  /*0fc0*/  IMAD.WIDE.U32 R2, R37, UR8, R4 ;  /* 0x0000000825027c25 */ /* 0x000fc8000f8e0004 */
[----:B------:R-:W-:Y:S02]  /*0fd0*/  IMAD R15, R37, UR9, R38 ;  /* 0x00000009250f7c24 */ /* 0x000fe4000f8e0226 */
[----:B------:R-:W-:Y:S01]  /*0fe0*/  IMAD.WIDE R36, R36, 0x20, R12 ;  /* 0x0000002024247825 */ /* 0x000fe200078e020c */
[----:B------:R-:W-:-:S03]  /*0ff0*/  LEA R12, R6, UR4, 0x1 ;  /* 0x00000004060c7c11 */ /* 0x000fc6000f8e08ff */
[----:B------:R-:W-:Y:S01]  /*1000*/  IMAD.IADD R5, R3, 0x1, R15 ;  /* 0x0000000103057824 */ /* 0x000fe200078e020f */
[----:B------:R1:W0:Y:S01]  /*1010*/  LDS.128 R8, [R7+0x8300] ;  /* 0x0083000007087984 */ /* 0x0002220000000c00 */
[----:B------:R-:W-:Y:S05]  /*1020*/  @P3 BRA `(.L_x_26) ;  /* 0x00000000002c3947 */ /* 0x000fea0003800000 */
[----:B------:R-:W2:Y:S01]  /*1030*/  LDS.128 R12, [R12] ;  /* 0x000000000c0c7984 */ /* 0x000ea20000000c00 */
[----:B------:R-:W-:Y:S01]  /*1040*/  ULDC.64 UR4, c[0x0][0x250] ;  /* 0x0000940000047ab9 */ /* 0x000fe20000000a00 */
[----:B------:R-:W-:Y:S02]  /*1050*/  IMAD.MOV.U32 R4, RZ, RZ, R2 ;  /* 0x000000ffff047224 */ /* 0x000fe400078e0002 */
[----:B-1----:R-:W-:Y:S02]  /*1060*/  IMAD R19, R37, UR4, RZ ;  /* 0x0000000425137c24 */ /* 0x002fe4000f8e02ff */
[----:B------:R-:W-:-:S04]  /*1070*/  IMAD.WIDE.U32 R16, R36, UR4, R4 ;  /* 0x0000000424107c25 */ /* 0x000fc8000f8e0004 */
[----:B------:R-:W-:Y:S01]  /*1080*/  IMAD R19, R36, UR5, R19 ;  /* 0x0000000524137c24 */ /* 0x000fe2000f8e0213 */
[----:B------:R-:W-:Y:S02]  /*1090*/  ULDC.64 UR4, c[0x0][0x238] ;  /* 0x00008e0000047ab9 */ /* 0x000fe40000000a00 */
[----:B------:R-:W-:Y:S01]  /*10a0*/  LEA R18, P3, R16, UR4, 0x1 ;  /* 0x0000000410127c11 */ /* 0x000fe2000f8608ff */
[----:B------:R-:W-:-:S05]  /*10b0*/  IMAD.IADD R17, R17, 0x1, R19 ;  /* 0x0000000111117824 */ /* 0x000fca00078e0213 */
[----:B------:R-:W-:-:S05]  /*10c0*/  LEA.HI.X R19, R16, UR5, R17, 0x1, P3 ;  /* 0x0000000510137c11 */ /* 0x000fca00098f0c11 */
[----:B--2---:R2:W-:Y:S02]  /*10d0*/  STG.E.128 desc[UR6][R18.64], R12 ;  /* 0x0000000c12007986 */ /* 0x0045e4000c101d06 */
.L_x_26:
[----:B------:R-:W-:Y:S05]  /*10e0*/  BSYNC B0 ;  /* 0x0000000000007941 */ /* 0x000fea0003800000 */
.L_x_25:
[----:B--2---:R2:W3:Y:S01]  /*10f0*/  LDS.128 R12, [R7+0x8100] ;  /* 0x00810000070c7984 */ /* 0x0044e20000000c00 */
[----:B------:R-:W-:Y:S04]  /*1100*/  BSSY B0, `(.L_x_27) ;  /* 0x000000f000007945 */ /* 0x000fe80003800000 */
[----:B------:R-:W-:Y:S05]  /*1110*/  @P2 BRA `(.L_x_28) ;  /* 0x0000000000342947 */ /* 0x000fea0003800000 */
[----:B-1----:R-:W-:Y:S01]  /*1120*/  IADD3 R19, P2, R36, 0x8, RZ ;  /* 0x0000000824137810 */ /* 0x002fe20007f5e0ff */
[----:B------:R-:W-:Y:S01]  /*1130*/  ULDC.64 UR4, c[0x0][0x250] ;  /* 0x0000940000047ab9 */ /* 0x000fe20000000a00 */
[----:B------:R-:W-:Y:S02]  /*1140*/  IMAD.MOV.U32 R16, RZ, RZ, R2 ;  /* 0x000000ffff107224 */ /* 0x000fe400078e0002 */
[----:B------:R-:W-:Y:S01]  /*1150*/  IADD3.X R0, RZ, R37, RZ, P2, !PT ;  /* 0x00000025ff007210 */ /* 0x000fe200017fe4ff */
[----:B------:R-:W-:-:S04]  /*1160*/  IMAD.MOV.U32 R17, RZ, RZ, R5 ;  /* 0x000000ffff117224 */ /* 0x000fc800078e0005 */
[----:B------:R-:W-:Y:S02]  /*1170*/  IMAD R0, R0, UR4, RZ ;  /* 0x0000000400007c24 */ /* 0x000fe4000f8e02ff */
[----:B------:R-:W-:-:S04]  /*1180*/  IMAD.WIDE.U32 R16, R19, UR4, R16 ;  /* 0x0000000413107c25 */ /* 0x000fc8000f8e0010 */
[----:B------:R-:W-:Y:S01]  /*1190*/  IMAD R19, R19, UR5, R0 ;  /* 0x0000000513137c24 */ /* 0x000fe2000f8e0200 */
[----:B------:R-:W-:Y:S02]  /*11a0*/  ULDC.64 UR4, c[0x0][0x238] ;  /* 0x00008e0000047ab9 */ /* 0x000fe40000000a00 */
[----:B------:R-:W-:Y:S01]  /*11b0*/  LEA R18, P2, R16, UR4, 0x1 ;  /* 0x0000000410127c11 */ /* 0x000fe2000f8408ff */
[----:B------:R-:W-:-:S05]  /*11c0*/  IMAD.IADD R17, R17, 0x1, R19 ;  /* 0x0000000111117824 */ /* 0x000fca00078e0213 */
[----:B------:R-:W-:-:S05]  /*11d0*/  LEA.HI.X R19, R16, UR5, R17, 0x1, P2 ;  /* 0x0000000510137c11 */ /* 0x000fca00090f0c11 */
[----:B---3--:R4:W-:Y:S02]  /*11e0*/  STG.E.128 desc[UR6][R18.64], R12 ;  /* 0x0000000c12007986 */ /* 0x0089e4000c101d06 */
.L_x_28:
[----:B------:R-:W-:Y:S05]  /*11f0*/  BSYNC B0 ;  /* 0x0000000000007941 */ /* 0x000fea0003800000 */
.L_x_27:
[----:B---34-:R3:W4:Y:S01]  /*1200*/  LDS.128 R12, [R7+0x8200] ;  /* 0x00820000070c7984 */ /* 0x0187220000000c00 */
[----:B------:R-:W-:Y:S04]  /*1210*/  BSSY B0, `(.L_x_29) ;  /* 0x000000f000007945 */ /* 0x000fe80003800000 */
[----:B------:R-:W-:Y:S05]  /*1220*/  @P1 BRA `(.L_x_30) ;  /* 0x0000000000341947 */ /* 0x000fea0003800000 */
[----:B------:R-:W-:Y:S01]  /*1230*/  IADD3 R17, P1, R36, 0x10, RZ ;  /* 0x0000001024117810 */ /* 0x000fe20007f3e0ff */
[----:B------:R-:W-:Y:S01]  /*1240*/  ULDC.64 UR4, c[0x0][0x250] ;  /* 0x0000940000047ab9 */ /* 0x000fe20000000a00 */
[----:B-123--:R-:W-:Y:S01]  /*1250*/  MOV R7, R5 ;  /* 0x0000000500077202 */ /* 0x00efe20000000f00 */
[----:B------:R-:W-:Y:S02]  /*1260*/  IMAD.MOV.U32 R6, RZ, RZ, R2 ;  /* 0x000000ffff067224 */ /* 0x000fe400078e0002 */
[----:B------:R-:W-:Y:S02]  /*1270*/  IMAD.X R0, RZ, RZ, R37, P1 ;  /* 0x000000ffff007224 */ /* 0x000fe400008e0625 */
[----:B------:R-:W-:-:S04]  /*1280*/  IMAD.WIDE.U32 R6, R17, UR4, R6 ;  /* 0x0000000411067c25 */ /* 0x000fc8000f8e0006 */
[----:B------:R-:W-:-:S04]  /*1290*/  IMAD R0, R0, UR4, RZ ;  /* 0x0000000400007c24 */ /* 0x000fc8000f8e02ff */
[----:B------:R-:W-:Y:S01]  /*12a0*/  IMAD R17, R17, UR5, R0 ;  /* 0x0000000511117c24 */ /* 0x000fe2000f8e0200 */
[----:B------:R-:W-:Y:S02]  /*12b0*/  ULDC.64 UR4, c[0x0][0x238] ;  /* 0x00008e0000047ab9 */ /* 0x000fe40000000a00 */
[----:B------:R-:W-:Y:S01]  /*12c0*/  LEA R16, P1, R6, UR4, 0x1 ;  /* 0x0000000406107c11 */ /* 0x000fe2000f8208ff */
[----:B------:R-:W-:-:S05]  /*12d0*/  IMAD.IADD R7, R7, 0x1, R17 ;  /* 0x0000000107077824 */ /* 0x000fca00078e0211 */
[----:B------:R-:W-:-:S05]  /*12e0*/  LEA.HI.X R17, R6, UR5, R7, 0x1, P1 ;  /* 0x0000000506117c11 */ /* 0x000fca00088f0c07 */
[----:B----4-:R1:W-:Y:S02]  /*12f0*/  STG.E.128 desc[UR6][R16.64], R12 ;  /* 0x0000000c10007986 */ /* 0x0103e4000c101d06 */
.L_x_30:
[----:B------:R-:W-:Y:S05]  /*1300*/  BSYNC B0 ;  /* 0x0000000000007941 */ /* 0x000fea0003800000 */
.L_x_29:
[----:B------:R-:W-:Y:S05]  /*1310*/  @P0 EXIT ;  /* 0x000000000000094d */ /* 0x000fea0003800000 */
[----:B-123--:R-:W-:Y:S01]  /*1320*/  IADD3 R7, P0, R36, 0x18, RZ ;  /* 0x0000001824077810 */ /* 0x00efe20007f1e0ff */
[----:B------:R-:W-:Y:S01]  /*1330*/  ULDC.64 UR4, c[0x0][0x250] ;  /* 0x0000940000047ab9 */ /* 0x000fe20000000a00 */
[----:B------:R-:W-:-:S03]  /*1340*/  IMAD.MOV.U32 R3, RZ, RZ, R5 ;  /* 0x000000ffff037224 */ /* 0x000fc600078e0005 */
        /* <DEDUP_REMOVED lines=8> */
[----:B0-----:R-:W-:Y:S01]  /*13d0*/  STG.E.128 desc[UR6][R4.64], R8 ;  /* 0x0000000804007986 */ /* 0x001fe2000c101d06 */
[----:B------:R-:W-:Y:S05]  /*13e0*/  EXIT ;  /* 0x000000000000794d */ /* 0x000fea0003800000 */
.L_x_31:
        /* <DEDUP_REMOVED lines=9> */
.L_x_138:


//--------------------- .text._ZN7cutlass13device_kernelIN5flash19enable_sm80_to_sm89INS1_16FlashAttnBwdSm80INS1_25CollectiveMainloopBwdSm80ILi1ELi1EN4cute5tupleIJNS5_1CILi32EEENS7_ILi64EEENS7_ILi256EEEEEENS_6half_tEfNS_4arch4Sm80ELb1ELb0ELb1ELb1ELb0ELb0ELb0ELb0ELi2ELi2ELi2ELi1ELb1EEENS1_24CollectiveEpilogueBwdGQAISB_fSE_Li256ELb1ELb0EEENS1_25SingleTileBwdLPTSchedulerILb1ELi64ELb0EEEEEEEEEvNT_6ParamsE --------------------------
	.section	.text._ZN7cutlass13device_kernelIN5flash19enable_sm80_to_sm89INS1_16FlashAttnBwdSm80INS1_25CollectiveMainloopBwdSm80ILi1ELi1EN4cute5tupleIJNS5_1CILi32EEENS7_ILi64EEENS7_ILi256EEEEEENS_6half_tEfNS_4arch4Sm80ELb1ELb0ELb1ELb1ELb0ELb0ELb0ELb0ELi2ELi2ELi2ELi1ELb1EEENS1_24CollectiveEpilogueBwdGQAISB_fSE_Li256ELb1ELb0EEENS1_25SingleTileBwdLPTSchedulerILb1ELi64ELb0EEEEEEEEEvNT_6ParamsE,"ax",@progbits
	.align	128
.text._ZN7cutlass13device_kernelIN5flash19enable_sm80_to_sm89INS1_16FlashAttnBwdSm80INS1_25CollectiveMainloopBwdSm80ILi1ELi1EN4cute5tupleIJNS5_1CILi32EEENS7_ILi64EEENS7_ILi256EEEEEENS_6half_tEfNS_4arch4Sm80ELb1ELb0ELb1ELb1ELb0ELb0ELb0ELb0ELi2ELi2ELi2ELi1ELb1EEENS1_24CollectiveEpilogueBwdGQAISB_fSE_Li256ELb1ELb0EEENS1_25SingleTileBwdLPTSchedulerILb1ELi64ELb0EEEEEEEEEvNT_6ParamsE:
        .type           _ZN7cutlass13device_kernelIN5flash19enable_sm80_to_sm89INS1_16FlashAttnBwdSm80INS1_25CollectiveMainloopBwdSm80ILi1ELi1EN4cute5tupleIJNS5_1CILi32EEENS7_ILi64EEENS7_ILi256EEEEEENS_6half_tEfNS_4arch4Sm80ELb1ELb0ELb1ELb1ELb0ELb0ELb0ELb0ELi2ELi2ELi2ELi1ELb1EEENS1_24CollectiveEpilogueBwdGQAISB_fSE_Li256ELb1ELb0EEENS1_25SingleTileBwdLPTSchedulerILb1ELi64ELb0EEEEEEEEEvNT_6ParamsE,@function
        .size           _ZN7cutlass13device_kernelIN5flash19enable_sm80_to_sm89INS1_16FlashAttnBwdSm80INS1_25CollectiveMainloopBwdSm80ILi1ELi1EN4cute5tupleIJNS5_1CILi32EEENS7_ILi64EEENS7_ILi256EEEEEENS_6half_tEfNS_4arch4Sm80ELb1ELb0ELb1ELb1ELb0ELb0ELb0ELb0ELi2ELi2ELi2ELi1ELb1EEENS1_24CollectiveEpilogueBwdGQAISB_fSE_Li256ELb1ELb0EEENS1_25SingleTileBwdLPTSchedulerILb1ELi64ELb0EEEEEEEEEvNT_6ParamsE,(.L_x_139 - _ZN7cutlass13device_kernelIN5flash19enable_sm80_to_sm89INS1_16FlashAttnBwdSm80INS1_25CollectiveMainloopBwdSm80ILi1ELi1EN4cute5tupleIJNS5_1CILi32EEENS7_ILi64EEENS7_ILi256EEEEEENS_6half_tEfNS_4arch4Sm80ELb1ELb0ELb1ELb1ELb0ELb0ELb0ELb0ELi2ELi2ELi2ELi1ELb1EEENS1_24CollectiveEpilogueBwdGQAISB_fSE_Li256ELb1ELb0EEENS1_25SingleTileBwdLPTSchedulerILb1ELi64ELb0EEEEEEEEEvNT_6ParamsE)
        .other          _ZN7cutlass13device_kernelIN5flash19enable_sm80_to_sm89INS1_16FlashAttnBwdSm80INS1_25CollectiveMainloopBwdSm80ILi1ELi1EN4cute5tupleIJNS5_1CILi32EEENS7_ILi64EEENS7_ILi256EEEEEENS_6half_tEfNS_4arch4Sm80ELb1ELb0ELb1ELb1ELb0ELb0ELb0ELb0ELi2ELi2ELi2ELi1ELb1EEENS1_24CollectiveEpilogueBwdGQAISB_fSE_Li256ELb1ELb0EEENS1_25SingleTileBwdLPTSchedulerILb1ELi64ELb0EEEEEEEEEvNT_6ParamsE,@"STO_CUDA_ENTRY STV_DEFAULT"
_ZN7cutlass13device_kernelIN5flash19enable_sm80_to_sm89INS1_16FlashAttnBwdSm80INS1_25CollectiveMainloopBwdSm80ILi1ELi1EN4cute5tupleIJNS5_1CILi32EEENS7_ILi64EEENS7_ILi256EEEEEENS_6half_tEfNS_4arch4Sm80ELb1ELb0ELb1ELb1ELb0ELb0ELb0ELb0ELi2ELi2ELi2ELi1ELb1EEENS1_24CollectiveEpilogueBwdGQAISB_fSE_Li256ELb1ELb0EEENS1_25SingleTileBwdLPTSchedulerILb1ELi64ELb0EEEEEEEEEvNT_6ParamsE:
[----:B------:R-:W-:Y:S01]  /*0000*/  LDC R1, c[0x0][0x28] ;  /* 0x00000a00ff017b82 */ /* 0x000fe20000000800 */
[----:B------:R-:W-:Y:S05]  /*0010*/  EXIT ;  /* 0x000000000000794d */ /* 0x000fea0003800000 */
.L_x_32:
        /* <DEDUP_REMOVED lines=14> */
.L_x_139:


//--------------------- .text._ZN7cutlass13device_kernelIN5flash22FlashAttnBwdPreprocessIN4cute5tupleIJNS3_1CILi32EEENS5_ILi256EEEEEENS_6half_tEfNS_4arch4Sm80ELb1ELb1EEEEEvNT_6ParamsE --------------------------
	.section	.text._ZN7cutlass13device_kernelIN5flash22FlashAttnBwdPreprocessIN4cute5tupleIJNS3_1CILi32EEENS5_ILi256EEEEEENS_6half_tEfNS_4arch4Sm80ELb1ELb1EEEEEvNT_6ParamsE,"ax",@progbits
	.align	128
.text._ZN7cutlass13device_kernelIN5flash22FlashAttnBwdPreprocessIN4cute5tupleIJNS3_1CILi32EEENS5_ILi256EEEEEENS_6half_tEfNS_4arch4Sm80ELb1ELb1EEEEEvNT_6ParamsE:
        .type           _ZN7cutlass13device_kernelIN5flash22FlashAttnBwdPreprocessIN4cute5tupleIJNS3_1CILi32EEENS5_ILi256EEEEEENS_6half_tEfNS_4arch4Sm80ELb1ELb1EEEEEvNT_6ParamsE,@function
        .size           _ZN7cutlass13device_kernelIN5flash22FlashAttnBwdPreprocessIN4cute5tupleIJNS3_1CILi32EEENS5_ILi256EEEEEENS_6half_tEfNS_4arch4Sm80ELb1ELb1EEEEEvNT_6ParamsE,(.L_x_140 - _ZN7cutlass13device_kernelIN5flash22FlashAttnBwdPreprocessIN4cute5tupleIJNS3_1CILi32EEENS5_ILi256EEEEEENS_6half_tEfNS_4arch4Sm80ELb1ELb1EEEEEvNT_6ParamsE)
        .other          _ZN7cutlass13device_kernelIN5flash22FlashAttnBwdPreprocessIN4cute5tupleIJNS3_1CILi32EEENS5_ILi256EEEEEENS_6half_tEfNS_4arch4Sm80ELb1ELb1EEEEEvNT_6ParamsE,@"STO_CUDA_ENTRY STV_DEFAULT"
_ZN7cutlass13device_kernelIN5flash22FlashAttnBwdPreprocessIN4cute5tupleIJNS3_1CILi32EEENS5_ILi256EEEEEENS_6half_tEfNS_4arch4Sm80ELb1ELb1EEEEEvNT_6ParamsE:
[----:B------:R-:W-:Y:S08]  /*0000*/  LDC R1, c[0x0][0x28] ;  /* 0x00000a00ff017b82 */ /* 0x000ff00000000800 */
[----:B------:R-:W0:Y:S01]  /*0010*/  LDC.64 R4, c[0x0][0x2f8] ;  /* 0x0000be00ff047b82 */ /* 0x000e220000000a00 */
[----:B------:R-:W1:Y:S01]  /*0020*/  S2R R43, SR_CTAID.Z ;  /* 0x00000000002b7919 */ /* 0x000e620000002700 */
[----:B------:R-:W-:-:S06]  /*0030*/  ULDC.64 UR4, c[0x0][0x208] ;  /* 0x0000820000047ab9 */ /* 0x000fcc0000000a00 */
[----:B------:R-:W2:Y:S08]  /*0040*/  LDC.64 R6, c[0x0][0x2f0] ;  /* 0x0000bc00ff067b82 */ /* 0x000eb00000000a00 */
[----:B------:R-:W1:Y:S01]  /*0050*/  LDC.64 R2, c[0x0][0x2f0] ;  /* 0x0000bc00ff027b82 */ /* 0x000e620000000a00 */
[----:B0-----:R-:W-:-:S04]  /*0060*/  ISETP.NE.U32.AND P1, PT, R4, RZ, PT ;  /* 0x000000ff0400720c */ /* 0x001fc80003f25070 */
[----:B------:R-:W-:Y:S02]  /*0070*/  ISETP.NE.AND.EX P1, PT, R5, RZ, PT, P1 ;  /* 0x000000ff0500720c */ /* 0x000fe40003f25310 */
[----:B--2---:R-:W-:-:S04]  /*0080*/  ISETP.NE.U32.AND P0, PT, R6, RZ, PT ;  /* 0x000000ff0600720c */ /* 0x004fc80003f05070 */
[----:B------:R-:W-:Y:S01]  /*0090*/  ISETP.NE.AND.EX P0, PT, R7, RZ, PT, P0 ;  /* 0x000000ff0700720c */ /* 0x000fe20003f05300 */
[----:B------:R-:W-:Y:S01]  /*00a0*/  ULDC UR6, c[0x0][0x218] ;  /* 0x0000860000067ab9 */ /* 0x000fe20000000800 */
[----:B-1----:R-:W-:-:S05]  /*00b0*/  IMAD.WIDE R2, R43, 0x4, R2 ;  /* 0x000000042b027825 */ /* 0x002fca00078e0202 */
[----:B------:R-:W0:Y:S01]  /*00c0*/  @P1 LDC.64 R4, c[0x0][0x2f8] ;  /* 0x0000be00ff041b82 */ /* 0x000e220000000a00 */
[----:B------:R-:W-:-:S05]  /*00d0*/  MOV R11, UR6 ;  /* 0x00000006000b7c02 */ /* 0x000fca0008000f00 */
[----:B------:R1:W5:Y:S01]  /*00e0*/  @P0 LDG.E R42, desc[UR4][R2.64] ;  /* 0x00000004022a0981 */ /* 0x000362000c1e1900 */
[----:B------:R-:W-:Y:S01]  /*00f0*/  ISETP.NE.U32.AND P2, PT, R6, RZ, PT ;  /* 0x000000ff0600720c */ /* 0x000fe20003f45070 */
[----:B------:R-:W2:Y:S03]  /*0100*/  S2R R36, SR_CTAID.X ;  /* 0x0000000000247919 */ /* 0x000ea60000002500 */
[----:B------:R-:W-:Y:S01]  /*0110*/  ISETP.NE.AND.EX P2, PT, R7, RZ, PT, P2 ;  /* 0x000000ff0700720c */ /* 0x000fe20003f45320 */
[----:B------:R-:W3:Y:S01]  /*0120*/  S2R R37, SR_TID.X ;  /* 0x0000000000257919 */ /* 0x000ee20000002100 */
[----:B0-----:R-:W-:-:S05]  /*0130*/  @P1 IMAD.WIDE R4, R43, 0x4, R4 ;  /* 0x000000042b041825 */ /* 0x001fca00078e0204 */
[----:B------:R1:W5:Y:S01]  /*0140*/  @P1 LDG.E R11, desc[UR4][R4.64] ;  /* 0x00000004040b1981 */ /* 0x000362000c1e1900 */
[----:B--2---:R-:W-:Y:S01]  /*0150*/  SHF.L.U32 R10, R36, 0x5, RZ ;  /* 0x00000005240a7819 */ /* 0x004fe200000006ff */
[----:B---3--:R-:W-:Y:S06]  /*0160*/  @P1 BRA `(.L_x_33) ;  /* 0x0000000000101947 */ /* 0x008fec0003800000 */
[----:B------:R-:W-:Y:S05]  /*0170*/  @!P0 BRA `(.L_x_33) ;  /* 0x00000000000c8947 */ /* 0x000fea0003800000 */
[----:B------:R-:W2:Y:S04]  /*0180*/  LDG.E R0, desc[UR4][R2.64] ;  /* 0x0000000402007981 */ /* 0x000ea8000c1e1900 */
[----:B-----5:R-:W2:Y:S02]  /*0190*/  LDG.E R11, desc[UR4][R2.64+0x4] ;  /* 0x00000404020b7981 */ /* 0x020ea4000c1e1900 */
[----:B--2---:R-:W-:-:S07]  /*01a0*/  IADD3 R11, -R0, R11, RZ ;  /* 0x0000000b000b7210 */ /* 0x004fce0007ffe1ff */
.L_x_33:
[----:B-----5:R-:W-:-:S13]  /*01b0*/  ISETP.LE.AND P1, PT, R11, R10, PT ;  /* 0x0000000a0b00720c */ /* 0x020fda0003f23270 */
[----:B------:R-:W-:Y:S05]  /*01c0*/  @P2 EXIT P1 ;  /* 0x000000000000294d */ /* 0x000fea0000800000 */
[----:B------:R-:W0:Y:S01]  /*01d0*/  S2UR UR6, SR_CTAID.Y ;  /* 0x00000000000679c3 */ /* 0x000e220000002600 */
[----:B------:R-:W-:Y:S02]  /*01e0*/  SHF.R.S32.HI R0, RZ, 0x1f, R37 ;  /* 0x0000001fff007819 */ /* 0x000fe40000011425 */
[----:B------:R-:W-:Y:S02]  /*01f0*/  CS2R R12, SRZ ;  /* 0x00000000000c7805 */ /* 0x000fe4000001ff00 */
[----:B------:R-:W-:Y:S01]  /*0200*/  ISETP.GT.AND P1, PT, R37, 0x1f, PT ;  /* 0x0000001f2500780c */ /* 0x000fe20003f24270 */
[----:B------:R-:W-:Y:S01]  /*0210*/  BSSY B0, `(.L_x_34) ;  /* 0x0000029000007945 */ /* 0x000fe20003800000 */
[----:B------:R-:W-:Y:S02]  /*0220*/  LEA.HI R0, R0, R37, RZ, 0x4 ;  /* 0x0000002500007211 */ /* 0x000fe400078f20ff */
[----:B------:R-:W-:Y:S01]  /*0230*/  IADD3 R8, -R10, R11, RZ ;  /* 0x0000000b0a087210 */ /* 0x000fe20007ffe1ff */
[----:B------:R-:W2:Y:S01]  /*0240*/  LDC.64 R20, c[0x0][0x230] ;  /* 0x00008c00ff147b82 */ /* 0x000ea20000000a00 */
[----:B-1----:R-:W-:-:S02]  /*0250*/  LOP3.LUT R2, R0, 0xfffffff0, RZ, 0xc0, !PT ;  /* 0xfffffff000027812 */ /* 0x002fc400078ec0ff */
[----:B------:R-:W-:Y:S02]  /*0260*/  ISETP.GE.OR P4, PT, R37, R8, P1 ;  /* 0x000000082500720c */ /* 0x000fe40000f86670 */
[----:B------:R-:W-:Y:S02]  /*0270*/  IADD3 R9, -R2, R37, RZ ;  /* 0x0000002502097210 */ /* 0x000fe40007ffe1ff */
[----:B------:R-:W-:Y:S02]  /*0280*/  SHF.R.S32.HI R7, RZ, 0x4, R0 ;  /* 0x00000004ff077819 */ /* 0x000fe40000011400 */
[----:B------:R-:W-:Y:S02]  /*0290*/  SHF.L.U32 R38, R9, 0x3, RZ ;  /* 0x0000000309267819 */ /* 0x000fe400000006ff */
[----:B------:R-:W-:Y:S02]  /*02a0*/  @P0 MOV R12, R42 ;  /* 0x0000002a000c0202 */ /* 0x000fe40000000f00 */
[----:B------:R-:W-:-:S02]  /*02b0*/  SHF.R.S32.HI R39, RZ, 0x1f, R38 ;  /* 0x0000001fff277819 */ /* 0x000fc40000011426 */
[----:B------:R-:W-:Y:S01]  /*02c0*/  SHF.R.S32.HI R3, RZ, 0x1f, R43 ;  /* 0x0000001fff037819 */ /* 0x000fe2000001142b */
[----:B0-----:R-:W-:Y:S01]  /*02d0*/  USHF.R.S32.HI UR7, URZ, 0x1f, UR6 ;  /* 0x0000001f3f077899 */ /* 0x001fe20008011406 */
[----:B------:R-:W-:Y:S02]  /*02e0*/  @P0 SHF.R.S32.HI R13, RZ, 0x1f, R42 ;  /* 0x0000001fff0d0819 */ /* 0x000fe4000001142a */
[----:B------:R-:W-:Y:S02]  /*02f0*/  IADD3 R40, P3, R7, R12, RZ ;  /* 0x0000000c07287210 */ /* 0x000fe40007f7e0ff */
[----:B------:R-:W-:Y:S02]  /*0300*/  SEL R6, R43, RZ, !P2 ;  /* 0x000000ff2b067207 */ /* 0x000fe40005000000 */
[----:B------:R-:W-:Y:S01]  /*0310*/  MOV R5, 0x7f800000 ;  /* 0x7f80000000057802 */ /* 0x000fe20000000f00 */
[C---:B--2---:R-:W-:Y:S01]  /*0320*/  IMAD R2, R20.reuse, UR7, RZ ;  /* 0x0000000714027c24 */ /* 0x044fe2000f8e02ff */
[----:B------:R-:W-:Y:S01]  /*0330*/  SHF.R.S32.HI R4, RZ, 0x1f, R7 ;  /* 0x0000001fff047819 */ /* 0x000fe20000011407 */
[----:B------:R-:W-:Y:S01]  /*0340*/  IMAD.WIDE.U32 R14, R20, UR6, R38 ;  /* 0x00000006140e7c25 */ /* 0x000fe2000f8e0026 */
[----:B------:R-:W-:-:S03]  /*0350*/  SEL R3, R3, RZ, !P2 ;  /* 0x000000ff03037207 */ /* 0x000fc60005000000 */
[----:B------:R-:W-:Y:S01]  /*0360*/  IMAD R21, R21, UR6, R2 ;  /* 0x0000000615157c24 */ /* 0x000fe2000f8e0202 */
[----:B------:R-:W-:Y:S06]  /*0370*/  @P4 BRA `(.L_x_35) ;  /* 0x0000000000484947 */ /* 0x000fec0003800000 */
[----:B------:R-:W0:Y:S01]  /*0380*/  LDC.64 R18, c[0x0][0x290] ;  /* 0x0000a400ff127b82 */ /* 0x000e220000000a00 */
[----:B------:R-:W-:Y:S01]  /*0390*/  SHF.R.S32.HI R5, RZ, 0x1f, R10 ;  /* 0x0000001fff057819 */ /* 0x000fe2000001140a */
[----:B------:R-:W-:Y:S01]  /*03a0*/  ULDC.64 UR8, c[0x0][0x298] ;  /* 0x0000a60000087ab9 */ /* 0x000fe20000000a00 */
[--C-:B------:R-:W-:Y:S02]  /*03b0*/  SHF.R.S32.HI R0, RZ, 0x1f, R37.reuse ;  /* 0x0000001fff007819 */ /* 0x100fe40000011425 */
[----:B------:R-:W-:-:S04]  /*03c0*/  IADD3 R16, P2, P4, R12, R10, R37 ;  /* 0x0000000a0c107210 */ /* 0x000fc80007c5e025 */
[----:B------:R-:W-:Y:S01]  /*03d0*/  IADD3.X R17, R13, R5, R0, P2, P4 ;  /* 0x000000050d117210 */ /* 0x000fe200017e8400 */
[C---:B0-----:R-:W-:Y:S02]  /*03e0*/  IMAD R0, R18.reuse, UR7, RZ ;  /* 0x0000000712007c24 */ /* 0x041fe4000f8e02ff */
[----:B------:R-:W-:-:S04]  /*03f0*/  IMAD.WIDE.U32 R16, R18, UR6, R16 ;  /* 0x0000000612107c25 */ /* 0x000fc8000f8e0010 */
[----:B------:R-:W-:Y:S02]  /*0400*/  IMAD R5, R19, UR6, R0 ;  /* 0x0000000613057c24 */ /* 0x000fe4000f8e0200 */
[----:B------:R-:W-:-:S03]  /*0410*/  IMAD R19, R3, UR8, RZ ;  /* 0x0000000803137c24 */ /* 0x000fc6000f8e02ff */
[----:B------:R-:W-:Y:S01]  /*0420*/  IADD3 R17, R17, R5, RZ ;  /* 0x0000000511117210 */ /* 0x000fe20007ffe0ff */
[C---:B------:R-:W-:Y:S02]  /*0430*/  IMAD R5, R6.reuse, UR9, R19 ;  /* 0x0000000906057c24 */ /* 0x040fe4000f8e0213 */
[----:B------:R-:W-:Y:S01]  /*0440*/  IMAD.WIDE.U32 R16, R6, UR8, R16 ;  /* 0x0000000806107c25 */ /* 0x000fe2000f8e0010 */
[----:B------:R-:W-:-:S04]  /*0450*/  ULDC.64 UR8, c[0x0][0x288] ;  /* 0x0000a20000087ab9 */ /* 0x000fc80000000a00 */
[----:B------:R-:W-:Y:S02]  /*0460*/  IADD3 R5, R17, R5, RZ ;  /* 0x0000000511057210 */ /* 0x000fe40007ffe0ff */
[----:B------:R-:W-:-:S04]  /*0470*/  LEA R18, P2, R16, UR8, 0x2 ;  /* 0x0000000810127c11 */ /* 0x000fc8000f8410ff */
[----:B------:R-:W-:-:S05]  /*0480*/  LEA.HI.X R19, R16, UR9, R5, 0x2, P2 ;  /* 0x0000000910137c11 */ /* 0x000fca00090f1405 */
[----:B------:R0:W5:Y:S04]  /*0490*/  LDG.E R5, desc[UR4][R18.64] ;  /* 0x0000000412057981 */ /* 0x000168000c1e1900 */
.L_x_35:
[----:B------:R-:W-:Y:S05]  /*04a0*/  BSYNC B0 ;  /* 0x0000000000007941 */ /* 0x000fea0003800000 */
.L_x_34:
[----:B------:R-:W1:Y:S01]  /*04b0*/  LDC.64 R44, c[0x0][0x250] ;  /* 0x00009400ff2c7b82 */ /* 0x000e620000000a00 */
[----:B------:R-:W-:Y:S01]  /*04c0*/  ISETP.GE.AND P2, PT, R7, R8, PT ;  /* 0x000000080700720c */ /* 0x000fe20003f46270 */
[----:B------:R-:W-:Y:S01]  /*04d0*/  ULDC.64 UR8, c[0x0][0x238] ;  /* 0x00008e0000087ab9 */ /* 0x000fe20000000a00 */
[----:B------:R-:W-:Y:S01]  /*04e0*/  IADD3 R15, R15, R21, RZ ;  /* 0x000000150f0f7210 */ /* 0x000fe20007ffe0ff */
[----:B------:R-:W-:Y:S01]  /*04f0*/  IMAD R17, R3, UR8, RZ ;  /* 0x0000000803117c24 */ /* 0x000fe2000f8e02ff */
[----:B------:R-:W-:Y:S01]  /*0500*/  IADD3.X R41, R4, R13, RZ, P3, !PT ;  /* 0x0000000d04297210 */ /* 0x000fe20001ffe4ff */
[----:B------:R-:W-:Y:S01]  /*0510*/  BSSY B0, `(.L_x_36) ;  /* 0x000001b000007945 */ /* 0x000fe20003800000 */
[----:B------:R-:W-:Y:S01]  /*0520*/  HFMA2.MMA R16, -RZ, RZ, 0, 0 ;  /* 0x00000000ff107435 */ /* 0x000fe200000001ff */
[C---:B------:R-:W-:Y:S01]  /*0530*/  IMAD R17, R6.reuse, UR9, R17 ;  /* 0x0000000906117c24 */ /* 0x040fe2000f8e0211 */
[----:B------:R-:W-:Y:S01]  /*0540*/  CS2R R20, SRZ ;  /* 0x0000000000147805 */ /* 0x000fe2000001ff00 */
[----:B------:R-:W-:Y:S01]  /*0550*/  IMAD.WIDE.U32 R26, R6, UR8, R14 ;  /* 0x00000008061a7c25 */ /* 0x000fe2000f8e000e */
[----:B------:R-:W-:-:S02]  /*0560*/  CS2R R22, SRZ ;  /* 0x0000000000167805 */ /* 0x000fc4000001ff00 */
[----:B------:R-:W-:Y:S02]  /*0570*/  CS2R R12, SRZ ;  /* 0x00000000000c7805 */ /* 0x000fe4000001ff00 */
[----:B------:R-:W-:Y:S02]  /*0580*/  CS2R R14, SRZ ;  /* 0x00000000000e7805 */ /* 0x000fe4000001ff00 */
[----:B------:R-:W-:Y:S01]  /*0590*/  IADD3 R2, R7, 0x10, RZ ;  /* 0x0000001007027810 */ /* 0x000fe20007ffe0ff */
[----:B------:R-:W-:Y:S01]  /*05a0*/  IMAD.WIDE R40, R36, 0x20, R40 ;  /* 0x0000002024287825 */ /* 0x000fe200078e0228 */
[----:B------:R-:W-:Y:S01]  /*05b0*/  IADD3 R25, R27, R17, RZ ;  /* 0x000000111b197210 */ /* 0x000fe20007ffe0ff */
[----:B------:R-:W-:Y:S06]  /*05c0*/  @P2 BRA `(.L_x_37) ;  /* 0x00000000003c2947 */ /* 0x000fec0003800000 */
[----:B------:R-:W-:Y:S01]  /*05d0*/  MOV R24, R26 ;  /* 0x0000001a00187202 */ /* 0x000fe20000000f00 */
[----:B------:R-:W-:Y:S01]  /*05e0*/  ULDC.64 UR8, c[0x0][0x228] ;  /* 0x00008a0000087ab9 */ /* 0x000fe20000000a00 */
[----:B------:R-:W-:Y:S01]  /*05f0*/  IADD3 R0, R38, 0x80, RZ ;  /* 0x0000008026007810 */ /* 0x000fe20007ffe0ff */
[----:B------:R-:W-:Y:S01]  /*0600*/  IMAD R17, R41, UR8, RZ ;  /* 0x0000000829117c24 */ /* 0x000fe2000f8e02ff */
[----:B------:R-:W-:Y:S01]  /*0610*/  ULDC.64 UR10, c[0x0][0x210] ;  /* 0x00008400000a7ab9 */ /* 0x000fe20000000a00 */
[----:B0-----:R-:W-:Y:S01]  /*0620*/  IMAD.WIDE.U32 R18, R40, UR8, R24 ;  /* 0x0000000828127c25 */ /* 0x001fe2000f8e0018 */
[----:B------:R-:W-:Y:S02]  /*0630*/  ULDC UR8, c[0x0][0x21c] ;  /* 0x0000870000087ab9 */ /* 0x000fe40000000800 */
[----:B------:R-:W-:Y:S01]  /*0640*/  ISETP.GE.AND P3, PT, R38, UR8, PT ;  /* 0x0000000826007c0c */ /* 0x000fe2000bf66270 */
[----:B------:R-:W-:Y:S01]  /*0650*/  IMAD R17, R40, UR9, R17 ;  /* 0x0000000928117c24 */ /* 0x000fe2000f8e0211 */
[----:B------:R-:W-:-:S02]  /*0660*/  ISETP.GE.AND P4, PT, R0, UR8, PT ;  /* 0x0000000800007c0c */ /* 0x000fc4000bf86270 */
[----:B------:R-:W-:Y:S02]  /*0670*/  LEA R28, P5, R18, UR10, 0x1 ;  /* 0x0000000a121c7c11 */ /* 0x000fe4000f8a08ff */
[----:B------:R-:W-:-:S04]  /*0680*/  IADD3 R17, R19, R17, RZ ;  /* 0x0000001113117210 */ /* 0x000fc80007ffe0ff */
[----:B------:R-:W-:-:S05]  /*0690*/  LEA.HI.X R29, R18, UR11, R17, 0x1, P5 ;  /* 0x0000000b121d7c11 */ /* 0x000fca000a8f0c11 */
[----:B------:R2:W5:Y:S04]  /*06a0*/  @!P3 LDG.E.128 R20, desc[UR4][R28.64] ;  /* 0x000000041c14b981 */ /* 0x000568000c1e1d00 */
[----:B------:R2:W5:Y:S02]  /*06b0*/  @!P4 LDG.E.128 R12, desc[UR4][R28.64+0x100] ;  /* 0x000100041c0cc981 */ /* 0x000564000c1e1d00 */
.L_x_37:
[----:B------:R-:W-:Y:S05]  /*06c0*/  BSYNC B0 ;  /* 0x0000000000007941 */ /* 0x000fea0003800000 */
.L_x_36:
[----:B------:R-:W-:Y:S01]  /*06d0*/  ISETP.GE.AND P3, PT, R2, R8, PT ;  /* 0x000000080200720c */ /* 0x000fe20003f66270 */
[C---:B01----:R-:W-:Y:S01]  /*06e0*/  IMAD R18, R44.reuse, UR7, RZ ;  /* 0x000000072c127c24 */ /* 0x043fe2000f8e02ff */
[----:B------:R-:W-:Y:S01]  /*06f0*/  BSSY B0, `(.L_x_38) ;  /* 0x000001d000007945 */ /* 0x000fe20003800000 */
[----:B------:R-:W-:Y:S01]  /*0700*/  HFMA2.MMA R17, -RZ, RZ, 0, 0 ;  /* 0x00000000ff117435 */ /* 0x000fe200000001ff */
[----:B-----5:R-:W-:Y:S01]  /*0710*/  MOV R0, R20 ;  /* 0x0000001400007202 */ /* 0x020fe20000000f00 */
[----:B--2---:R-:W-:Y:S01]  /*0720*/  IMAD R29, R45, UR6, R18 ;  /* 0x000000062d1d7c24 */ /* 0x004fe2000f8e0212 */
[----:B------:R-:W-:Y:S01]  /*0730*/  MOV R49, R21 ;  /* 0x0000001500317202 */ /* 0x000fe20000000f00 */
[----:B------:R-:W-:Y:S01]  /*0740*/  IMAD.WIDE.U32 R44, R44, UR6, R38 ;  /* 0x000000062c2c7c25 */ /* 0x000fe2000f8e0026 */
[----:B------:R-:W-:Y:S02]  /*0750*/  MOV R48, R22 ;  /* 0x0000001600307202 */ /* 0x000fe40000000f00 */
[----:B------:R-:W-:-:S02]  /*0760*/  CS2R R20, SRZ ;  /* 0x0000000000147805 */ /* 0x000fc4000001ff00 */
[----:B------:R-:W-:Y:S02]  /*0770*/  MOV R51, R23 ;  /* 0x0000001700337202 */ /* 0x000fe40000000f00 */
[----:B------:R-:W-:Y:S02]  /*0780*/  CS2R R22, SRZ ;  /* 0x0000000000167805 */ /* 0x000fe4000001ff00 */
[----:B------:R-:W-:Y:S01]  /*0790*/  CS2R R18, SRZ ;  /* 0x0000000000127805 */ /* 0x000fe2000001ff00 */
[----:B------:R-:W-:Y:S06]  /*07a0*/  @P3 BRA `(.L_x_39) ;  /* 0x0000000000443947 */ /* 0x000fec0003800000 */
[----:B------:R-:W-:Y:S01]  /*07b0*/  IADD3 R27, P4, R40, 0x10, RZ ;  /* 0x00000010281b7810 */ /* 0x000fe20007f9e0ff */
[----:B------:R-:W-:Y:S01]  /*07c0*/  ULDC.64 UR8, c[0x0][0x228] ;  /* 0x00008a0000087ab9 */ /* 0x000fe20000000a00 */
[----:B------:R-:W-:Y:S02]  /*07d0*/  ULDC.64 UR10, c[0x0][0x210] ;  /* 0x00008400000a7ab9 */ /* 0x000fe40000000a00 */
[----:B------:R-:W-:-:S05]  /*07e0*/  IADD3.X R24, RZ, R41, RZ, P4, !PT ;  /* 0x00000029ff187210 */ /* 0x000fca00027fe4ff */
[----:B------:R-:W-:Y:S01]  /*07f0*/  IMAD R28, R24, UR8, RZ ;  /* 0x00000008181c7c24 */ /* 0x000fe2000f8e02ff */
[----:B------:R-:W-:Y:S02]  /*0800*/  MOV R24, R26 ;  /* 0x0000001a00187202 */ /* 0x000fe40000000f00 */
[----:B------:R-:W-:-:S03]  /*0810*/  IADD3 R26, R38, 0x80, RZ ;  /* 0x00000080261a7810 */ /* 0x000fc60007ffe0ff */
[C---:B------:R-:W-:Y:S01]  /*0820*/  IMAD.WIDE.U32 R24, R27.reuse, UR8, R24 ;  /* 0x000000081b187c25 */ /* 0x040fe2000f8e0018 */
[----:B------:R-:W-:Y:S02]  /*0830*/  ULDC UR8, c[0x0][0x21c] ;  /* 0x0000870000087ab9 */ /* 0x000fe40000000800 */
[----:B------:R-:W-:Y:S01]  /*0840*/  ISETP.GE.AND P5, PT, R38, UR8, PT ;  /* 0x0000000826007c0c */ /* 0x000fe2000bfa6270 */
[----:B------:R-:W-:Y:S01]  /*0850*/  IMAD R27, R27, UR9, R28 ;  /* 0x000000091b1b7c24 */ /* 0x000fe2000f8e021c */
[----:B------:R-:W-:Y:S02]  /*0860*/  ISETP.GE.AND P6, PT, R26, UR8, PT ;  /* 0x000000081a007c0c */ /* 0x000fe4000bfc6270 */
[----:B------:R-:W-:Y:S02]  /*0870*/  LEA R26, P4, R24, UR10, 0x1 ;  /* 0x0000000a181a7c11 */ /* 0x000fe4000f8808ff */
[----:B------:R-:W-:-:S04]  /*0880*/  IADD3 R25, R25, R27, RZ ;  /* 0x0000001b19197210 */ /* 0x000fc80007ffe0ff */
[----:B------:R-:W-:-:S05]  /*0890*/  LEA.HI.X R27, R24, UR11, R25, 0x1, P4 ;  /* 0x0000000b181b7c11 */ /* 0x000fca000a0f0c19 */
[----:B------:R0:W5:Y:S04]  /*08a0*/  @!P5 LDG.E.128 R20, desc[UR4][R26.64] ;  /* 0x000000041a14d981 */ /* 0x000168000c1e1d00 */
[----:B------:R0:W5:Y:S02]  /*08b0*/  @!P6 LDG.E.128 R16, desc[UR4][R26.64+0x100] ;  /* 0x000100041a10e981 */ /* 0x000164000c1e1d00 */
.L_x_39:
[----:B------:R-:W-:Y:S05]  /*08c0*/  BSYNC B0 ;  /* 0x0000000000007941 */ /* 0x000fea0003800000 */
.L_x_38:
[----:B------:R-:W-:Y:S01]  /*08d0*/  ULDC.64 UR8, c[0x0][0x258] ;  /* 0x0000960000087ab9 */ /* 0x000fe20000000a00 */
[----:B------:R-:W-:Y:S01]  /*08e0*/  IADD3 R45, R45, R29, RZ ;  /* 0x0000001d2d2d7210 */ /* 0x000fe20007ffe0ff */
[----:B------:R-:W-:Y:S01]  /*08f0*/  BSSY B0, `(.L_x_40) ;  /* 0x000001f000007945 */ /* 0x000fe20003800000 */
[----:B-----5:R-:W-:Y:S01]  /*0900*/  MOV R52, R21 ;  /* 0x0000001500347202 */ /* 0x020fe20000000f00 */
[----:B------:R-:W-:Y:S01]  /*0910*/  IMAD R21, R3, UR8, RZ ;  /* 0x0000000803157c24 */ /* 0x000fe2000f8e02ff */
[----:B------:R-:W-:Y:S01]  /*0920*/  HFMA2.MMA R32, -RZ, RZ, 0, 0 ;  /* 0x00000000ff207435 */ /* 0x000fe200000001ff */
[C---:B------:R-:W-:Y:S01]  /*0930*/  IMAD.WIDE.U32 R44, R6.reuse, UR8, R44 ;  /* 0x00000008062c7c25 */ /* 0x040fe2000f8e002c */
[----:B------:R-:W-:Y:S02]  /*0940*/  MOV R50, R20 ;  /* 0x0000001400327202 */ /* 0x000fe40000000f00 */
[----:B------:R-:W-:Y:S02]  /*0950*/  CS2R R28, SRZ ;  /* 0x00000000001c7805 */ /* 0x000fe4000001ff00 */
[----:B------:R-:W-:Y:S01]  /*0960*/  MOV R53, R22 ;  /* 0x0000001600357202 */ /* 0x000fe20000000f00 */
[----:B------:R-:W-:Y:S01]  /*0970*/  IMAD R47, R6, UR9, R21 ;  /* 0x00000009062f7c24 */ /* 0x000fe2000f8e0215 */
[----:B------:R-:W-:-:S02]  /*0980*/  MOV R54, R23 ;  /* 0x0000001700367202 */ /* 0x000fc40000000f00 */
[----:B------:R-:W-:Y:S02]  /*0990*/  CS2R R20, SRZ ;  /* 0x0000000000147805 */ /* 0x000fe4000001ff00 */
[----:B------:R-:W-:Y:S02]  /*09a0*/  CS2R R22, SRZ ;  /* 0x0000000000167805 */ /* 0x000fe4000001ff00 */
[----:B------:R-:W-:Y:S02]  /*09b0*/  CS2R R24, SRZ ;  /* 0x0000000000187805 */ /* 0x000fe4000001ff00 */
[----:B0-----:R-:W-:Y:S02]  /*09c0*/  CS2R R26, SRZ ;  /* 0x00000000001a7805 */ /* 0x001fe4000001ff00 */
[----:B------:R-:W-:Y:S01]  /*09d0*/  IADD3 R47, R45, R47, RZ ;  /* 0x0000002f2d2f7210 */ /* 0x000fe20007ffe0ff */
[----:B------:R-:W-:Y:S06]  /*09e0*/  @P2 BRA `(.L_x_41) ;  /* 0x00000000003c2947 */ /* 0x000fec0003800000 */
        /* <DEDUP_REMOVED lines=15> */
.L_x_41:
[----:B------:R-:W-:Y:S05]  /*0ae0*/  BSYNC B0 ;  /* 0x0000000000007941 */ /* 0x000fea0003800000 */
.L_x_40:
[----:B-----5:R-:W-:Y:S01]  /*0af0*/  MOV R55, R20 ;  /* 0x0000001400377202 */ /* 0x020fe20000000f00 */
[----:B------:R-:W-:Y:S01]  /*0b00*/  BSSY B0, `(.L_x_42) ;  /* 0x0000018000007945 */ /* 0x000fe20003800000 */
[----:B------:R-:W-:Y:S01]  /*0b10*/  HFMA2.MMA R33, -RZ, RZ, 0, 0 ;  /* 0x00000000ff217435 */ /* 0x000fe200000001ff */
[----:B0-----:R-:W-:Y:S02]  /*0b20*/  CS2R R30, SRZ ;  /* 0x00000000001e7805 */ /* 0x001fe4000001ff00 */
[----:B------:R-:W-:Y:S01]  /*0b30*/  CS2R R34, SRZ ;  /* 0x0000000000227805 */ /* 0x000fe2000001ff00 */
        /* <DEDUP_REMOVED lines=8> */
[C---:B------:R-:W-:Y:S01]  /*0bc0*/  IADD3 R41, R38.reuse, 0x80, RZ ;  /* 0x0000008026297810 */ /* 0x040fe20007ffe0ff */
[----:B------:R-:W-:Y:S01]  /*0bd0*/  IMAD.WIDE.U32 R44, R39, UR10, R44 ;  /* 0x0000000a272c7c25 */ /* 0x000fe2000f8e002c */
[----:B------:R-:W-:Y:S02]  /*0be0*/  ISETP.GE.AND P3, PT, R38, UR8, PT ;  /* 0x0000000826007c0c */ /* 0x000fe4000bf66270 */
[----:B------:R-:W-:Y:S01]  /*0bf0*/  ISETP.GE.AND P4, PT, R41, UR8, PT ;  /* 0x0000000829007c0c */ /* 0x000fe2000bf86270 */
[----:B------:R-:W-:-:S04]  /*0c00*/  IMAD R40, R40, UR10, RZ ;  /* 0x0000000a28287c24 */ /* 0x000fc8000f8e02ff */
[----:B------:R-:W-:Y:S01]  /*0c10*/  IMAD R39, R39, UR11, R40 ;  /* 0x0000000b27277c24 */ /* 0x000fe2000f8e0228 */
[----:B------:R-:W-:Y:S02]  /*0c20*/  ULDC.64 UR10, c[0x0][0x240] ;  /* 0x00009000000a7ab9 */ /* 0x000fe40000000a00 */
[----:B------:R-:W-:Y:S02]  /*0c30*/  LEA R38, P2, R44, UR10, 0x1 ;  /* 0x0000000a2c267c11 */ /* 0x000fe4000f8408ff */
[----:B------:R-:W-:-:S04]  /*0c40*/  IADD3 R39, R45, R39, RZ ;  /* 0x000000272d277210 */ /* 0x000fc80007ffe0ff */
[----:B------:R-:W-:-:S05]  /*0c50*/  LEA.HI.X R39, R44, UR11, R39, 0x1, P2 ;  /* 0x0000000b2c277c11 */ /* 0x000fca00090f0c27 */
[----:B------:R0:W5:Y:S04]  /*0c60*/  @!P3 LDG.E.128 R28, desc[UR4][R38.64] ;  /* 0x00000004261cb981 */ /* 0x000168000c1e1d00 */
[----:B------:R0:W5:Y:S02]  /*0c70*/  @!P4 LDG.E.128 R32, desc[UR4][R38.64+0x100] ;  /* 0x000100042620c981 */ /* 0x000164000c1e1d00 */
.L_x_43:
[----:B------:R-:W-:Y:S05]  /*0c80*/  BSYNC B0 ;  /* 0x0000000000007941 */ /* 0x000fea0003800000 */
.L_x_42:
[----:B------:R-:W-:Y:S02]  /*0c90*/  HADD2.F32 R0, -RZ, R0.H0_H0 ;  /* 0x20000000ff007230 */ /* 0x000fe40000004100 */
[----:B------:R-:W-:Y:S01]  /*0ca0*/  FMUL.FTZ R57, R56, R57 ;  /* 0x0000003938397220 */ /* 0x000fe20000410000 */
[----:B0-----:R-:W-:Y:S01]  /*0cb0*/  HADD2.F32 R39, -RZ, R55.H0_H0 ;  /* 0x20000037ff277230 */ /* 0x001fe20000004100 */
[----:B------:R-:W-:Y:S01]  /*0cc0*/  ISETP.NE.AND P2, PT, R9, RZ, PT ;  /* 0x000000ff0900720c */ /* 0x000fe20003f45270 */
[----:B-----5:R-:W-:Y:S01]  /*0cd0*/  HADD2.F32 R41, -RZ, R28.H1_H1 ;  /* 0x3000001cff297230 */ /* 0x020fe20000004100 */
[----:B------:R-:W-:Y:S01]  /*0ce0*/  @P0 LEA R42, R43, R42, 0x5 ;  /* 0x0000002a2b2a0211 */ /* 0x000fe200078e28ff */
[----:B------:R-:W-:Y:S02]  /*0cf0*/  HADD2.F32 R20, -RZ, R49.H0_H0 ;  /* 0x20000031ff147230 */ /* 0x000fe40000004100 */
[----:B------:R-:W-:Y:S01]  /*0d00*/  FFMA.FTZ R57, R0, R39, R57 ;  /* 0x0000002700397223 */ /* 0x000fe20000010039 */
[--C-:B------:R-:W-:Y:S01]  /*0d10*/  HADD2.F32 R0, -RZ, R50.reuse.H1_H1 ;  /* 0x30000032ff007230 */ /* 0x100fe20000004100 */
[----:B------:R-:W-:Y:S01]  /*0d20*/  BSSY B0, `(.L_x_44) ;  /* 0x0000085000007945 */ /* 0x000fe20003800000 */
[----:B------:R-:W-:Y:S01]  /*0d30*/  HADD2.F32 R50, -RZ, R50.H0_H0 ;  /* 0x20000032ff327230 */ /* 0x000fe20000004100 */
[----:B------:R-:W-:Y:S01]  /*0d40*/  MOV R9, RZ ;  /* 0x000000ff00097202 */ /* 0x000fe20000000f00 */
[----:B------:R-:W-:-:S02]  /*0d50*/  HADD2.F32 R39, -RZ, R28.H0_H0 ;  /* 0x2000001cff277230 */ /* 0x000fc40000004100 */
[----:B------:R-:W-:Y:S01]  /*0d60*/  FMUL.FTZ R41, R0, R41 ;  /* 0x0000002900297220 */ /* 0x000fe20000410000 */
[----:B------:R-:W-:Y:S02]  /*0d70*/  HADD2.F32 R45, -RZ, R21.H0_H0 ;  /* 0x20000015ff2d7230 */ /* 0x000fe40000004100 */
[--C-:B------:R-:W-:Y:S02]  /*0d80*/  HADD2.F32 R0, -RZ, R52.reuse.H0_H0 ;  /* 0x20000034ff007230 */ /* 0x100fe40000004100 */
[----:B------:R-:W-:Y:S01]  /*0d90*/  FFMA.FTZ R41, R50, R39, R41 ;  /* 0x0000002732297223 */ /* 0x000fe20000010029 */
[--C-:B------:R-:W-:Y:S02]  /*0da0*/  HADD2.F32 R39, -RZ, R29.reuse.H0_H0 ;  /* 0x2000001dff277230 */ /* 0x100fe40000004100 */
[----:B------:R-:W-:Y:S01]  /*0db0*/  FFMA.FTZ R28, R20, R45, R57 ;  /* 0x0000002d141c7223 */ /* 0x000fe20000010039 */
[----:B------:R-:W-:Y:S02]  /*0dc0*/  HADD2.F32 R52, -RZ, R52.H1_H1 ;  /* 0x30000034ff347230 */ /* 0x000fe40000004100 */
[----:B------:R-:W-:-:S02]  /*0dd0*/  HADD2.F32 R29, -RZ, R29.H1_H1 ;  /* 0x3000001dff1d7230 */ /* 0x000fc40000004100 */
[----:B------:R-:W-:Y:S01]  /*0de0*/  FFMA.FTZ R39, R0, R39, R41 ;  /* 0x0000002700277223 */ /* 0x000fe20000010029 */
[----:B------:R-:W-:Y:S02]  /*0df0*/  HADD2.F32 R49, -RZ, R49.H1_H1 ;  /* 0x30000031ff317230 */ /* 0x000fe40000004100 */
[----:B------:R-:W-:Y:S02]  /*0e00*/  HADD2.F32 R20, -RZ, R21.H1_H1 ;  /* 0x30000015ff147230 */ /* 0x000fe40000004100 */
[----:B------:R-:W-:Y:S01]  /*0e10*/  FFMA.FTZ R41, R52, R29, R39 ;  /* 0x0000001d34297223 */ /* 0x000fe20000010027 */
[----:B------:R-:W-:Y:S02]  /*0e20*/  HADD2.F32 R29, -RZ, R48.H0_H0 ;  /* 0x20000030ff1d7230 */ /* 0x000fe40000004100 */
[----:B------:R-:W-:Y:S02]  /*0e30*/  HADD2.F32 R40, -RZ, R22.H0_H0 ;  /* 0x20000016ff287230 */ /* 0x000fe40000004100 */
[----:B------:R-:W-:Y:S01]  /*0e40*/  FFMA.FTZ R44, R49, R20, R28 ;  /* 0x00000014312c7223 */ /* 0x000fe2000001001c */
[----:B------:R-:W-:-:S02]  /*0e50*/  HADD2.F32 R38, -RZ, R53.H0_H0 ;  /* 0x20000035ff267230 */ /* 0x000fc40000004100 */
[----:B------:R-:W-:Y:S02]  /*0e60*/  HADD2.F32 R39, -RZ, R30.H0_H0 ;  /* 0x2000001eff277230 */ /* 0x000fe40000004100 */
[----:B------:R-:W-:Y:S01]  /*0e70*/  FFMA.FTZ R49, R29, R40, R44 ;  /* 0x000000281d317223 */ /* 0x000fe2000001002c */
[----:B------:R-:W-:Y:S02]  /*0e80*/  HADD2.F32 R48, -RZ, R48.H1_H1 ;  /* 0x30000030ff307230 */ /* 0x000fe40000004100 */
[----:B------:R-:W-:Y:S02]  /*0e90*/  HADD2.F32 R47, -RZ, R22.H1_H1 ;  /* 0x30000016ff2f7230 */ /* 0x000fe40000004100 */
[----:B------:R-:W-:Y:S01]  /*0ea0*/  FFMA.FTZ R40, R38, R39, R41 ;  /* 0x0000002726287223 */ /* 0x000fe20000010029 */
[----:B------:R-:W-:Y:S02]  /*0eb0*/  HADD2.F32 R53, -RZ, R53.H1_H1 ;  /* 0x30000035ff357230 */ /* 0x000fe40000004100 */
[----:B------:R-:W-:-:S02]  /*0ec0*/  HADD2.F32 R30, -RZ, R30.H1_H1 ;  /* 0x3000001eff1e7230 */ /* 0x000fc40000004100 */
[----:B------:R-:W-:Y:S01]  /*0ed0*/  FFMA.FTZ R49, R48, R47, R49 ;  /* 0x0000002f30317223 */ /* 0x000fe20000010031 */
[--C-:B------:R-:W-:Y:S02]  /*0ee0*/  HADD2.F32 R45, -RZ, R24.reuse.H0_H0 ;  /* 0x20000018ff2d7230 */ /* 0x100fe40000004100 */
[----:B------:R-:W-:Y:S02]  /*0ef0*/  HADD2.F32 R41, -RZ, R24.H1_H1 ;  /* 0x30000018ff297230 */ /* 0x000fe40000004100 */
[----:B------:R-:W-:Y:S01]  /*0f00*/  FFMA.FTZ R44, R53, R30, R40 ;  /* 0x0000001e352c7223 */ /* 0x000fe20000010028 */
[--C-:B------:R-:W-:Y:S02]  /*0f10*/  HADD2.F32 R24, -RZ, R26.reuse.H0_H0 ;  /* 0x2000001aff187230 */ /* 0x100fe40000004100 */
[----:B------:R-:W-:Y:S02]  /*0f20*/  HADD2.F32 R29, -RZ, R26.H1_H1 ;  /* 0x3000001aff1d7230 */ /* 0x000fe40000004100 */
[----:B------:R-:W-:-:S02]  /*0f30*/  HADD2.F32 R39, -RZ, R25.H0_H0 ;  /* 0x20000019ff277230 */ /* 0x000fc40000004100 */
[----:B------:R-:W-:Y:S02]  /*0f40*/  HADD2.F32 R38, -RZ, R25.H1_H1 ;  /* 0x30000019ff267230 */ /* 0x000fe40000004100 */
[----:B------:R-:W-:Y:S02]  /*0f50*/  HADD2.F32 R26, -RZ, R51.H0_H0 ;  /* 0x20000033ff1a7230 */ /* 0x000fe40000004100 */
[----:B------:R-:W-:Y:S02]  /*0f60*/  HADD2.F32 R47, -RZ, R23.H0_H0 ;  /* 0x20000017ff2f7230 */ /* 0x000fe40000004100 */
[--C-:B------:R-:W-:Y:S02]  /*0f70*/  HADD2.F32 R25, -RZ, R27.reuse.H0_H0 ;  /* 0x2000001bff197230 */ /* 0x100fe40000004100 */
[----:B------:R-:W-:Y:S02]  /*0f80*/  HADD2.F32 R22, -RZ, R27.H1_H1 ;  /* 0x3000001bff167230 */ /* 0x000fe40000004100 */
[----:B------:R-:W-:Y:S01]  /*0f90*/  FFMA.FTZ R26, R26, R47, R49 ;  /* 0x0000002f1a1a7223 */ /* 0x000fe20000010031 */
[----:B------:R-:W-:-:S02]  /*0fa0*/  HADD2.F32 R27, -RZ, R54.H0_H0 ;  /* 0x20000036ff1b7230 */ /* 0x000fc40000004100 */
[----:B------:R-:W-:Y:S02]  /*0fb0*/  HADD2.F32 R40, -RZ, R31.H0_H0 ;  /* 0x2000001fff287230 */ /* 0x000fe40000004100 */
        /* <DEDUP_REMOVED lines=10> */
[----:B------:R-:W-:Y:S01]  /*1060*/  FFMA.FTZ R45, R0, R45, R51 ;  /* 0x0000002d002d7223 */ /* 0x000fe20000010033 */
[----:B------:R-:W-:Y:S02]  /*1070*/  HADD2.F32 R20, -RZ, R12.H1_H1 ;  /* 0x3000000cff147230 */ /* 0x000fe40000004100 */
[----:B------:R-:W-:Y:S02]  /*1080*/  HADD2.F32 R16, -RZ, R16.H1_H1 ;  /* 0x30000010ff107230 */ /* 0x000fe40000004100 */
[----:B------:R-:W-:Y:S01]  /*1090*/  FFMA.FTZ R31, R23, R26, R54 ;  /* 0x0000001a171f7223 */ /* 0x000fe20000010036 */
[----:B------:R-:W-:-:S02]  /*10a0*/  HADD2.F32 R27, -RZ, R32.H1_H1 ;  /* 0x30000020ff1b7230 */ /* 0x000fc40000004100 */
[----:B------:R-:W-:Y:S01]  /*10b0*/  FFMA.FTZ R41, R20, R41, R45 ;  /* 0x0000002914297223 */ /* 0x000fe2000001002d */
[----:B------:R-:W-:Y:S02]  /*10c0*/  HADD2.F32 R12, -RZ, R13.H0_H0 ;  /* 0x2000000dff0c7230 */ /* 0x000fe40000004100 */
[----:B------:R-:W-:Y:S02]  /*10d0*/  HADD2.F32 R0, -RZ, R17.H0_H0 ;  /* 0x20000011ff007230 */ /* 0x000fe40000004100 */
[----:B------:R-:W-:Y:S01]  /*10e0*/  FFMA.FTZ R27, R16, R27, R31 ;  /* 0x0000001b101b7223 */ /* 0x000fe2000001001f */
[----:B------:R-:W-:Y:S02]  /*10f0*/  HADD2.F32 R23, -RZ, R33.H0_H0 ;  /* 0x20000021ff177230 */ /* 0x000fe40000004100 */
[----:B------:R-:W-:Y:S01]  /*1100*/  FFMA.FTZ R16, R12, R39, R41 ;  /* 0x000000270c107223 */ /* 0x000fe20000010029 */
[----:B------:R-:W-:Y:S02]  /*1110*/  HADD2.F32 R21, -RZ, R13.H1_H1 ;  /* 0x3000000dff157230 */ /* 0x000fe40000004100 */
[----:B------:R-:W-:-:S02]  /*1120*/  HADD2.F32 R17, -RZ, R17.H1_H1 ;  /* 0x30000011ff117230 */ /* 0x000fc40000004100 */
[----:B------:R-:W-:Y:S01]  /*1130*/  FFMA.FTZ R20, R0, R23, R27 ;  /* 0x0000001700147223 */ /* 0x000fe2000001001b */
        /* <DEDUP_REMOVED lines=29> */
[----:B0-----:R-:W-:Y:S01]  /*1310*/  FADD.FTZ R16, R0, R13 ;  /* 0x0000000d00107221 */ /* 0x001fe20000010000 */
[----:B-1----:R-:W-:-:S04]  /*1320*/  FADD.FTZ R18, R15, R18 ;  /* 0x000000120f127221 */ /* 0x002fc80000010000 */
[----:B------:R-:W0:Y:S01]  /*1330*/  SHFL.BFLY PT, R13, R16, 0x2, 0x1f ;  /* 0x0c401f00100d7f89 */ /* 0x000e2200000e0000 */
[----:B------:R-:W-:-:S03]  /*1340*/  @P0 SHF.R.S32.HI R15, RZ, 0x1f, R42 ;  /* 0x0000001fff0f0819 */ /* 0x000fc6000001142a */
[----:B------:R-:W1:Y:S01]  /*1350*/  SHFL.BFLY PT, R19, R18, 0x2, 0x1f ;  /* 0x0c401f0012137f89 */ /* 0x000e6200000e0000 */
[----:B------:R-:W-:-:S04]  /*1360*/  @P0 LEA.HI R15, R15, R42, RZ, 0x5 ;  /* 0x0000002a0f0f0211 */ /* 0x000fc800078f28ff */
[----:B------:R-:W-:Y:S01]  /*1370*/  @P0 LOP3.LUT R9, R15, 0xffffffe0, RZ, 0xc0, !PT ;  /* 0xffffffe00f090812 */ /* 0x000fe200078ec0ff */
[----:B0-----:R-:W-:Y:S02]  /*1380*/  FADD.FTZ R17, R16, R13 ;  /* 0x0000000d10117221 */ /* 0x001fe40000010000 */
[----:B------:R-:W0:Y:S01]  /*1390*/  LDC.64 R12, c[0x0][0x2d0] ;  /* 0x0000b400ff0c7b82 */ /* 0x000e220000000a00 */
[----:B-1----:R-:W-:Y:S02]  /*13a0*/  FADD.FTZ R19, R18, R19 ;  /* 0x0000001312137221 */ /* 0x002fe40000010000 */
[----:B------:R-:W1:Y:S04]  /*13b0*/  SHFL.BFLY PT, R14, R17, 0x1, 0x1f ;  /* 0x0c201f00110e7f89 */ /* 0x000e6800000e0000 */
[----:B------:R-:W2:Y:S01]  /*13c0*/  SHFL.BFLY PT, R20, R19, 0x1, 0x1f ;  /* 0x0c201f0013147f89 */ /* 0x000ea200000e0000 */
[----:B-1----:R-:W-:Y:S01]  /*13d0*/  FADD.FTZ R18, R17, R14 ;  /* 0x0000000e11127221 */ /* 0x002fe20000010000 */
[----:B--2---:R-:W-:Y:S01]  /*13e0*/  FADD.FTZ R20, R19, R20 ;  /* 0x0000001413147221 */ /* 0x004fe20000010000 */
[----:B------:R-:W-:Y:S06]  /*13f0*/  @P2 BRA `(.L_x_45) ;  /* 0x00000000005c2947 */ /* 0x000fec0003800000 */
[----:B------:R-:W1:Y:S01]  /*1400*/  LDC.64 R16, c[0x0][0x278] ;  /* 0x00009e00ff107b82 */ /* 0x000e620000000a00 */
[----:B------:R-:W-:Y:S01]  /*1410*/  SHF.R.S32.HI R15, RZ, 0x1f, R9 ;  /* 0x0000001fff0f7819 */ /* 0x000fe20000011409 */
[----:B------:R-:W-:Y:S01]  /*1420*/  ULDC.64 UR8, c[0x0][0x280] ;  /* 0x0000a00000087ab9 */ /* 0x000fe20000000a00 */
[C---:B------:R-:W-:Y:S02]  /*1430*/  IADD3 R14, P0, R10.reuse, R9, RZ ;  /* 0x000000090a0e7210 */ /* 0x040fe40007f1e0ff */
[----:B------:R-:W-:Y:S02]  /*1440*/  ISETP.GE.AND P2, PT, R7, R8, PT ;  /* 0x000000080700720c */ /* 0x000fe40003f46270 */
[----:B------:R-:W-:Y:S01]  /*1450*/  LEA.HI.X.SX32 R15, R10, R15, 0x1, P0 ;  /* 0x0000000f0a0f7211 */ /* 0x000fe200000f0eff */
[C---:B-1----:R-:W-:Y:S02]  /*1460*/  IMAD R0, R16.reuse, UR7, RZ ;  /* 0x0000000710007c24 */ /* 0x042fe4000f8e02ff */
[----:B------:R-:W-:-:S04]  /*1470*/  IMAD.WIDE.U32 R14, R16, UR6, R14 ;  /* 0x00000006100e7c25 */ /* 0x000fc8000f8e000e */
[----:B------:R-:W-:-:S05]  /*1480*/  IMAD R17, R17, UR6, R0 ;  /* 0x0000000611117c24 */ /* 0x000fca000f8e0200 */
[----:B------:R-:W-:Y:S01]  /*1490*/  IADD3 R15, R15, R17, RZ ;  /* 0x000000110f0f7210 */ /* 0x000fe20007ffe0ff */
[----:B------:R-:W-:Y:S02]  /*14a0*/  IMAD R17, R3, UR8, RZ ;  /* 0x0000000803117c24 */ /* 0x000fe4000f8e02ff */
[----:B------:R-:W-:-:S04]  /*14b0*/  IMAD.WIDE.U32 R14, R6, UR8, R14 ;  /* 0x00000008060e7c25 */ /* 0x000fc8000f8e000e */
[----:B------:R-:W-:Y:S01]  /*14c0*/  IMAD R17, R6, UR9, R17 ;  /* 0x0000000906117c24 */ /* 0x000fe2000f8e0211 */
[----:B------:R-:W-:Y:S01]  /*14d0*/  IADD3 R0, P0, R7, R14, RZ ;  /* 0x0000000e07007210 */ /* 0x000fe20007f1e0ff */
[----:B------:R-:W-:Y:S01]  /*14e0*/  ULDC.64 UR8, c[0x0][0x260] ;  /* 0x0000980000087ab9 */ /* 0x000fe20000000a00 */
[----:B------:R-:W-:Y:S02]  /*14f0*/  FSEL R7, R18, RZ, !P2 ;  /* 0x000000ff12077208 */ /* 0x000fe40005000000 */
[----:B------:R-:W-:Y:S02]  /*1500*/  IADD3.X R15, R4, R15, R17, P0, !PT ;  /* 0x0000000f040f7210 */ /* 0x000fe400007fe411 */
[----:B------:R-:W-:Y:S02]  /*1510*/  LEA R14, P3, R0, UR8, 0x2 ;  /* 0x00000008000e7c11 */ /* 0x000fe4000f8610ff */
[----:B------:R-:W-:Y:S02]  /*1520*/  ISETP.GE.AND P0, PT, R2, R8, PT ;  /* 0x000000080200720c */ /* 0x000fe40003f06270 */
[----:B------:R-:W-:-:S02]  /*1530*/  LEA.HI.X R15, R0, UR9, R15, 0x2, P3 ;  /* 0x00000009000f7c11 */ /* 0x000fc400098f140f */
[----:B------:R-:W-:-:S03]  /*1540*/  FSEL R17, R20, RZ, !P0 ;  /* 0x000000ff14117208 */ /* 0x000fc60004000000 */
[----:B------:R1:W-:Y:S04]  /*1550*/  STG.E desc[UR4][R14.64], R7 ;  /* 0x000000070e007986 */ /* 0x0003e8000c101904 */
[----:B------:R1:W-:Y:S02]  /*1560*/  STG.E desc[UR4][R14.64+0x40], R17 ;  /* 0x000040110e007986 */ /* 0x0003e4000c101904 */
.L_x_45:
[----:B------:R-:W-:Y:S05]  /*1570*/  BSYNC B0 ;  /* 0x0000000000007941 */ /* 0x000fea0003800000 */
.L_x_44:
[----:B------:R-:W-:Y:S01]  /*1580*/  IADD3 R11, R11, 0x1f, RZ ;  /* 0x0000001f0b0b7810 */ /* 0x000fe20007ffe0ff */
[----:B------:R-:W-:Y:S01]  /*1590*/  BSSY B0, `(.L_x_46) ;  /* 0x0000029000007945 */ /* 0x000fe20003800000 */
[----:B-1----:R-:W-:Y:S02]  /*15a0*/  SHF.L.U32 R14, R9, 0x8, RZ ;  /* 0x00000008090e7819 */ /* 0x002fe400000006ff */
[----:B------:R-:W-:Y:S02]  /*15b0*/  SHF.R.S32.HI R0, RZ, 0x1f, R11 ;  /* 0x0000001fff007819 */ /* 0x000fe4000001140b */
[----:B------:R-:W-:Y:S02]  /*15c0*/  SHF.L.U32 R7, R36, 0xd, RZ ;  /* 0x0000000d24077819 */ /* 0x000fe400000006ff */
[----:B------:R-:W-:Y:S02]  /*15d0*/  SHF.L.U32 R2, R37, 0x2, RZ ;  /* 0x0000000225027819 */ /* 0x000fe400000006ff */
[----:B------:R-:W-:-:S02]  /*15e0*/  LEA.HI R0, R0, R11, RZ, 0x5 ;  /* 0x0000000b00007211 */ /* 0x000fc400078f28ff */
[----:B------:R-:W-:Y:S02]  /*15f0*/  SHF.R.S32.HI R4, RZ, 0x1f, R14 ;  /* 0x0000001fff047819 */ /* 0x000fe4000001140e */
[--C-:B------:R-:W-:Y:S02]  /*1600*/  IADD3 R14, P0, P2, R14, R2, R7.reuse ;  /* 0x000000020e0e7210 */ /* 0x100fe40007a1e007 */
[----:B------:R-:W-:Y:S02]  /*1610*/  SHF.R.S32.HI R11, RZ, 0x1f, R7 ;  /* 0x0000001fff0b7819 */ /* 0x000fe40000011407 */
[----:B------:R-:W-:Y:S02]  /*1620*/  LOP3.LUT R7, R0, 0xffffffe0, RZ, 0xc0, !PT ;  /* 0xffffffe000077812 */ /* 0x000fe400078ec0ff */
[----:B------:R-:W-:Y:S02]  /*1630*/  SHF.R.S32.HI R2, RZ, 0x1f, R2 ;  /* 0x0000001fff027819 */ /* 0x000fe40000011402 */
[----:B------:R-:W-:-:S02]  /*1640*/  IADD3 R0, -R10, R7, RZ ;  /* 0x000000070a007210 */ /* 0x000fc40007ffe1ff */
[----:B------:R-:W-:Y:S01]  /*1650*/  IADD3.X R15, R4, R2, R11, P0, P2 ;  /* 0x00000002040f7210 */ /* 0x000fe200007e440b */
[----:B0-----:R-:W-:Y:S01]  /*1660*/  IMAD R2, R12, UR7, RZ ;  /* 0x000000070c027c24 */ /* 0x001fe2000f8e02ff */
[----:B------:R-:W-:-:S03]  /*1670*/  ISETP.GE.OR P1, PT, R37, R0, P1 ;  /* 0x000000002500720c */ /* 0x000fc60000f26670 */
[----:B------:R-:W-:Y:S02]  /*1680*/  IMAD R11, R13, UR6, R2 ;  /* 0x000000060d0b7c24 */ /* 0x000fe4000f8e0202 */
[----:B------:R-:W-:-:S05]  /*1690*/  IMAD.WIDE.U32 R12, R12, UR6, R14 ;  /* 0x000000060c0c7c25 */ /* 0x000fca000f8e000e */
[----:B------:R-:W-:-:S03]  /*16a0*/  IADD3 R11, R13, R11, RZ ;  /* 0x0000000b0d0b7210 */ /* 0x000fc60007ffe0ff */
[----:B------:R-:W-:Y:S05]  /*16b0*/  @P1 BRA `(.L_x_47) ;  /* 0x0000000000581947 */ /* 0x000fea0003800000 */
[----:B------:R-:W0:Y:S01]  /*16c0*/  LDC.64 R14, c[0x0][0x2a8] ;  /* 0x0000aa00ff0e7b82 */ /* 0x000e220000000a00 */
[----:B------:R-:W-:Y:S01]  /*16d0*/  IADD3 R8, P0, P1, R9, R10, R37 ;  /* 0x0000000a09087210 */ /* 0x000fe2000791e025 */
[----:B------:R-:W-:Y:S01]  /*16e0*/  ULDC.64 UR8, c[0x0][0x2b0] ;  /* 0x0000ac0000087ab9 */ /* 0x000fe20000000a00 */
[----:B------:R-:W-:Y:S02]  /*16f0*/  SHF.R.S32.HI R0, RZ, 0x1f, R10 ;  /* 0x0000001fff007819 */ /* 0x000fe4000001140a */
[----:B------:R-:W-:Y:S02]  /*1700*/  SHF.R.S32.HI R9, RZ, 0x1f, R9 ;  /* 0x0000001fff097819 */ /* 0x000fe40000011409 */
[----:B------:R-:W-:-:S04]  /*1710*/  SHF.R.S32.HI R7, RZ, 0x1f, R37 ;  /* 0x0000001fff077819 */ /* 0x000fc80000011425 */
[----:B------:R-:W-:Y:S02]  /*1720*/  IADD3.X R9, R9, R0, R7, P0, P1 ;  /* 0x0000000009097210 */ /* 0x000fe400007e2407 */
[----:B------:R-:W-:Y:S01]  /*1730*/  FSETP.NEU.FTZ.AND P0, PT, R5, -INF , PT ;  /* 0xff8000000500780b */ /* 0x000fe20003f1d000 */
[C---:B0-----:R-:W-:Y:S02]  /*1740*/  IMAD R0, R14.reuse, UR7, RZ ;  /* 0x000000070e007c24 */ /* 0x041fe4000f8e02ff */
[----:B------:R-:W-:-:S04]  /*1750*/  IMAD.WIDE.U32 R8, R14, UR6, R8 ;  /* 0x000000060e087c25 */ /* 0x000fc8000f8e0008 */
[----:B------:R-:W-:Y:S02]  /*1760*/  IMAD R7, R15, UR6, R0 ;  /* 0x000000060f077c24 */ /* 0x000fe4000f8e0200 */
[----:B------:R-:W-:Y:S01]  /*1770*/  FMUL.FTZ R0, R5, 1.4426950216293334961 ;  /* 0x3fb8aa3b05007820 */ /* 0x000fe20000410000 */
[----:B------:R-:W-:Y:S02]  /*1780*/  IMAD R15, R3, UR8, RZ ;  /* 0x00000008030f7c24 */ /* 0x000fe4000f8e02ff */
[----:B------:R-:W-:Y:S02]  /*1790*/  IADD3 R9, R9, R7, RZ ;  /* 0x0000000709097210 */ /* 0x000fe40007ffe0ff */
[C---:B------:R-:W-:Y:S02]  /*17a0*/  IMAD R7, R6.reuse, UR9, R15 ;  /* 0x0000000906077c24 */ /* 0x040fe4000f8e020f */
[----:B------:R-:W-:Y:S01]  /*17b0*/  IMAD.WIDE.U32 R8, R6, UR8, R8 ;  /* 0x0000000806087c25 */ /* 0x000fe2000f8e0008 */
[----:B------:R-:W-:-:S04]  /*17c0*/  ULDC.64 UR8, c[0x0][0x2a0] ;  /* 0x0000a80000087ab9 */ /* 0x000fc80000000a00 */
[----:B------:R-:W-:Y:S02]  /*17d0*/  IADD3 R7, R9, R7, RZ ;  /* 0x0000000709077210 */ /* 0x000fe40007ffe0ff */
[----:B------:R-:W-:-:S04]  /*17e0*/  LEA R4, P1, R8, UR8, 0x2 ;  /* 0x0000000808047c11 */ /* 0x000fc8000f8210ff */
[----:B------:R-:W-:Y:S02]  /*17f0*/  LEA.HI.X R5, R8, UR9, R7, 0x2, P1 ;  /* 0x0000000908057c11 */ /* 0x000fe400088f1407 */
[----:B------:R-:W-:-:S05]  /*1800*/  FSEL R7, R0, RZ, P0 ;  /* 0x000000ff00077208 */ /* 0x000fca0000000000 */
[----:B------:R0:W-:Y:S02]  /*1810*/  STG.E desc[UR4][R4.64], R7 ;  /* 0x0000000704007986 */ /* 0x0001e4000c101904 */
.L_x_47:
[----:B------:R-:W-:Y:S05]  /*1820*/  BSYNC B0 ;  /* 0x0000000000007941 */ /* 0x000fea0003800000 */
.L_x_46:
[----:B------:R-:W-:Y:S01]  /*1830*/  ULDC.64 UR10, c[0x0][0x2e8] ;  /* 0x0000ba00000a7ab9 */ /* 0x000fe20000000a00 */
[----:B------:R-:W-:Y:S01]  /*1840*/  ULDC.64 UR8, c[0x0][0x2d8] ;  /* 0x0000b60000087ab9 */ /* 0x000fe20000000a00 */
[----:B------:R-:W-:Y:S01]  /*1850*/  ISETP.NE.U32.AND P0, PT, RZ, UR10, PT ;  /* 0x0000000aff007c0c */ /* 0x000fe2000bf05070 */
[----:B0-----:R-:W-:Y:S01]  /*1860*/  IMAD R5, R3, UR8, RZ ;  /* 0x0000000803057c24 */ /* 0x001fe2000f8e02ff */
[----:B------:R-:W-:Y:S02]  /*1870*/  MOV R10, R12 ;  /* 0x0000000c000a7202 */ /* 0x000fe40000000f00 */
[----:B------:R-:W-:Y:S01]  /*1880*/  ISETP.NE.AND.EX P0, PT, RZ, UR11, PT, P0 ;  /* 0x0000000bff007c0c */ /* 0x000fe2000bf05300 */
[C---:B------:R-:W-:Y:S02]  /*1890*/  IMAD R5, R6.reuse, UR9, R5 ;  /* 0x0000000906057c24 */ /* 0x040fe4000f8e0205 */
[----:B------:R-:W-:Y:S01]  /*18a0*/  IMAD.WIDE.U32 R2, R6, UR8, R10 ;  /* 0x0000000806027c25 */ /* 0x000fe2000f8e000a */
[----:B------:R-:W-:Y:S01]  /*18b0*/  ISETP.NE.OR P0, PT, R37, RZ, !P0 ;  /* 0x000000ff2500720c */ /* 0x000fe20004705670 */
[----:B------:R-:W-:-:S02]  /*18c0*/  ULDC.64 UR8, c[0x0][0x2b8] ;  /* 0x0000ae0000087ab9 */ /* 0x000fc40000000a00 */
[----:B------:R-:W-:Y:S02]  /*18d0*/  LEA R4, P1, R2, UR8, 0x2 ;  /* 0x0000000802047c11 */ /* 0x000fe4000f8210ff */
[----:B------:R-:W-:-:S04]  /*18e0*/  IADD3 R3, R3, R5, RZ ;  /* 0x0000000503037210 */ /* 0x000fc80007ffe0ff */
[----:B------:R-:W-:-:S05]  /*18f0*/  LEA.HI.X R5, R2, UR9, R3, 0x2, P1 ;  /* 0x0000000902057c11 */ /* 0x000fca00088f1403 */
        /* <DEDUP_REMOVED lines=10> */
[----:B0-----:R-:W0:Y:S08]  /*19a0*/  LDC R5, c[0x0][0x220] ;  /* 0x00008800ff057b82 */ /* 0x001e300000000800 */
[----:B------:R-:W2:Y:S01]  /*19b0*/  LDC.64 R2, c[0x0][0x2e8] ;  /* 0x0000ba00ff027b82 */ /* 0x000ea20000000a00 */
[----:B-1----:R-:W-:-:S04]  /*19c0*/  IMAD R36, R36, R0, R43 ;  /* 0x0000000024247224 */ /* 0x002fc800078e022b */
[----:B0-----:R-:W-:-:S04]  /*19d0*/  IMAD R5, R36, R5, UR6 ;  /* 0x0000000624057e24 */ /* 0x001fc8000f8e0205 */
[----:B--2---:R-:W-:-:S05]  /*19e0*/  IMAD.WIDE R2, R5, 0x4, R2 ;  /* 0x0000000405027825 */ /* 0x004fca00078e0202 */
[----:B------:R-:W-:Y:S01]  /*19f0*/  STG.E desc[UR4][R2.64], RZ ;  /* 0x000000ff02007986 */ /* 0x000fe2000c101904 */
[----:B------:R-:W-:Y:S05]  /*1a00*/  EXIT ;  /* 0x000000000000794d */ /* 0x000fea0003800000 */
.L_x_48:
        /* <DEDUP_REMOVED lines=15> */
.L_x_140:


//--------------------- .text._ZN7cutlass13device_kernelIN5flash19enable_sm80_to_sm89INS1_16FlashAttnBwdSm80INS1_25CollectiveMainloopBwdSm80ILi1ELi1EN4cute5tupleIJNS5_1CILi64EEES8_NS7_ILi256EEEEEENS_6half_tEfNS_4arch4Sm80ELb0ELb0ELb1ELb0ELb0ELb0ELb0ELb0ELi2ELi4ELi2ELi2ELb0EEENS1_21CollectiveEpilogueBwdISA_SB_SD_Li256ELb0ELb0ELi4EEENS1_19SingleTileSchedulerILb0ELb0ELb0ELi64EEEEEEEEEvNT_6ParamsE --------------------------
	.section	.text._ZN7cutlass13device_kernelIN5flash19enable_sm80_to_sm89INS1_16FlashAttnBwdSm80INS1_25CollectiveMainloopBwdSm80ILi1ELi1EN4cute5tupleIJNS5_1CILi64EEES8_NS7_ILi256EEEEEENS_6half_tEfNS_4arch4Sm80ELb0ELb0ELb1ELb0ELb0ELb0ELb0ELb0ELi2ELi4ELi2ELi2ELb0EEENS1_21CollectiveEpilogueBwdISA_SB_SD_Li256ELb0ELb0ELi4EEENS1_19SingleTileSchedulerILb0ELb0ELb0ELi64EEEEEEEEEvNT_6ParamsE,"ax",@progbits
	.align	128
.text._ZN7cutlass13device_kernelIN5flash19enable_sm80_to_sm89INS1_16FlashAttnBwdSm80INS1_25CollectiveMainloopBwdSm80ILi1ELi1EN4cute5tupleIJNS5_1CILi64EEES8_NS7_ILi256EEEEEENS_6half_tEfNS_4arch4Sm80ELb0ELb0ELb1ELb0ELb0ELb0ELb0ELb0ELi2ELi4ELi2ELi2ELb0EEENS1_21CollectiveEpilogueBwdISA_SB_SD_Li256ELb0ELb0ELi4EEENS1_19SingleTileSchedulerILb0ELb0ELb0ELi64EEEEEEEEEvNT_6ParamsE:
        .type           _ZN7cutlass13device_kernelIN5flash19enable_sm80_to_sm89INS1_16FlashAttnBwdSm80INS1_25CollectiveMainloopBwdSm80ILi1ELi1EN4cute5tupleIJNS5_1CILi64EEES8_NS7_ILi256EEEEEENS_6half_tEfNS_4arch4Sm80ELb0ELb0ELb1ELb0ELb0ELb0ELb0ELb0ELi2ELi4ELi2ELi2ELb0EEENS1_21CollectiveEpilogueBwdISA_SB_SD_Li256ELb0ELb0ELi4EEENS1_19SingleTileSchedulerILb0ELb0ELb0ELi64EEEEEEEEEvNT_6ParamsE,@function
        .size           _ZN7cutlass13device_kernelIN5flash19enable_sm80_to_sm89INS1_16FlashAttnBwdSm80INS1_25CollectiveMainloopBwdSm80ILi1ELi1EN4cute5tupleIJNS5_1CILi64EEES8_NS7_ILi256EEEEEENS_6half_tEfNS_4arch4Sm80ELb0ELb0ELb1ELb0ELb0ELb0ELb0ELb0ELi2ELi4ELi2ELi2ELb0EEENS1_21CollectiveEpilogueBwdISA_SB_SD_Li256ELb0ELb0ELi4EEENS1_19SingleTileSchedulerILb0ELb0ELb0ELi64EEEEEEEEEvNT_6ParamsE,(.L_x_141 - _ZN7cutlass13device_kernelIN5flash19enable_sm80_to_sm89INS1_16FlashAttnBwdSm80INS1_25CollectiveMainloopBwdSm80ILi1ELi1EN4cute5tupleIJNS5_1CILi64EEES8_NS7_ILi256EEEEEENS_6half_tEfNS_4arch4Sm80ELb0ELb0ELb1ELb0ELb0ELb0ELb0ELb0ELi2ELi4ELi2ELi2ELb0EEENS1_21CollectiveEpilogueBwdISA_SB_SD_Li256ELb0ELb0ELi4EEENS1_19SingleTileSchedulerILb0ELb0ELb0ELi64EEEEEEEEEvNT_6ParamsE)
        .other          _ZN7cutlass13device_kernelIN5flash19enable_sm80_to_sm89INS1_16FlashAttnBwdSm80INS1_25CollectiveMainloopBwdSm80ILi1ELi1EN4cute5tupleIJNS5_1CILi64EEES8_NS7_ILi256EEEEEENS_6half_tEfNS_4arch4Sm80ELb0ELb0ELb1ELb0ELb0ELb0ELb0ELb0ELi2ELi4ELi2ELi2ELb0EEENS1_21CollectiveEpilogueBwdISA_SB_SD_Li256ELb0ELb0ELi4EEENS1_19SingleTileSchedulerILb0ELb0ELb0ELi64EEEEEEEEEvNT_6ParamsE,@"STO_CUDA_ENTRY STV_DEFAULT"
_ZN7cutlass13device_kernelIN5flash19enable_sm80_to_sm89INS1_16FlashAttnBwdSm80INS1_25CollectiveMainloopBwdSm80ILi1ELi1EN4cute5tupleIJNS5_1CILi64EEES8_NS7_ILi256EEEEEENS_6half_tEfNS_4arch4Sm80ELb0ELb0ELb1ELb0ELb0ELb0ELb0ELb0ELi2ELi4ELi2ELi2ELb0EEENS1_21CollectiveEpilogueBwdISA_SB_SD_Li256ELb0ELb0ELi4EEENS1_19SingleTileSchedulerILb0ELb0ELb0ELi64EEEEEEEEEvNT_6ParamsE:
[----:B------:R-:W-:Y:S01]  /*0000*/  LDC R1, c[0x0][0x28] ;  /* 0x00000a00ff017b82 */ /* 0x000fe20000000800 */
[----:B------:R-:W-:Y:S05]  /*0010*/  EXIT ;  /* 0x000000000000794d */ /* 0x000fea0003800000 */
.L_x_49:
        /* <DEDUP_REMOVED lines=14> */
.L_x_141:


//--------------------- .text._ZN7cutlass13device_kernelIN5flash19enable_sm80_to_sm89INS1_16FlashAttnBwdSm80INS1_25CollectiveMainloopBwdSm80ILi1ELi1EN4cute5tupleIJNS5_1CILi64EEES8_NS7_ILi256EEEEEENS_6half_tEfNS_4arch4Sm80ELb0ELb0ELb1ELb0ELb0ELb0ELb0ELb0ELi2ELi4ELi2ELi2ELb0EEENS1_24CollectiveEpilogueBwdGQAISA_fSD_Li256ELb0ELb0EEENS1_19SingleTileSchedulerILb0ELb0ELb0ELi64EEEEEEEEEvNT_6ParamsE --------------------------
	.section	.text._ZN7cutlass13device_kernelIN5flash19enable_sm80_to_sm89INS1_16FlashAttnBwdSm80INS1_25CollectiveMainloopBwdSm80ILi1ELi1EN4cute5tupleIJNS5_1CILi64EEES8_NS7_ILi256EEEEEENS_6half_tEfNS_4arch4Sm80ELb0ELb0ELb1ELb0ELb0ELb0ELb0ELb0ELi2ELi4ELi2ELi2ELb0EEENS1_24CollectiveEpilogueBwdGQAISA_fSD_Li256ELb0ELb0EEENS1_19SingleTileSchedulerILb0ELb0ELb0ELi64EEEEEEEEEvNT_6ParamsE,"ax",@progbits
	.align	128
.text._ZN7cutlass13device_kernelIN5flash19enable_sm80_to_sm89INS1_16FlashAttnBwdSm80INS1_25CollectiveMainloopBwdSm80ILi1ELi1EN4cute5tupleIJNS5_1CILi64EEES8_NS7_ILi256EEEEEENS_6half_tEfNS_4arch4Sm80ELb0ELb0ELb1ELb0ELb0ELb0ELb0ELb0ELi2ELi4ELi2ELi2ELb0EEENS1_24CollectiveEpilogueBwdGQAISA_fSD_Li256ELb0ELb0EEENS1_19SingleTileSchedulerILb0ELb0ELb0ELi64EEEEEEEEEvNT_6ParamsE:
        .type           _ZN7cutlass13device_kernelIN5flash19enable_sm80_to_sm89INS1_16FlashAttnBwdSm80INS1_25CollectiveMainloopBwdSm80ILi1ELi1EN4cute5tupleIJNS5_1CILi64EEES8_NS7_ILi256EEEEEENS_6half_tEfNS_4arch4Sm80ELb0ELb0ELb1ELb0ELb0ELb0ELb0ELb0ELi2ELi4ELi2ELi2ELb0EEENS1_24CollectiveEpilogueBwdGQAISA_fSD_Li256ELb0ELb0EEENS1_19SingleTileSchedulerILb0ELb0ELb0ELi64EEEEEEEEEvNT_6ParamsE,@function
        .size           _ZN7cutlass13device_kernelIN5flash19enable_sm80_to_sm89INS1_16FlashAttnBwdSm80INS1_25CollectiveMainloopBwdSm80ILi1ELi1EN4cute5tupleIJNS5_1CILi64EEES8_NS7_ILi256EEEEEENS_6half_tEfNS_4arch4Sm80ELb0ELb0ELb1ELb0ELb0ELb0ELb0ELb0ELi2ELi4ELi2ELi2ELb0EEENS1_24CollectiveEpilogueBwdGQAISA_fSD_Li256ELb0ELb0EEENS1_19SingleTileSchedulerILb0ELb0ELb0ELi64EEEEEEEEEvNT_6ParamsE,(.L_x_142 - _ZN7cutlass13device_kernelIN5flash19enable_sm80_to_sm89INS1_16FlashAttnBwdSm80INS1_25CollectiveMainloopBwdSm80ILi1ELi1EN4cute5tupleIJNS5_1CILi64EEES8_NS7_ILi256EEEEEENS_6half_tEfNS_4arch4Sm80ELb0ELb0ELb1ELb0ELb0ELb0ELb0ELb0ELi2ELi4ELi2ELi2ELb0EEENS1_24CollectiveEpilogueBwdGQAISA_fSD_Li256ELb0ELb0EEENS1_19SingleTileSchedulerILb0ELb0ELb0ELi64EEEEEEEEEvNT_6ParamsE)
        .other          _ZN7cutlass13device_kernelIN5flash19enable_sm80_to_sm89INS1_16FlashAttnBwdSm80INS1_25CollectiveMainloopBwdSm80ILi1ELi1EN4cute5tupleIJNS5_1CILi64EEES8_NS7_ILi256EEEEEENS_6half_tEfNS_4arch4Sm80ELb0ELb0ELb1ELb0ELb0ELb0ELb0ELb0ELi2ELi4ELi2ELi2ELb0EEENS1_24CollectiveEpilogueBwdGQAISA_fSD_Li256ELb0ELb0EEENS1_19SingleTileSchedulerILb0ELb0ELb0ELi64EEEEEEEEEvNT_6ParamsE,@"STO_CUDA_ENTRY STV_DEFAULT"
_ZN7cutlass13device_kernelIN5flash19enable_sm80_to_sm89INS1_16FlashAttnBwdSm80INS1_25CollectiveMainloopBwdSm80ILi1ELi1EN4cute5tupleIJNS5_1CILi64EEES8_NS7_ILi256EEEEEENS_6half_tEfNS_4arch4Sm80ELb0ELb0ELb1ELb0ELb0ELb0ELb0ELb0ELi2ELi4ELi2ELi2ELb0EEENS1_24CollectiveEpilogueBwdGQAISA_fSD_Li256ELb0ELb0EEENS1_19SingleTileSchedulerILb0ELb0ELb0ELi64EEEEEEEEEvNT_6ParamsE:
[----:B------:R-:W-:Y:S01]  /*0000*/  LDC R1, c[0x0][0x28] ;  /* 0x00000a00ff017b82 */ /* 0x000fe20000000800 */
[----:B------:R-:W-:Y:S05]  /*0010*/  EXIT ;  /* 0x000000000000794d */ /* 0x000fea0003800000 */
.L_x_50:
        /* <DEDUP_REMOVED lines=14> */
.L_x_142:


//--------------------- .text._ZN7cutlass13device_kernelIN5flash19enable_sm80_to_sm89INS1_16FlashAttnBwdSm80INS1_25CollectiveMainloopBwdSm80ILi1ELi1EN4cute5tupleIJNS5_1CILi64EEES8_NS7_ILi256EEEEEENS_6half_tEfNS_4arch4Sm80ELb0ELb0ELb1ELb1ELb0ELb0ELb0ELb0ELi2ELi4ELi2ELi2ELb0EEENS1_21CollectiveEpilogueBwdISA_SB_SD_Li256ELb1ELb0ELi4EEENS1_19SingleTileSchedulerILb1ELb0ELb0ELi64EEEEEEEEEvNT_6ParamsE --------------------------
	.section	.text._ZN7cutlass13device_kernelIN5flash19enable_sm80_to_sm89INS1_16FlashAttnBwdSm80INS1_25CollectiveMainloopBwdSm80ILi1ELi1EN4cute5tupleIJNS5_1CILi64EEES8_NS7_ILi256EEEEEENS_6half_tEfNS_4arch4Sm80ELb0ELb0ELb1ELb1ELb0ELb0ELb0ELb0ELi2ELi4ELi2ELi2ELb0EEENS1_21CollectiveEpilogueBwdISA_SB_SD_Li256ELb1ELb0ELi4EEENS1_19SingleTileSchedulerILb1ELb0ELb0ELi64EEEEEEEEEvNT_6ParamsE,"ax",@progbits
	.align	128
.text._ZN7cutlass13device_kernelIN5flash19enable_sm80_to_sm89INS1_16FlashAttnBwdSm80INS1_25CollectiveMainloopBwdSm80ILi1ELi1EN4cute5tupleIJNS5_1CILi64EEES8_NS7_ILi256EEEEEENS_6half_tEfNS_4arch4Sm80ELb0ELb0ELb1ELb1ELb0ELb0ELb0ELb0ELi2ELi4ELi2ELi2ELb0EEENS1_21CollectiveEpilogueBwdISA_SB_SD_Li256ELb1ELb0ELi4EEENS1_19SingleTileSchedulerILb1ELb0ELb0ELi64EEEEEEEEEvNT_6ParamsE:
        .type           _ZN7cutlass13device_kernelIN5flash19enable_sm80_to_sm89INS1_16FlashAttnBwdSm80INS1_25CollectiveMainloopBwdSm80ILi1ELi1EN4cute5tupleIJNS5_1CILi64EEES8_NS7_ILi256EEEEEENS_6half_tEfNS_4arch4Sm80ELb0ELb0ELb1ELb1ELb0ELb0ELb0ELb0ELi2ELi4ELi2ELi2ELb0EEENS1_21CollectiveEpilogueBwdISA_SB_SD_Li256ELb1ELb0ELi4EEENS1_19SingleTileSchedulerILb1ELb0ELb0ELi64EEEEEEEEEvNT_6ParamsE,@function
        .size           _ZN7cutlass13device_kernelIN5flash19enable_sm80_to_sm89INS1_16FlashAttnBwdSm80INS1_25CollectiveMainloopBwdSm80ILi1ELi1EN4cute5tupleIJNS5_1CILi64EEES8_NS7_ILi256EEEEEENS_6half_tEfNS_4arch4Sm80ELb0ELb0ELb1ELb1ELb0ELb0ELb0ELb0ELi2ELi4ELi2ELi2ELb0EEENS1_21CollectiveEpilogueBwdISA_SB_SD_Li256ELb1ELb0ELi4EEENS1_19SingleTileSchedulerILb1ELb0ELb0ELi64EEEEEEEEEvNT_6ParamsE,(.L_x_143 - _ZN7cutlass13device_kernelIN5flash19enable_sm80_to_sm89INS1_16FlashAttnBwdSm80INS1_25CollectiveMainloopBwdSm80ILi1ELi1EN4cute5tupleIJNS5_1CILi64EEES8_NS7_ILi256EEEEEENS_6half_tEfNS_4arch4Sm80ELb0ELb0ELb1ELb1ELb0ELb0ELb0ELb0ELi2ELi4ELi2ELi2ELb0EEENS1_21CollectiveEpilogueBwdISA_SB_SD_Li256ELb1ELb0ELi4EEENS1_19SingleTileSchedulerILb1ELb0ELb0ELi64EEEEEEEEEvNT_6ParamsE)
        .other          _ZN7cutlass13device_kernelIN5flash19enable_sm80_to_sm89INS1_16FlashAttnBwdSm80INS1_25CollectiveMainloopBwdSm80ILi1ELi1EN4cute5tupleIJNS5_1CILi64EEES8_NS7_ILi256EEEEEENS_6half_tEfNS_4arch4Sm80ELb0ELb0ELb1ELb1ELb0ELb0ELb0ELb0ELi2ELi4ELi2ELi2ELb0EEENS1_21CollectiveEpilogueBwdISA_SB_SD_Li256ELb1ELb0ELi4EEENS1_19SingleTileSchedulerILb1ELb0ELb0ELi64EEEEEEEEEvNT_6ParamsE,@"STO_CUDA_ENTRY STV_DEFAULT"
_ZN7cutlass13device_kernelIN5flash19enable_sm80_to_sm89INS1_16FlashAttnBwdSm80INS1_25CollectiveMainloopBwdSm80ILi1ELi1EN4cute5tupleIJNS5_1CILi64EEES8_NS7_ILi256EEEEEENS_6half_tEfNS_4arch4Sm80ELb0ELb0ELb1ELb1ELb0ELb0ELb0ELb0ELi2ELi4ELi2ELi2ELb0EEENS1_21CollectiveEpilogueBwdISA_SB_SD_Li256ELb1ELb0ELi4EEENS1_19SingleTileSchedulerILb1ELb0ELb0ELi64EEEEEEEEEvNT_6ParamsE:
[----:B------:R-:W-:Y:S01]  /*0000*/  LDC R1, c[0x0][0x28] ;  /* 0x00000a00ff017b82 */ /* 0x000fe20000000800 */
[----:B------:R-:W-:Y:S05]  /*0010*/  EXIT ;  /* 0x000000000000794d */ /* 0x000fea0003800000 */
.L_x_51:
        /* <DEDUP_REMOVED lines=14> */
.L_x_143:


//--------------------- .text._ZN7cutlass13device_kernelIN5flash19enable_sm80_to_sm89INS1_16FlashAttnBwdSm80INS1_25CollectiveMainloopBwdSm80ILi1ELi1EN4cute5tupleIJNS5_1CILi64EEES8_NS7_ILi256EEEEEENS_6half_tEfNS_4arch4Sm80ELb0ELb0ELb1ELb1ELb0ELb0ELb0ELb0ELi2ELi4ELi2ELi2ELb0EEENS1_24CollectiveEpilogueBwdGQAISA_fSD_Li256ELb1ELb0EEENS1_19SingleTileSchedulerILb1ELb0ELb0ELi64EEEEEEEEEvNT_6ParamsE --------------------------
	.section	.text._ZN7cutlass13device_kernelIN5flash19enable_sm80_to_sm89INS1_16FlashAttnBwdSm80INS1_25CollectiveMainloopBwdSm80ILi1ELi1EN4cute5tupleIJNS5_1CILi64EEES8_NS7_ILi256EEEEEENS_6half_tEfNS_4arch4Sm80ELb0ELb0ELb1ELb1ELb0ELb0ELb0ELb0ELi2ELi4ELi2ELi2ELb0EEENS1_24CollectiveEpilogueBwdGQAISA_fSD_Li256ELb1ELb0EEENS1_19SingleTileSchedulerILb1ELb0ELb0ELi64EEEEEEEEEvNT_6ParamsE,"ax",@progbits
	.align	128
.text._ZN7cutlass13device_kernelIN5flash19enable_sm80_to_sm89INS1_16FlashAttnBwdSm80INS1_25CollectiveMainloopBwdSm80ILi1ELi1EN4cute5tupleIJNS5_1CILi64EEES8_NS7_ILi256EEEEEENS_6half_tEfNS_4arch4Sm80ELb0ELb0ELb1ELb1ELb0ELb0ELb0ELb0ELi2ELi4ELi2ELi2ELb0EEENS1_24CollectiveEpilogueBwdGQAISA_fSD_Li256ELb1ELb0EEENS1_19SingleTileSchedulerILb1ELb0ELb0ELi64EEEEEEEEEvNT_6ParamsE:
        .type           _ZN7cutlass13device_kernelIN5flash19enable_sm80_to_sm89INS1_16FlashAttnBwdSm80INS1_25CollectiveMainloopBwdSm80ILi1ELi1EN4cute5tupleIJNS5_1CILi64EEES8_NS7_ILi256EEEEEENS_6half_tEfNS_4arch4Sm80ELb0ELb0ELb1ELb1ELb0ELb0ELb0ELb0ELi2ELi4ELi2ELi2ELb0EEENS1_24CollectiveEpilogueBwdGQAISA_fSD_Li256ELb1ELb0EEENS1_19SingleTileSchedulerILb1ELb0ELb0ELi64EEEEEEEEEvNT_6ParamsE,@function
        .size           _ZN7cutlass13device_kernelIN5flash19enable_sm80_to_sm89INS1_16FlashAttnBwdSm80INS1_25CollectiveMainloopBwdSm80ILi1ELi1EN4cute5tupleIJNS5_1CILi64EEES8_NS7_ILi256EEEEEENS_6half_tEfNS_4arch4Sm80ELb0ELb0ELb1ELb1ELb0ELb0ELb0ELb0ELi2ELi4ELi2ELi2ELb0EEENS1_24CollectiveEpilogueBwdGQAISA_fSD_Li256ELb1ELb0EEENS1_19SingleTileSchedulerILb1ELb0ELb0ELi64EEEEEEEEEvNT_6ParamsE,(.L_x_144 - _ZN7cutlass13device_kernelIN5flash19enable_sm80_to_sm89INS1_16FlashAttnBwdSm80INS1_25CollectiveMainloopBwdSm80ILi1ELi1EN4cute5tupleIJNS5_1CILi64EEES8_NS7_ILi256EEEEEENS_6half_tEfNS_4arch4Sm80ELb0ELb0ELb1ELb1ELb0ELb0ELb0ELb0ELi2ELi4ELi2ELi2ELb0EEENS1_24CollectiveEpilogueBwdGQAISA_fSD_Li256ELb1ELb0EEENS1_19SingleTileSchedulerILb1ELb0ELb0ELi64EEEEEEEEEvNT_6ParamsE)
        .other          _ZN7cutlass13device_kernelIN5flash19enable_sm80_to_sm89INS1_16FlashAttnBwdSm80INS1_25CollectiveMainloopBwdSm80ILi1ELi1EN4cute5tupleIJNS5_1CILi64EEES8_NS7_ILi256EEEEEENS_6half_tEfNS_4arch4Sm80ELb0ELb0ELb1ELb1ELb0ELb0ELb0ELb0ELi2ELi4ELi2ELi2ELb0EEENS1_24CollectiveEpilogueBwdGQAISA_fSD_Li256ELb1ELb0EEENS1_19SingleTileSchedulerILb1ELb0ELb0ELi64EEEEEEEEEvNT_6ParamsE,@"STO_CUDA_ENTRY STV_DEFAULT"
_ZN7cutlass13device_kernelIN5flash19enable_sm80_to_sm89INS1_16FlashAttnBwdSm80INS1_25CollectiveMainloopBwdSm80ILi1ELi1EN4cute5tupleIJNS5_1CILi64EEES8_NS7_ILi256EEEEEENS_6half_tEfNS_4arch4Sm80ELb0ELb0ELb1ELb1ELb0ELb0ELb0ELb0ELi2ELi4ELi2ELi2ELb0EEENS1_24CollectiveEpilogueBwdGQAISA_fSD_Li256ELb1ELb0EEENS1_19SingleTileSchedulerILb1ELb0ELb0ELi64EEEEEEEEEvNT_6ParamsE:
[----:B------:R-:W-:Y:S01]  /*0000*/  LDC R1, c[0x0][0x28] ;  /* 0x00000a00ff017b82 */ /* 0x000fe20000000800 */
[----:B------:R-:W-:Y:S05]  /*0010*/  EXIT ;  /* 0x000000000000794d */ /* 0x000fea0003800000 */
.L_x_52:
        /* <DEDUP_REMOVED lines=14> */
.L_x_144:


//--------------------- .text._ZN7cutlass13device_kernelIN5flash19enable_sm80_to_sm89INS1_16FlashAttnBwdSm80INS1_25CollectiveMainloopBwdSm80ILi1ELi1EN4cute5tupleIJNS5_1CILi64EEES8_NS7_ILi256EEEEEENS_6half_tEfNS_4arch4Sm80ELb0ELb1ELb1ELb0ELb0ELb0ELb0ELb0ELi2ELi4ELi2ELi2ELb0EEENS1_21CollectiveEpilogueBwdISA_SB_SD_Li256ELb0ELb0ELi4EEENS1_19SingleTileSchedulerILb0ELb0ELb0ELi64EEEEEEEEEvNT_6ParamsE --------------------------
	.section	.text._ZN7cutlass13device_kernelIN5flash19enable_sm80_to_sm89INS1_16FlashAttnBwdSm80INS1_25CollectiveMainloopBwdSm80ILi1ELi1EN4cute5tupleIJNS5_1CILi64EEES8_NS7_ILi256EEEEEENS_6half_tEfNS_4arch4Sm80ELb0ELb1ELb1ELb0ELb0ELb0ELb0ELb0ELi2ELi4ELi2ELi2ELb0EEENS1_21CollectiveEpilogueBwdISA_SB_SD_Li256ELb0ELb0ELi4EEENS1_19SingleTileSchedulerILb0ELb0ELb0ELi64EEEEEEEEEvNT_6ParamsE,"ax",@progbits
	.align	128
.text._ZN7cutlass13device_kernelIN5flash19enable_sm80_to_sm89INS1_16FlashAttnBwdSm80INS1_25CollectiveMainloopBwdSm80ILi1ELi1EN4cute5tupleIJNS5_1CILi64EEES8_NS7_ILi256EEEEEENS_6half_tEfNS_4arch4Sm80ELb0ELb1ELb1ELb0ELb0ELb0ELb0ELb0ELi2ELi4ELi2ELi2ELb0EEENS1_21CollectiveEpilogueBwdISA_SB_SD_Li256ELb0ELb0ELi4EEENS1_19SingleTileSchedulerILb0ELb0ELb0ELi64EEEEEEEEEvNT_6ParamsE:
        .type           _ZN7cutlass13device_kernelIN5flash19enable_sm80_to_sm89INS1_16FlashAttnBwdSm80INS1_25CollectiveMainloopBwdSm80ILi1ELi1EN4cute5tupleIJNS5_1CILi64EEES8_NS7_ILi256EEEEEENS_6half_tEfNS_4arch4Sm80ELb0ELb1ELb1ELb0ELb0ELb0ELb0ELb0ELi2ELi4ELi2ELi2ELb0EEENS1_21CollectiveEpilogueBwdISA_SB_SD_Li256ELb0ELb0ELi4EEENS1_19SingleTileSchedulerILb0ELb0ELb0ELi64EEEEEEEEEvNT_6ParamsE,@function
        .size           _ZN7cutlass13device_kernelIN5flash19enable_sm80_to_sm89INS1_16FlashAttnBwdSm80INS1_25CollectiveMainloopBwdSm80ILi1ELi1EN4cute5tupleIJNS5_1CILi64EEES8_NS7_ILi256EEEEEENS_6half_tEfNS_4arch4Sm80ELb0ELb1ELb1ELb0ELb0ELb0ELb0ELb0ELi2ELi4ELi2ELi2ELb0EEENS1_21CollectiveEpilogueBwdISA_SB_SD_Li256ELb0ELb0ELi4EEENS1_19SingleTileSchedulerILb0ELb0ELb0ELi64EEEEEEEEEvNT_6ParamsE,(.L_x_145 - _ZN7cutlass13device_kernelIN5flash19enable_sm80_to_sm89INS1_16FlashAttnBwdSm80INS1_25CollectiveMainloopBwdSm80ILi1ELi1EN4cute5tupleIJNS5_1CILi64EEES8_NS7_ILi256EEEEEENS_6half_tEfNS_4arch4Sm80ELb0ELb1ELb1ELb0ELb0ELb0ELb0ELb0ELi2ELi4ELi2ELi2ELb0EEENS1_21CollectiveEpilogueBwdISA_SB_SD_Li256ELb0ELb0ELi4EEENS1_19SingleTileSchedulerILb0ELb0ELb0ELi64EEEEEEEEEvNT_6ParamsE)
        .other          _ZN7cutlass13device_kernelIN5flash19enable_sm80_to_sm89INS1_16FlashAttnBwdSm80INS1_25CollectiveMainloopBwdSm80ILi1ELi1EN4cute5tupleIJNS5_1CILi64EEES8_NS7_ILi256EEEEEENS_6half_tEfNS_4arch4Sm80ELb0ELb1ELb1ELb0ELb0ELb0ELb0ELb0ELi2ELi4ELi2ELi2ELb0EEENS1_21CollectiveEpilogueBwdISA_SB_SD_Li256ELb0ELb0ELi4EEENS1_19SingleTileSchedulerILb0ELb0ELb0ELi64EEEEEEEEEvNT_6ParamsE,@"STO_CUDA_ENTRY STV_DEFAULT"
_ZN7cutlass13device_kernelIN5flash19enable_sm80_to_sm89INS1_16FlashAttnBwdSm80INS1_25CollectiveMainloopBwdSm80ILi1ELi1EN4cute5tupleIJNS5_1CILi64EEES8_NS7_ILi256EEEEEENS_6half_tEfNS_4arch4Sm80ELb0ELb1ELb1ELb0ELb0ELb0ELb0ELb0ELi2ELi4ELi2ELi2ELb0EEENS1_21CollectiveEpilogueBwdISA_SB_SD_Li256ELb0ELb0ELi4EEENS1_19SingleTileSchedulerILb0ELb0ELb0ELi64EEEEEEEEEvNT_6ParamsE:
[----:B------:R-:W-:Y:S01]  /*0000*/  LDC R1, c[0x0][0x28] ;  /* 0x00000a00ff017b82 */ /* 0x000fe20000000800 */
[----:B------:R-:W-:Y:S05]  /*0010*/  EXIT ;  /* 0x000000000000794d */ /* 0x000fea0003800000 */
.L_x_53:
        /* <DEDUP_REMOVED lines=14> */
.L_x_145:


//--------------------- .text._ZN7cutlass13device_kernelIN5flash19enable_sm80_to_sm89INS1_16FlashAttnBwdSm80INS1_25CollectiveMainloopBwdSm80ILi1ELi1EN4cute5tupleIJNS5_1CILi64EEES8_NS7_ILi256EEEEEENS_6half_tEfNS_4arch4Sm80ELb0ELb1ELb1ELb0ELb0ELb0ELb0ELb0ELi2ELi4ELi2ELi2ELb0EEENS1_24CollectiveEpilogueBwdGQAISA_fSD_Li256ELb0ELb0EEENS1_19SingleTileSchedulerILb0ELb0ELb0ELi64EEEEEEEEEvNT_6ParamsE --------------------------
	.section	.text._ZN7cutlass13device_kernelIN5flash19enable_sm80_to_sm89INS1_16FlashAttnBwdSm80INS1_25CollectiveMainloopBwdSm80ILi1ELi1EN4cute5tupleIJNS5_1CILi64EEES8_NS7_ILi256EEEEEENS_6half_tEfNS_4arch4Sm80ELb0ELb1ELb1ELb0ELb0ELb0ELb0ELb0ELi2ELi4ELi2ELi2ELb0EEENS1_24CollectiveEpilogueBwdGQAISA_fSD_Li256ELb0ELb0EEENS1_19SingleTileSchedulerILb0ELb0ELb0ELi64EEEEEEEEEvNT_6ParamsE,"ax",@progbits
	.align	128
.text._ZN7cutlass13device_kernelIN5flash19enable_sm80_to_sm89INS1_16FlashAttnBwdSm80INS1_25CollectiveMainloopBwdSm80ILi1ELi1EN4cute5tupleIJNS5_1CILi64EEES8_NS7_ILi256EEEEEENS_6half_tEfNS_4arch4Sm80ELb0ELb1ELb1ELb0ELb0ELb0ELb0ELb0ELi2ELi4ELi2ELi2ELb0EEENS1_24CollectiveEpilogueBwdGQAISA_fSD_Li256ELb0ELb0EEENS1_19SingleTileSchedulerILb0ELb0ELb0ELi64EEEEEEEEEvNT_6ParamsE:
        .type           _ZN7cutlass13device_kernelIN5flash19enable_sm80_to_sm89INS1_16FlashAttnBwdSm80INS1_25CollectiveMainloopBwdSm80ILi1ELi1EN4cute5tupleIJNS5_1CILi64EEES8_NS7_ILi256EEEEEENS_6half_tEfNS_4arch4Sm80ELb0ELb1ELb1ELb0ELb0ELb0ELb0ELb0ELi2ELi4ELi2ELi2ELb0EEENS1_24CollectiveEpilogueBwdGQAISA_fSD_Li256ELb0ELb0EEENS1_19SingleTileSchedulerILb0ELb0ELb0ELi64EEEEEEEEEvNT_6ParamsE,@function
        .size           _ZN7cutlass13device_kernelIN5flash19enable_sm80_to_sm89INS1_16FlashAttnBwdSm80INS1_25CollectiveMainloopBwdSm80ILi1ELi1EN4cute5tupleIJNS5_1CILi64EEES8_NS7_ILi256EEEEEENS_6half_tEfNS_4arch4Sm80ELb0ELb1ELb1ELb0ELb0ELb0ELb0ELb0ELi2ELi4ELi2ELi2ELb0EEENS1_24CollectiveEpilogueBwdGQAISA_fSD_Li256ELb0ELb0EEENS1_19SingleTileSchedulerILb0ELb0ELb0ELi64EEEEEEEEEvNT_6ParamsE,(.L_x_146 - _ZN7cutlass13device_kernelIN5flash19enable_sm80_to_sm89INS1_16FlashAttnBwdSm80INS1_25CollectiveMainloopBwdSm80ILi1ELi1EN4cute5tupleIJNS5_1CILi64EEES8_NS7_ILi256EEEEEENS_6half_tEfNS_4arch4Sm80ELb0ELb1ELb1ELb0ELb0ELb0ELb0ELb0ELi2ELi4ELi2ELi2ELb0EEENS1_24CollectiveEpilogueBwdGQAISA_fSD_Li256ELb0ELb0EEENS1_19SingleTileSchedulerILb0ELb0ELb0ELi64EEEEEEEEEvNT_6ParamsE)
        .other          _ZN7cutlass13device_kernelIN5flash19enable_sm80_to_sm89INS1_16FlashAttnBwdSm80INS1_25CollectiveMainloopBwdSm80ILi1ELi1EN4cute5tupleIJNS5_1CILi64EEES8_NS7_ILi256EEEEEENS_6half_tEfNS_4arch4Sm80ELb0ELb1ELb1ELb0ELb0ELb0ELb0ELb0ELi2ELi4ELi2ELi2ELb0EEENS1_24CollectiveEpilogueBwdGQAISA_fSD_Li256ELb0ELb0EEENS1_19SingleTileSchedulerILb0ELb0ELb0ELi64EEEEEEEEEvNT_6ParamsE,@"STO_CUDA_ENTRY STV_DEFAULT"
_ZN7cutlass13device_kernelIN5flash19enable_sm80_to_sm89INS1_16FlashAttnBwdSm80INS1_25CollectiveMainloopBwdSm80ILi1ELi1EN4cute5tupleIJNS5_1CILi64EEES8_NS7_ILi256EEEEEENS_6half_tEfNS_4arch4Sm80ELb0ELb1ELb1ELb0ELb0ELb0ELb0ELb0ELi2ELi4ELi2ELi2ELb0EEENS1_24CollectiveEpilogueBwdGQAISA_fSD_Li256ELb0ELb0EEENS1_19SingleTileSchedulerILb0ELb0ELb0ELi64EEEEEEEEEvNT_6ParamsE:
[----:B------:R-:W-:Y:S01]  /*0000*/  LDC R1, c[0x0][0x28] ;  /* 0x00000a00ff017b82 */ /* 0x000fe20000000800 */
[----:B------:R-:W-:Y:S05]  /*0010*/  EXIT ;  /* 0x000000000000794d */ /* 0x000fea0003800000 */
.L_x_54:
        /* <DEDUP_REMOVED lines=14> */
.L_x_146:


//--------------------- .text._ZN7cutlass13device_kernelIN5flash19enable_sm80_to_sm89INS1_16FlashAttnBwdSm80INS1_25CollectiveMainloopBwdSm80ILi1ELi1EN4cute5tupleIJNS5_1CILi64EEES8_NS7_ILi256EEEEEENS_6half_tEfNS_4arch4Sm80ELb0ELb1ELb1ELb1ELb0ELb0ELb0ELb0ELi2ELi4ELi2ELi2ELb0EEENS1_21CollectiveEpilogueBwdISA_SB_SD_Li256ELb1ELb0ELi4EEENS1_19SingleTileSchedulerILb1ELb0ELb0ELi64EEEEEEEEEvNT_6ParamsE --------------------------
	.section	.text._ZN7cutlass13device_kernelIN5flash19enable_sm80_to_sm89INS1_16FlashAttnBwdSm80INS1_25CollectiveMainloopBwdSm80ILi1ELi1EN4cute5tupleIJNS5_1CILi64EEES8_NS7_ILi256EEEEEENS_6half_tEfNS_4arch4Sm80ELb0ELb1ELb1ELb1ELb0ELb0ELb0ELb0ELi2ELi4ELi2ELi2ELb0EEENS1_21CollectiveEpilogueBwdISA_SB_SD_Li256ELb1ELb0ELi4EEENS1_19SingleTileSchedulerILb1ELb0ELb0ELi64EEEEEEEEEvNT_6ParamsE,"ax",@progbits
	.align	128
.text._ZN7cutlass13device_kernelIN5flash19enable_sm80_to_sm89INS1_16FlashAttnBwdSm80INS1_25CollectiveMainloopBwdSm80ILi1ELi1EN4cute5tupleIJNS5_1CILi64EEES8_NS7_ILi256EEEEEENS_6half_tEfNS_4arch4Sm80ELb0ELb1ELb1ELb1ELb0ELb0ELb0ELb0ELi2ELi4ELi2ELi2ELb0EEENS1_21CollectiveEpilogueBwdISA_SB_SD_Li256ELb1ELb0ELi4EEENS1_19SingleTileSchedulerILb1ELb0ELb0ELi64EEEEEEEEEvNT_6ParamsE:
        .type           _ZN7cutlass13device_kernelIN5flash19enable_sm80_to_sm89INS1_16FlashAttnBwdSm80INS1_25CollectiveMainloopBwdSm80ILi1ELi1EN4cute5tupleIJNS5_1CILi64EEES8_NS7_ILi256EEEEEENS_6half_tEfNS_4arch4Sm80ELb0ELb1ELb1ELb1ELb0ELb0ELb0ELb0ELi2ELi4ELi2ELi2ELb0EEENS1_21CollectiveEpilogueBwdISA_SB_SD_Li256ELb1ELb0ELi4EEENS1_19SingleTileSchedulerILb1ELb0ELb0ELi64EEEEEEEEEvNT_6ParamsE,@function
        .size           _ZN7cutlass13device_kernelIN5flash19enable_sm80_to_sm89INS1_16FlashAttnBwdSm80INS1_25CollectiveMainloopBwdSm80ILi1ELi1EN4cute5tupleIJNS5_1CILi64EEES8_NS7_ILi256EEEEEENS_6half_tEfNS_4arch4Sm80ELb0ELb1ELb1ELb1ELb0ELb0ELb0ELb0ELi2ELi4ELi2ELi2ELb0EEENS1_21CollectiveEpilogueBwdISA_SB_SD_Li256ELb1ELb0ELi4EEENS1_19SingleTileSchedulerILb1ELb0ELb0ELi64EEEEEEEEEvNT_6ParamsE,(.L_x_147 - _ZN7cutlass13device_kernelIN5flash19enable_sm80_to_sm89INS1_16FlashAttnBwdSm80INS1_25CollectiveMainloopBwdSm80ILi1ELi1EN4cute5tupleIJNS5_1CILi64EEES8_NS7_ILi256EEEEEENS_6half_tEfNS_4arch4Sm80ELb0ELb1ELb1ELb1ELb0ELb0ELb0ELb0ELi2ELi4ELi2ELi2ELb0EEENS1_21CollectiveEpilogueBwdISA_SB_SD_Li256ELb1ELb0ELi4EEENS1_19SingleTileSchedulerILb1ELb0ELb0ELi64EEEEEEEEEvNT_6ParamsE)
        .other          _ZN7cutlass13device_kernelIN5flash19enable_sm80_to_sm89INS1_16FlashAttnBwdSm80INS1_25CollectiveMainloopBwdSm80ILi1ELi1EN4cute5tupleIJNS5_1CILi64EEES8_NS7_ILi256EEEEEENS_6half_tEfNS_4arch4Sm80ELb0ELb1ELb1ELb1ELb0ELb0ELb0ELb0ELi2ELi4ELi2ELi2ELb0EEENS1_21CollectiveEpilogueBwdISA_SB_SD_Li256ELb1ELb0ELi4EEENS1_19SingleTileSchedulerILb1ELb0ELb0ELi64EEEEEEEEEvNT_6ParamsE,@"STO_CUDA_ENTRY STV_DEFAULT"
_ZN7cutlass13device_kernelIN5flash19enable_sm80_to_sm89INS1_16FlashAttnBwdSm80INS1_25CollectiveMainloopBwdSm80ILi1ELi1EN4cute5tupleIJNS5_1CILi64EEES8_NS7_ILi256EEEEEENS_6half_tEfNS_4arch4Sm80ELb0ELb1ELb1ELb1ELb0ELb0ELb0ELb0ELi2ELi4ELi2ELi2ELb0EEENS1_21CollectiveEpilogueBwdISA_SB_SD_Li256ELb1ELb0ELi4EEENS1_19SingleTileSchedulerILb1ELb0ELb0ELi64EEEEEEEEEvNT_6ParamsE:
[----:B------:R-:W-:Y:S01]  /*0000*/  LDC R1, c[0x0][0x28] ;  /* 0x00000a00ff017b82 */ /* 0x000fe20000000800 */
[----:B------:R-:W-:Y:S05]  /*0010*/  EXIT ;  /* 0x000000000000794d */ /* 0x000fea0003800000 */
.L_x_55:
        /* <DEDUP_REMOVED lines=14> */
.L_x_147:


//--------------------- .text._ZN7cutlass13device_kernelIN5flash19enable_sm80_to_sm89INS1_16FlashAttnBwdSm80INS1_25CollectiveMainloopBwdSm80ILi1ELi1EN4cute5tupleIJNS5_1CILi64EEES8_NS7_ILi256EEEEEENS_6half_tEfNS_4arch4Sm80ELb0ELb1ELb1ELb1ELb0ELb0ELb0ELb0ELi2ELi4ELi2ELi2ELb0EEENS1_24CollectiveEpilogueBwdGQAISA_fSD_Li256ELb1ELb0EEENS1_19SingleTileSchedulerILb1ELb0ELb0ELi64EEEEEEEEEvNT_6ParamsE --------------------------
	.section	.text._ZN7cutlass13device_kernelIN5flash19enable_sm80_to_sm89INS1_16FlashAttnBwdSm80INS1_25CollectiveMainloopBwdSm80ILi1ELi1EN4cute5tupleIJNS5_1CILi64EEES8_NS7_ILi256EEEEEENS_6half_tEfNS_4arch4Sm80ELb0ELb1ELb1ELb1ELb0ELb0ELb0ELb0ELi2ELi4ELi2ELi2ELb0EEENS1_24CollectiveEpilogueBwdGQAISA_fSD_Li256ELb1ELb0EEENS1_19SingleTileSchedulerILb1ELb0ELb0ELi64EEEEEEEEEvNT_6ParamsE,"ax",@progbits
	.align	128
.text._ZN7cutlass13device_kernelIN5flash19enable_sm80_to_sm89INS1_16FlashAttnBwdSm80INS1_25CollectiveMainloopBwdSm80ILi1ELi1EN4cute5tupleIJNS5_1CILi64EEES8_NS7_ILi256EEEEEENS_6half_tEfNS_4arch4Sm80ELb0ELb1ELb1ELb1ELb0ELb0ELb0ELb0ELi2ELi4ELi2ELi2ELb0EEENS1_24CollectiveEpilogueBwdGQAISA_fSD_Li256ELb1ELb0EEENS1_19SingleTileSchedulerILb1ELb0ELb0ELi64EEEEEEEEEvNT_6ParamsE:
        .type           _ZN7cutlass13device_kernelIN5flash19enable_sm80_to_sm89INS1_16FlashAttnBwdSm80INS1_25CollectiveMainloopBwdSm80ILi1ELi1EN4cute5tupleIJNS5_1CILi64EEES8_NS7_ILi256EEEEEENS_6half_tEfNS_4arch4Sm80ELb0ELb1ELb1ELb1ELb0ELb0ELb0ELb0ELi2ELi4ELi2ELi2ELb0EEENS1_24CollectiveEpilogueBwdGQAISA_fSD_Li256ELb1ELb0EEENS1_19SingleTileSchedulerILb1ELb0ELb0ELi64EEEEEEEEEvNT_6ParamsE,@function
        .size           _ZN7cutlass13device_kernelIN5flash19enable_sm80_to_sm89INS1_16FlashAttnBwdSm80INS1_25CollectiveMainloopBwdSm80ILi1ELi1EN4cute5tupleIJNS5_1CILi64EEES8_NS7_ILi256EEEEEENS_6half_tEfNS_4arch4Sm80ELb0ELb1ELb1ELb1ELb0ELb0ELb0ELb0ELi2ELi4ELi2ELi2ELb0EEENS1_24CollectiveEpilogueBwdGQAISA_fSD_Li256ELb1ELb0EEENS1_19SingleTileSchedulerILb1ELb0ELb0ELi64EEEEEEEEEvNT_6ParamsE,(.L_x_148 - _ZN7cutlass13device_kernelIN5flash19enable_sm80_to_sm89INS1_16FlashAttnBwdSm80INS1_25CollectiveMainloopBwdSm80ILi1ELi1EN4cute5tupleIJNS5_1CILi64EEES8_NS7_ILi256EEEEEENS_6half_tEfNS_4arch4Sm80ELb0ELb1ELb1ELb1ELb0ELb0ELb0ELb0ELi2ELi4ELi2ELi2ELb0EEENS1_24CollectiveEpilogueBwdGQAISA_fSD_Li256ELb1ELb0EEENS1_19SingleTileSchedulerILb1ELb0ELb0ELi64EEEEEEEEEvNT_6ParamsE)
        .other          _ZN7cutlass13device_kernelIN5flash19enable_sm80_to_sm89INS1_16FlashAttnBwdSm80INS1_25CollectiveMainloopBwdSm80ILi1ELi1EN4cute5tupleIJNS5_1CILi64EEES8_NS7_ILi256EEEEEENS_6half_tEfNS_4arch4Sm80ELb0ELb1ELb1ELb1ELb0ELb0ELb0ELb0ELi2ELi4ELi2ELi2ELb0EEENS1_24CollectiveEpilogueBwdGQAISA_fSD_Li256ELb1ELb0EEENS1_19SingleTileSchedulerILb1ELb0ELb0ELi64EEEEEEEEEvNT_6ParamsE,@"STO_CUDA_ENTRY STV_DEFAULT"
_ZN7cutlass13device_kernelIN5flash19enable_sm80_to_sm89INS1_16FlashAttnBwdSm80INS1_25CollectiveMainloopBwdSm80ILi1ELi1EN4cute5tupleIJNS5_1CILi64EEES8_NS7_ILi256EEEEEENS_6half_tEfNS_4arch4Sm80ELb0ELb1ELb1ELb1ELb0ELb0ELb0ELb0ELi2ELi4ELi2ELi2ELb0EEENS1_24CollectiveEpilogueBwdGQAISA_fSD_Li256ELb1ELb0EEENS1_19SingleTileSchedulerILb1ELb0ELb0ELi64EEEEEEEEEvNT_6ParamsE:
[----:B------:R-:W-:Y:S01]  /*0000*/  LDC R1, c[0x0][0x28] ;  /* 0x00000a00ff017b82 */ /* 0x000fe20000000800 */
[----:B------:R-:W-:Y:S05]  /*0010*/  EXIT ;  /* 0x000000000000794d */ /* 0x000fea0003800000 */
.L_x_56:
        /* <DEDUP_REMOVED lines=14> */
.L_x_148:


//--------------------- .text._ZN7cutlass13device_kernelIN5flash19enable_sm80_to_sm89INS1_16FlashAttnBwdSm80INS1_25CollectiveMainloopBwdSm80ILi1ELi1EN4cute5tupleIJNS5_1CILi64EEES8_NS7_ILi256EEEEEENS_6half_tEfNS_4arch4Sm80ELb1ELb0ELb1ELb0ELb0ELb0ELb0ELb0ELi2ELi4ELi2ELi2ELb0EEENS1_21CollectiveEpilogueBwdISA_SB_SD_Li256ELb0ELb0ELi4EEENS1_25SingleTileBwdLPTSchedulerILb0ELi64ELb0EEEEEEEEEvNT_6ParamsE --------------------------
	.section	.text._ZN7cutlass13device_kernelIN5flash19enable_sm80_to_sm89INS1_16FlashAttnBwdSm80INS1_25CollectiveMainloopBwdSm80ILi1ELi1EN4cute5tupleIJNS5_1CILi64EEES8_NS7_ILi256EEEEEENS_6half_tEfNS_4arch4Sm80ELb1ELb0ELb1ELb0ELb0ELb0ELb0ELb0ELi2ELi4ELi2ELi2ELb0EEENS1_21CollectiveEpilogueBwdISA_SB_SD_Li256ELb0ELb0ELi4EEENS1_25SingleTileBwdLPTSchedulerILb0ELi64ELb0EEEEEEEEEvNT_6ParamsE,"ax",@progbits
	.align	128
.text._ZN7cutlass13device_kernelIN5flash19enable_sm80_to_sm89INS1_16FlashAttnBwdSm80INS1_25CollectiveMainloopBwdSm80ILi1ELi1EN4cute5tupleIJNS5_1CILi64EEES8_NS7_ILi256EEEEEENS_6half_tEfNS_4arch4Sm80ELb1ELb0ELb1ELb0ELb0ELb0ELb0ELb0ELi2ELi4ELi2ELi2ELb0EEENS1_21CollectiveEpilogueBwdISA_SB_SD_Li256ELb0ELb0ELi4EEENS1_25SingleTileBwdLPTSchedulerILb0ELi64ELb0EEEEEEEEEvNT_6ParamsE:
        .type           _ZN7cutlass13device_kernelIN5flash19enable_sm80_to_sm89INS1_16FlashAttnBwdSm80INS1_25CollectiveMainloopBwdSm80ILi1ELi1EN4cute5tupleIJNS5_1CILi64EEES8_NS7_ILi256EEEEEENS_6half_tEfNS_4arch4Sm80ELb1ELb0ELb1ELb0ELb0ELb0ELb0ELb0ELi2ELi4ELi2ELi2ELb0EEENS1_21CollectiveEpilogueBwdISA_SB_SD_Li256ELb0ELb0ELi4EEENS1_25SingleTileBwdLPTSchedulerILb0ELi64ELb0EEEEEEEEEvNT_6ParamsE,@function
        .size           _ZN7cutlass13device_kernelIN5flash19enable_sm80_to_sm89INS1_16FlashAttnBwdSm80INS1_25CollectiveMainloopBwdSm80ILi1ELi1EN4cute5tupleIJNS5_1CILi64EEES8_NS7_ILi256EEEEEENS_6half_tEfNS_4arch4Sm80ELb1ELb0ELb1ELb0ELb0ELb0ELb0ELb0ELi2ELi4ELi2ELi2ELb0EEENS1_21CollectiveEpilogueBwdISA_SB_SD_Li256ELb0ELb0ELi4EEENS1_25SingleTileBwdLPTSchedulerILb0ELi64ELb0EEEEEEEEEvNT_6ParamsE,(.L_x_149 - _ZN7cutlass13device_kernelIN5flash19enable_sm80_to_sm89INS1_16FlashAttnBwdSm80INS1_25CollectiveMainloopBwdSm80ILi1ELi1EN4cute5tupleIJNS5_1CILi64EEES8_NS7_ILi256EEEEEENS_6half_tEfNS_4arch4Sm80ELb1ELb0ELb1ELb0ELb0ELb0ELb0ELb0ELi2ELi4ELi2ELi2ELb0EEENS1_21CollectiveEpilogueBwdISA_SB_SD_Li256ELb0ELb0ELi4EEENS1_25SingleTileBwdLPTSchedulerILb0ELi64ELb0EEEEEEEEEvNT_6ParamsE)
        .other          _ZN7cutlass13device_kernelIN5flash19enable_sm80_to_sm89INS1_16FlashAttnBwdSm80INS1_25CollectiveMainloopBwdSm80ILi1ELi1EN4cute5tupleIJNS5_1CILi64EEES8_NS7_ILi256EEEEEENS_6half_tEfNS_4arch4Sm80ELb1ELb0ELb1ELb0ELb0ELb0ELb0ELb0ELi2ELi4ELi2ELi2ELb0EEENS1_21CollectiveEpilogueBwdISA_SB_SD_Li256ELb0ELb0ELi4EEENS1_25SingleTileBwdLPTSchedulerILb0ELi64ELb0EEEEEEEEEvNT_6ParamsE,@"STO_CUDA_ENTRY STV_DEFAULT"
_ZN7cutlass13device_kernelIN5flash19enable_sm80_to_sm89INS1_16FlashAttnBwdSm80INS1_25CollectiveMainloopBwdSm80ILi1ELi1EN4cute5tupleIJNS5_1CILi64EEES8_NS7_ILi256EEEEEENS_6half_tEfNS_4arch4Sm80ELb1ELb0ELb1ELb0ELb0ELb0ELb0ELb0ELi2ELi4ELi2ELi2ELb0EEENS1_21CollectiveEpilogueBwdISA_SB_SD_Li256ELb0ELb0ELi4EEENS1_25SingleTileBwdLPTSchedulerILb0ELi64ELb0EEEEEEEEEvNT_6ParamsE:
[----:B------:R-:W-:Y:S01]  /*0000*/  LDC R1, c[0x0][0x28] ;  /* 0x00000a00ff017b82 */ /* 0x000fe20000000800 */
[----:B------:R-:W-:Y:S05]  /*0010*/  EXIT ;  /* 0x000000000000794d */ /* 0x000fea0003800000 */
.L_x_57:
        /* <DEDUP_REMOVED lines=14> */
.L_x_149:


//--------------------- .text._ZN7cutlass13device_kernelIN5flash19enable_sm80_to_sm89INS1_16FlashAttnBwdSm80INS1_25CollectiveMainloopBwdSm80ILi1ELi1EN4cute5tupleIJNS5_1CILi64EEES8_NS7_ILi256EEEEEENS_6half_tEfNS_4arch4Sm80ELb1ELb0ELb1ELb0ELb0ELb0ELb0ELb0ELi2ELi4ELi2ELi2ELb0EEENS1_24CollectiveEpilogueBwdGQAISA_fSD_Li256ELb0ELb0EEENS1_25SingleTileBwdLPTSchedulerILb0ELi64ELb0EEEEEEEEEvNT_6ParamsE --------------------------
	.section	.text._ZN7cutlass13device_kernelIN5flash19enable_sm80_to_sm89INS1_16FlashAttnBwdSm80INS1_25CollectiveMainloopBwdSm80ILi1ELi1EN4cute5tupleIJNS5_1CILi64EEES8_NS7_ILi256EEEEEENS_6half_tEfNS_4arch4Sm80ELb1ELb0ELb1ELb0ELb0ELb0ELb0ELb0ELi2ELi4ELi2ELi2ELb0EEENS1_24CollectiveEpilogueBwdGQAISA_fSD_Li256ELb0ELb0EEENS1_25SingleTileBwdLPTSchedulerILb0ELi64ELb0EEEEEEEEEvNT_6ParamsE,"ax",@progbits
	.align	128
.text._ZN7cutlass13device_kernelIN5flash19enable_sm80_to_sm89INS1_16FlashAttnBwdSm80INS1_25CollectiveMainloopBwdSm80ILi1ELi1EN4cute5tupleIJNS5_1CILi64EEES8_NS7_ILi256EEEEEENS_6half_tEfNS_4arch4Sm80ELb1ELb0ELb1ELb0ELb0ELb0ELb0ELb0ELi2ELi4ELi2ELi2ELb0EEENS1_24CollectiveEpilogueBwdGQAISA_fSD_Li256ELb0ELb0EEENS1_25SingleTileBwdLPTSchedulerILb0ELi64ELb0EEEEEEEEEvNT_6ParamsE:
        .type           _ZN7cutlass13device_kernelIN5flash19enable_sm80_to_sm89INS1_16FlashAttnBwdSm80INS1_25CollectiveMainloopBwdSm80ILi1ELi1EN4cute5tupleIJNS5_1CILi64EEES8_NS7_ILi256EEEEEENS_6half_tEfNS_4arch4Sm80ELb1ELb0ELb1ELb0ELb0ELb0ELb0ELb0ELi2ELi4ELi2ELi2ELb0EEENS1_24CollectiveEpilogueBwdGQAISA_fSD_Li256ELb0ELb0EEENS1_25SingleTileBwdLPTSchedulerILb0ELi64ELb0EEEEEEEEEvNT_6ParamsE,@function
        .size           _ZN7cutlass13device_kernelIN5flash19enable_sm80_to_sm89INS1_16FlashAttnBwdSm80INS1_25CollectiveMainloopBwdSm80ILi1ELi1EN4cute5tupleIJNS5_1CILi64EEES8_NS7_ILi256EEEEEENS_6half_tEfNS_4arch4Sm80ELb1ELb0ELb1ELb0ELb0ELb0ELb0ELb0ELi2ELi4ELi2ELi2ELb0EEENS1_24CollectiveEpilogueBwdGQAISA_fSD_Li256ELb0ELb0EEENS1_25SingleTileBwdLPTSchedulerILb0ELi64ELb0EEEEEEEEEvNT_6ParamsE,(.L_x_150 - _ZN7cutlass13device_kernelIN5flash19enable_sm80_to_sm89INS1_16FlashAttnBwdSm80INS1_25CollectiveMainloopBwdSm80ILi1ELi1EN4cute5tupleIJNS5_1CILi64EEES8_NS7_ILi256EEEEEENS_6half_tEfNS_4arch4Sm80ELb1ELb0ELb1ELb0ELb0ELb0ELb0ELb0ELi2ELi4ELi2ELi2ELb0EEENS1_24CollectiveEpilogueBwdGQAISA_fSD_Li256ELb0ELb0EEENS1_25SingleTileBwdLPTSchedulerILb0ELi64ELb0EEEEEEEEEvNT_6ParamsE)
        .other          _ZN7cutlass13device_kernelIN5flash19enable_sm80_to_sm89INS1_16FlashAttnBwdSm80INS1_25CollectiveMainloopBwdSm80ILi1ELi1EN4cute5tupleIJNS5_1CILi64EEES8_NS7_ILi256EEEEEENS_6half_tEfNS_4arch4Sm80ELb1ELb0ELb1ELb0ELb0ELb0ELb0ELb0ELi2ELi4ELi2ELi2ELb0EEENS1_24CollectiveEpilogueBwdGQAISA_fSD_Li256ELb0ELb0EEENS1_25SingleTileBwdLPTSchedulerILb0ELi64ELb0EEEEEEEEEvNT_6ParamsE,@"STO_CUDA_ENTRY STV_DEFAULT"
_ZN7cutlass13device_kernelIN5flash19enable_sm80_to_sm89INS1_16FlashAttnBwdSm80INS1_25CollectiveMainloopBwdSm80ILi1ELi1EN4cute5tupleIJNS5_1CILi64EEES8_NS7_ILi256EEEEEENS_6half_tEfNS_4arch4Sm80ELb1ELb0ELb1ELb0ELb0ELb0ELb0ELb0ELi2ELi4ELi2ELi2ELb0EEENS1_24CollectiveEpilogueBwdGQAISA_fSD_Li256ELb0ELb0EEENS1_25SingleTileBwdLPTSchedulerILb0ELi64ELb0EEEEEEEEEvNT_6ParamsE:
[----:B------:R-:W-:Y:S01]  /*0000*/  LDC R1, c[0x0][0x28] ;  /* 0x00000a00ff017b82 */ /* 0x000fe20000000800 */
[----:B------:R-:W-:Y:S05]  /*0010*/  EXIT ;  /* 0x000000000000794d */ /* 0x000fea0003800000 */
.L_x_58:
        /* <DEDUP_REMOVED lines=14> */
.L_x_150:


//--------------------- .text._ZN7cutlass13device_kernelIN5flash22FlashAttnBwdPreprocessIN4cute5tupleIJNS3_1CILi64EEENS5_ILi256EEEEEENS_6half_tEfNS_4arch4Sm80ELb1ELb0EEEEEvNT_6ParamsE --------------------------
	.section	.text._ZN7cutlass13device_kernelIN5flash22FlashAttnBwdPreprocessIN4cute5tupleIJNS3_1CILi64EEENS5_ILi256EEEEEENS_6half_tEfNS_4arch4Sm80ELb1ELb0EEEEEvNT_6ParamsE,"ax",@progbits
	.align	128
.text._ZN7cutlass13device_kernelIN5flash22FlashAttnBwdPreprocessIN4cute5tupleIJNS3_1CILi64EEENS5_ILi256EEEEEENS_6half_tEfNS_4arch4Sm80ELb1ELb0EEEEEvNT_6ParamsE:
        .type           _ZN7cutlass13device_kernelIN5flash22FlashAttnBwdPreprocessIN4cute5tupleIJNS3_1CILi64EEENS5_ILi256EEEEEENS_6half_tEfNS_4arch4Sm80ELb1ELb0EEEEEvNT_6ParamsE,@function
        .size           _ZN7cutlass13device_kernelIN5flash22FlashAttnBwdPreprocessIN4cute5tupleIJNS3_1CILi64EEENS5_ILi256EEEEEENS_6half_tEfNS_4arch4Sm80ELb1ELb0EEEEEvNT_6ParamsE,(.L_x_151 - _ZN7cutlass13device_kernelIN5flash22FlashAttnBwdPreprocessIN4cute5tupleIJNS3_1CILi64EEENS5_ILi256EEEEEENS_6half_tEfNS_4arch4Sm80ELb1ELb0EEEEEvNT_6ParamsE)
        .other          _ZN7cutlass13device_kernelIN5flash22FlashAttnBwdPreprocessIN4cute5tupleIJNS3_1CILi64EEENS5_ILi256EEEEEENS_6half_tEfNS_4arch4Sm80ELb1ELb0EEEEEvNT_6ParamsE,@"STO_CUDA_ENTRY STV_DEFAULT"
_ZN7cutlass13device_kernelIN5flash22FlashAttnBwdPreprocessIN4cute5tupleIJNS3_1CILi64EEENS5_ILi256EEEEEENS_6half_tEfNS_4arch4Sm80ELb1ELb0EEEEEvNT_6ParamsE:
[----:B------:R-:W-:Y:S01]  /*0000*/  LDC R1, c[0x0][0x28] ;  /* 0x00000a00ff017b82 */ /* 0x000fe20000000800 */
[----:B------:R-:W0:Y:S07]  /*0010*/  S2R R0, SR_CTAID.X ;  /* 0x0000000000007919 */ /* 0x000e2e0000002500 */
[----:B------:R-:W1:Y:S01]  /*0020*/  LDC R3, c[0x0][0x218] ;  /* 0x00008600ff037b82 */ /* 0x000e620000000800 */
[----:B------:R-:W-:Y:S01]  /*0030*/  MOV R78, 0x7f800000 ;  /* 0x7f800000004e7802 */ /* 0x000fe20000000f00 */
[----:B------:R-:W-:Y:S01]  /*0040*/  ULDC.64 UR4, c[0x0][0x208] ;  /* 0x0000820000047ab9 */ /* 0x000fe20000000a00 */
[----:B------:R-:W2:Y:S05]  /*0050*/  S2R R8, SR_TID.X ;  /* 0x0000000000087919 */ /* 0x000eaa0000002100 */
[----:B------:R-:W3:Y:S08]  /*0060*/  S2UR UR6, SR_CTAID.Y ;  /* 0x00000000000679c3 */ /* 0x000ef00000002600 */
[----:B------:R-:W4:Y:S08]  /*0070*/  S2UR UR7, SR_CTAID.Z ;  /* 0x00000000000779c3 */ /* 0x000f300000002700 */
[----:B------:R-:W4:Y:S01]  /*0080*/  LDC.64 R66, c[0x0][0x258] ;  /* 0x00009600ff427b82 */ /* 0x000f220000000a00 */
[----:B0-----:R-:W-:Y:S01]  /*0090*/  SHF.L.U32 R2, R0, 0x6, RZ ;  /* 0x0000000600027819 */ /* 0x001fe200000006ff */
[----:B---3--:R-:W-:-:S03]  /*00a0*/  USHF.R.S32.HI UR8, URZ, 0x1f, UR6 ;  /* 0x0000001f3f087899 */ /* 0x008fc60008011406 */
[----:B-1----:R-:W-:-:S04]  /*00b0*/  IADD3 R25, -R2, R3, RZ ;  /* 0x0000000302197210 */ /* 0x002fc80007ffe1ff */
[----:B--2---:R-:W-:Y:S01]  /*00c0*/  ISETP.GE.AND P0, PT, R8, R25, PT ;  /* 0x000000190800720c */ /* 0x004fe20003f06270 */
[----:B----4-:R-:W-:-:S03]  /*00d0*/  USHF.R.S32.HI UR9, URZ, 0x1f, UR7 ;  /* 0x0000001f3f097899 */ /* 0x010fc60008011407 */
[----:B------:R-:W-:-:S13]  /*00e0*/  ISETP.GT.OR P0, PT, R8, 0x3f, P0 ;  /* 0x0000003f0800780c */ /* 0x000fda0000704670 */
[----:B------:R-:W0:Y:S01]  /*00f0*/  @!P0 LDC.64 R10, c[0x0][0x290] ;  /* 0x0000a400ff0a8b82 */ /* 0x000e220000000a00 */
[----:B------:R-:W-:Y:S02]  /*0100*/  @!P0 SHF.R.S32.HI R5, RZ, 0x1f, R8 ;  /* 0x0000001fff058819 */ /* 0x000fe40000011408 */
[----:B------:R-:W-:-:S04]  /*0110*/  @!P0 IADD3 R4, P1, R2, R8, RZ ;  /* 0x0000000802048210 */ /* 0x000fc80007f3e0ff */
[----:B------:R-:W-:Y:S01]  /*0120*/  @!P0 LEA.HI.X.SX32 R5, R2, R5, 0x1, P1 ;  /* 0x0000000502058211 */ /* 0x000fe200008f0eff */
[----:B------:R-:W1:Y:S08]  /*0130*/  @!P0 LDC.64 R12, c[0x0][0x298] ;  /* 0x0000a600ff0c8b82 */ /* 0x000e700000000a00 */
[----:B------:R-:W2:Y:S01]  /*0140*/  @!P0 LDC.64 R14, c[0x0][0x288] ;  /* 0x0000a200ff0e8b82 */ /* 0x000ea20000000a00 */
[----:B0-----:R-:W-:-:S02]  /*0150*/  @!P0 IMAD R6, R10, UR8, RZ ;  /* 0x000000080a068c24 */ /* 0x001fc4000f8e02ff */
[----:B------:R-:W-:-:S04]  /*0160*/  @!P0 IMAD.WIDE.U32 R4, R10, UR6, R4 ;  /* 0x000000060a048c25 */ /* 0x000fc8000f8e0004 */
[----:B------:R-:W-:Y:S02]  /*0170*/  @!P0 IMAD R7, R11, UR6, R6 ;  /* 0x000000060b078c24 */ /* 0x000fe4000f8e0206 */
[C---:B-1----:R-:W-:Y:S01]  /*0180*/  @!P0 IMAD R2, R12.reuse, UR9, RZ ;  /* 0x000000090c028c24 */ /* 0x042fe2000f8e02ff */
[----:B------:R-:W0:Y:S02]  /*0190*/  LDC.64 R10, c[0x0][0x230] ;  /* 0x00008c00ff0a7b82 */ /* 0x000e240000000a00 */
[----:B------:R-:W-:Y:S01]  /*01a0*/  @!P0 IADD3 R5, R5, R7, RZ ;  /* 0x0000000705058210 */ /* 0x000fe20007ffe0ff */
[----:B------:R-:W-:Y:S02]  /*01b0*/  @!P0 IMAD R7, R13, UR7, R2 ;  /* 0x000000070d078c24 */ /* 0x000fe4000f8e0202 */
[----:B------:R-:W-:-:S03]  /*01c0*/  @!P0 IMAD.WIDE.U32 R4, R12, UR7, R4 ;  /* 0x000000070c048c25 */ /* 0x000fc6000f8e0004 */
[----:B------:R-:W1:Y:S02]  /*01d0*/  LDC.64 R12, c[0x0][0x238] ;  /* 0x00008e00ff0c7b82 */ /* 0x000e640000000a00 */
[----:B------:R-:W-:Y:S02]  /*01e0*/  @!P0 IADD3 R2, R5, R7, RZ ;  /* 0x0000000705028210 */ /* 0x000fe40007ffe0ff */
[----:B--2---:R-:W-:-:S04]  /*01f0*/  @!P0 LEA R6, P1, R4, R14, 0x2 ;  /* 0x0000000e04068211 */ /* 0x004fc800078210ff */
[----:B------:R-:W-:Y:S02]  /*0200*/  @!P0 LEA.HI.X R7, R4, R15, R2, 0x2, P1 ;  /* 0x0000000f04078211 */ /* 0x000fe400008f1402 */
[----:B------:R-:W-:-:S03]  /*0210*/  SHF.R.S32.HI R2, RZ, 0x1f, R8 ;  /* 0x0000001fff027819 */ /* 0x000fc60000011408 */
[----:B------:R2:W5:Y:S01]  /*0220*/  @!P0 LDG.E R78, desc[UR4][R6.64] ;  /* 0x00000004064e8981 */ /* 0x000562000c1e1900 */
[----:B------:R-:W-:Y:S01]  /*0230*/  LEA.HI R2, R2, R8, RZ, 0x4 ;  /* 0x0000000802027211 */ /* 0x000fe200078f20ff */
[----:B0-----:R-:W-:Y:S01]  /*0240*/  IMAD R4, R10, UR8, RZ ;  /* 0x000000080a047c24 */ /* 0x001fe2000f8e02ff */
[----:B------:R-:W-:Y:S01]  /*0250*/  BSSY B0, `(.L_x_59) ;  /* 0x000002f000007945 */ /* 0x000fe20003800000 */
[----:B------:R-:W-:Y:S02]  /*0260*/  CS2R R40, SRZ ;  /* 0x0000000000287805 */ /* 0x000fe4000001ff00 */
[----:B------:R-:W-:Y:S01]  /*0270*/  LOP3.LUT R61, R2, 0xfffffff0, RZ, 0xc0, !PT ;  /* 0xfffffff0023d7812 */ /* 0x000fe200078ec0ff */
[----:B------:R-:W-:Y:S01]  /*0280*/  IMAD R11, R11, UR6, R4 ;  /* 0x000000060b0b7c24 */ /* 0x000fe2000f8e0204 */
[----:B------:R-:W-:Y:S02]  /*0290*/  CS2R R36, SRZ ;  /* 0x0000000000247805 */ /* 0x000fe4000001ff00 */
[----:B------:R-:W-:-:S02]  /*02a0*/  CS2R R38, SRZ ;  /* 0x0000000000267805 */ /* 0x000fc4000001ff00 */
[----:B------:R-:W-:Y:S01]  /*02b0*/  IADD3 R61, -R61, R8, RZ ;  /* 0x000000083d3d7210 */ /* 0x000fe20007ffe1ff */
[----:B--2---:R-:W-:Y:S01]  /*02c0*/  IMAD R7, R0, -0x40, R3 ;  /* 0xffffffc000077824 */ /* 0x004fe200078e0203 */
[----:B------:R-:W-:Y:S02]  /*02d0*/  LEA.HI.SX32 R8, R2, 0x20, 0x1c ;  /* 0x0000002002087811 */ /* 0x000fe400078fe2ff */
[----:B------:R-:W-:Y:S02]  /*02e0*/  CS2R R20, SRZ ;  /* 0x0000000000147805 */ /* 0x000fe4000001ff00 */
[----:B------:R-:W-:Y:S02]  /*02f0*/  SHF.L.U32 R62, R61, 0x3, RZ ;  /* 0x000000033d3e7819 */ /* 0x000fe400000006ff */
[----:B------:R-:W-:Y:S02]  /*0300*/  CS2R R22, SRZ ;  /* 0x0000000000167805 */ /* 0x000fe4000001ff00 */
[----:B------:R-:W-:-:S02]  /*0310*/  ISETP.GE.AND P0, PT, R8, R7, PT ;  /* 0x000000070800720c */ /* 0x000fc40003f06270 */
[--C-:B------:R-:W-:Y:S01]  /*0320*/  SHF.R.S32.HI R63, RZ, 0x1f, R62.reuse ;  /* 0x0000001fff3f7819 */ /* 0x100fe2000001143e */
[----:B------:R-:W0:Y:S01]  /*0330*/  LDC.64 R8, c[0x0][0x250] ;  /* 0x00009400ff087b82 */ /* 0x000e220000000a00 */
[----:B------:R-:W-:Y:S01]  /*0340*/  LEA.HI.SX32 R6, R2, 0x10, 0x1c ;  /* 0x0000001002067811 */ /* 0x000fe200078fe2ff */
[----:B------:R-:W-:Y:S01]  /*0350*/  IMAD.WIDE.U32 R4, R10, UR6, R62 ;  /* 0x000000060a047c25 */ /* 0x000fe2000f8e003e */
[----:B------:R-:W-:Y:S02]  /*0360*/  SHF.R.S32.HI R10, RZ, 0x4, R2 ;  /* 0x00000004ff0a7819 */ /* 0x000fe40000011402 */
[----:B------:R-:W-:Y:S01]  /*0370*/  ISETP.GE.AND P1, PT, R6, R7, PT ;  /* 0x000000070600720c */ /* 0x000fe20003f26270 */
[----:B-1----:R-:W-:Y:S01]  /*0380*/  IMAD R6, R12, UR9, RZ ;  /* 0x000000090c067c24 */ /* 0x002fe2000f8e02ff */
[----:B------:R-:W-:Y:S02]  /*0390*/  ISETP.GE.AND P4, PT, R10, R25, PT ;  /* 0x000000190a00720c */ /* 0x000fe40003f86270 */
[----:B------:R-:W-:-:S02]  /*03a0*/  IADD3 R5, R5, R11, RZ ;  /* 0x0000000b05057210 */ /* 0x000fc40007ffe0ff */
[C---:B------:R-:W-:Y:S01]  /*03b0*/  ISETP.GE.AND P2, PT, R10.reuse, R7, PT ;  /* 0x000000070a00720c */ /* 0x040fe20003f46270 */
[----:B------:R-:W-:Y:S01]  /*03c0*/  IMAD R7, R13, UR7, R6 ;  /* 0x000000070d077c24 */ /* 0x000fe2000f8e0206 */
[----:B------:R-:W-:Y:S01]  /*03d0*/  IADD3 R2, R10, 0x10, RZ ;  /* 0x000000100a027810 */ /* 0x000fe20007ffe0ff */
[----:B------:R-:W-:Y:S01]  /*03e0*/  IMAD.WIDE.U32 R4, R12, UR7, R4 ;  /* 0x000000070c047c25 */ /* 0x000fe2000f8e0004 */
[--C-:B------:R-:W-:Y:S02]  /*03f0*/  SHF.R.S32.HI R11, RZ, 0x1f, R10.reuse ;  /* 0x0000001fff0b7819 */ /* 0x100fe4000001140a */
[----:B------:R-:W-:Y:S02]  /*0400*/  ISETP.GE.AND P3, PT, R2, R25, PT ;  /* 0x000000190200720c */ /* 0x000fe40003f66270 */
[----:B------:R-:W-:Y:S01]  /*0410*/  IADD3 R2, R10, 0x20, RZ ;  /* 0x000000200a027810 */ /* 0x000fe20007ffe0ff */
[----:B------:R-:W-:Y:S01]  /*0420*/  IMAD.WIDE R64, R0, 0x40, R10 ;  /* 0x0000004000407825 */ /* 0x000fe200078e020a */
[----:B------:R-:W-:Y:S01]  /*0430*/  IADD3 R7, R5, R7, RZ ;  /* 0x0000000705077210 */ /* 0x000fe20007ffe0ff */
[----:B------:R-:W-:Y:S08]  /*0440*/  @P4 BRA `(.L_x_60) ;  /* 0x00000000003c4947 */ /* 0x000ff00003800000 */
[----:B------:R-:W-:Y:S01]  /*0450*/  MOV R6, R4 ;  /* 0x0000000400067202 */ /* 0x000fe20000000f00 */
[----:B------:R-:W-:Y:S01]  /*0460*/  ULDC.64 UR10, c[0x0][0x228] ;  /* 0x00008a00000a7ab9 */ /* 0x000fe20000000a00 */
[----:B------:R-:W-:Y:S01]  /*0470*/  IADD3 R12, R62, 0x80, RZ ;  /* 0x000000803e0c7810 */ /* 0x000fe20007ffe0ff */
[----:B------:R-:W-:Y:S01]  /*0480*/  IMAD R13, R65, UR10, RZ ;  /* 0x0000000a410d7c24 */ /* 0x000fe2000f8e02ff */
[----:B------:R-:W-:Y:S01]  /*0490*/  ULDC.64 UR12, c[0x0][0x210] ;  /* 0x00008400000c7ab9 */ /* 0x000fe20000000a00 */
[----:B------:R-:W-:Y:S01]  /*04a0*/  IMAD.WIDE.U32 R14, R64, UR10, R6 ;  /* 0x0000000a400e7c25 */ /* 0x000fe2000f8e0006 */
        /* <DEDUP_REMOVED lines=9> */
.L_x_60:
[----:B------:R-:W-:Y:S05]  /*0540*/  BSYNC B0 ;  /* 0x0000000000007941 */ /* 0x000fea0003800000 */
.L_x_59:
[----:B------:R-:W-:Y:S01]  /*0550*/  BSSY B0, `(.L_x_61) ;  /* 0x0000019000007945 */ /* 0x000fe20003800000 */
[----:B------:R-:W-:Y:S02]  /*0560*/  ISETP.GE.AND P4, PT, R2, R25, PT ;  /* 0x000000190200720c */ /* 0x000fe40003f86270 */
[----:B------:R-:W-:Y:S02]  /*0570*/  CS2R R42, SRZ ;  /* 0x00000000002a7805 */ /* 0x000fe4000001ff00 */
[----:B------:R-:W-:Y:S02]  /*0580*/  CS2R R16, SRZ ;  /* 0x0000000000107805 */ /* 0x000fe4000001ff00 */
[----:B------:R-:W-:Y:S02]  /*0590*/  CS2R R18, SRZ ;  /* 0x0000000000127805 */ /* 0x000fe4000001ff00 */
[----:B------:R-:W-:Y:S01]  /*05a0*/  IADD3 R2, R10, 0x30, RZ ;  /* 0x000000300a027810 */ /* 0x000fe20007ffe0ff */
[----:B------:R-:W-:Y:S06]  /*05b0*/  @P3 BRA `(.L_x_62) ;  /* 0x0000000000483947 */ /* 0x000fec0003800000 */
[----:B------:R-:W-:Y:S01]  /*05c0*/  IADD3 R11, P3, R64, 0x10, RZ ;  /* 0x00000010400b7810 */ /* 0x000fe20007f7e0ff */
[----:B------:R-:W-:Y:S01]  /*05d0*/  ULDC.64 UR10, c[0x0][0x228] ;  /* 0x00008a00000a7ab9 */ /* 0x000fe20000000a00 */
[----:B-1----:R-:W-:Y:S01]  /*05e0*/  MOV R12, R4 ;  /* 0x00000004000c7202 */ /* 0x002fe20000000f00 */
[----:B------:R-:W-:Y:S01]  /*05f0*/  ULDC.64 UR12, c[0x0][0x210] ;  /* 0x00008400000c7ab9 */ /* 0x000fe20000000a00 */
[----:B------:R-:W-:Y:S02]  /*0600*/  IADD3.X R10, RZ, R65, RZ, P3, !PT ;  /* 0x00000041ff0a7210 */ /* 0x000fe40001ffe4ff */
[----:B------:R-:W-:Y:S02]  /*0610*/  MOV R13, R7 ;  /* 0x00000007000d7202 */ /* 0x000fe40000000f00 */
[----:B------:R-:W-:Y:S01]  /*0620*/  IADD3 R14, R62, 0x80, RZ ;  /* 0x000000803e0e7810 */ /* 0x000fe20007ffe0ff */
[----:B------:R-:W-:Y:S02]  /*0630*/  IMAD R10, R10, UR10, RZ ;  /* 0x0000000a0a0a7c24 */ /* 0x000fe4000f8e02ff */
[----:B------:R-:W-:Y:S01]  /*0640*/  IMAD.WIDE.U32 R12, R11, UR10, R12 ;  /* 0x0000000a0b0c7c25 */ /* 0x000fe2000f8e000c */
[----:B------:R-:W-:-:S02]  /*0650*/  ULDC UR10, c[0x0][0x21c] ;  /* 0x00008700000a7ab9 */ /* 0x000fc40000000800 */
        /* <DEDUP_REMOVED lines=8> */
.L_x_62:
[----:B------:R-:W-:Y:S05]  /*06e0*/  BSYNC B0 ;  /* 0x0000000000007941 */ /* 0x000fea0003800000 */
.L_x_61:
[----:B------:R-:W-:Y:S01]  /*06f0*/  BSSY B0, `(.L_x_63) ;  /* 0x000001f000007945 */ /* 0x000fe20003800000 */
[----:B-----5:R-:W-:Y:S02]  /*0700*/  MOV R50, R36 ;  /* 0x0000002400327202 */ /* 0x020fe40000000f00 */
[----:B------:R-:W-:Y:S02]  /*0710*/  CS2R R32, SRZ ;  /* 0x0000000000207805 */ /* 0x000fe4000001ff00 */
[----:B------:R-:W-:Y:S02]  /*0720*/  ISETP.GE.AND P3, PT, R2, R25, PT ;  /* 0x000000190200720c */ /* 0x000fe40003f66270 */
[----:B------:R-:W-:Y:S02]  /*0730*/  CS2R R34, SRZ ;  /* 0x0000000000227805 */ /* 0x000fe4000001ff00 */
[----:B------:R-:W-:Y:S02]  /*0740*/  MOV R36, R40 ;  /* 0x0000002800247202 */ /* 0x000fe40000000f00 */
[----:B-1----:R-:W-:-:S02]  /*0750*/  CS2R R12, SRZ ;  /* 0x00000000000c7805 */ /* 0x002fc4000001ff00 */
[----:B------:R-:W-:Y:S02]  /*0760*/  MOV R2, R38 ;  /* 0x0000002600027202 */ /* 0x000fe40000000f00 */
[----:B------:R-:W-:Y:S02]  /*0770*/  CS2R R14, SRZ ;  /* 0x00000000000e7805 */ /* 0x000fe4000001ff00 */
[----:B------:R-:W-:Y:S01]  /*0780*/  MOV R45, R39 ;  /* 0x00000027002d7202 */ /* 0x000fe20000000f00 */
[----:B0-----:R-:W-:Y:S01]  /*0790*/  IMAD R26, R8, UR8, RZ ;  /* 0x00000008081a7c24 */ /* 0x001fe2000f8e02ff */
[----:B------:R-:W-:Y:S01]  /*07a0*/  MOV R40, R42 ;  /* 0x0000002a00287202 */ /* 0x000fe20000000f00 */
[----:B------:R-:W-:Y:S06]  /*07b0*/  @P4 BRA `(.L_x_64) ;  /* 0x0000000000484947 */ /* 0x000fec0003800000 */
[----:B--2---:R-:W-:Y:S01]  /*07c0*/  IADD3 R11, P4, R64, 0x20, RZ ;  /* 0x00000020400b7810 */ /* 0x004fe20007f9e0ff */
[----:B------:R-:W-:Y:S01]  /*07d0*/  ULDC.64 UR10, c[0x0][0x228] ;  /* 0x00008a00000a7ab9 */ /* 0x000fe20000000a00 */
[----:B------:R-:W-:Y:S01]  /*07e0*/  MOV R24, R4 ;  /* 0x0000000400187202 */ /* 0x000fe20000000f00 */
        /* <DEDUP_REMOVED lines=15> */
.L_x_64:
[----:B------:R-:W-:Y:S05]  /*08e0*/  BSYNC B0 ;  /* 0x0000000000007941 */ /* 0x000fea0003800000 */
.L_x_63:
[----:B------:R-:W-:Y:S01]  /*08f0*/  IMAD R27, R9, UR6, R26 ;  /* 0x00000006091b7c24 */ /* 0x000fe2000f8e021a */
[----:B------:R-:W-:Y:S01]  /*0900*/  BSSY B0, `(.L_x_65) ;  /* 0x000001c000007945 */ /* 0x000fe20003800000 */
[----:B------:R-:W-:Y:S01]  /*0910*/  IMAD.WIDE.U32 R24, R8, UR6, R62 ;  /* 0x0000000608187c25 */ /* 0x000fe2000f8e003e */
[----:B-----5:R-:W-:Y:S02]  /*0920*/  MOV R42, R32 ;  /* 0x00000020002a7202 */ /* 0x020fe40000000f00 */
[----:B------:R-:W-:Y:S02]  /*0930*/  CS2R R28, SRZ ;  /* 0x00000000001c7805 */ /* 0x000fe4000001ff00 */
[----:B------:R-:W-:Y:S02]  /*0940*/  MOV R47, R33 ;  /* 0x00000021002f7202 */ /* 0x000fe40000000f00 */
[----:B------:R-:W-:Y:S02]  /*0950*/  CS2R R30, SRZ ;  /* 0x00000000001e7805 */ /* 0x000fe4000001ff00 */
[----:B------:R-:W-:-:S02]  /*0960*/  CS2R R8, SRZ ;  /* 0x0000000000087805 */ /* 0x000fc4000001ff00 */
[----:B0-2---:R-:W-:Y:S01]  /*0970*/  CS2R R10, SRZ ;  /* 0x00000000000a7805 */ /* 0x005fe2000001ff00 */
[----:B------:R-:W-:Y:S01]  /*0980*/  IMAD R38, R66, UR9, RZ ;  /* 0x0000000942267c24 */ /* 0x000fe2000f8e02ff */
[----:B------:R-:W-:Y:S01]  /*0990*/  IADD3 R27, R25, R27, RZ ;  /* 0x0000001b191b7210 */ /* 0x000fe20007ffe0ff */
        /* <DEDUP_REMOVED lines=18> */
.L_x_66:
[----:B------:R-:W-:Y:S05]  /*0ac0*/  BSYNC B0 ;  /* 0x0000000000007941 */ /* 0x000fea0003800000 */
.L_x_65:
[----:B------:R-:W-:Y:S01]  /*0ad0*/  MOV R26, R24 ;  /* 0x00000018001a7202 */ /* 0x000fe20000000f00 */
[----:B------:R-:W-:Y:S01]  /*0ae0*/  IMAD R69, R67, UR7, R38 ;  /* 0x0000000743457c24 */ /* 0x000fe2000f8e0226 */
[----:B------:R-:W-:Y:S01]  /*0af0*/  BSSY B0, `(.L_x_67) ;  /* 0x0000018000007945 */ /* 0x000fe20003800000 */
[----:B------:R-:W-:Y:S02]  /*0b00*/  CS2R R24, SRZ ;  /* 0x0000000000187805 */ /* 0x000fe4000001ff00 */
[----:B0-----:R-:W-:Y:S01]  /*0b10*/  CS2R R4, SRZ ;  /* 0x0000000000047805 */ /* 0x001fe2000001ff00 */
[----:B------:R-:W-:Y:S01]  /*0b20*/  IMAD.WIDE.U32 R66, R66, UR7, R26 ;  /* 0x0000000742427c25 */ /* 0x000fe2000f8e001a */
[----:B------:R-:W-:Y:S02]  /*0b30*/  CS2R R26, SRZ ;  /* 0x00000000001a7805 */ /* 0x000fe4000001ff00 */
[----:B------:R-:W-:Y:S02]  /*0b40*/  CS2R R6, SRZ ;  /* 0x0000000000067805 */ /* 0x000fe4000001ff00 */
[----:B------:R-:W-:-:S02]  /*0b50*/  MOV R44, R34 ;  /* 0x00000022002c7202 */ /* 0x000fc40000000f00 */
        /* <DEDUP_REMOVED lines=17> */
.L_x_68:
[----:B------:R-:W-:Y:S05]  /*0c70*/  BSYNC B0 ;  /* 0x0000000000007941 */ /* 0x000fea0003800000 */
.L_x_67:
[----:B0----5:R-:W-:Y:S01]  /*0c80*/  MOV R32, R24 ;  /* 0x0000001800207202 */ /* 0x021fe20000000f00 */
[--C-:B------:R-:W-:Y:S01]  /*0c90*/  HADD2.F32 R24, -RZ, R50.reuse.H0_H0 ;  /* 0x20000032ff187230 */ /* 0x100fe20000004100 */
[----:B------:R-:W-:Y:S01]  /*0ca0*/  MOV R46, R28 ;  /* 0x0000001c002e7202 */ /* 0x000fe20000000f00 */
[----:B------:R-:W-:Y:S01]  /*0cb0*/  HADD2.F32 R28, -RZ, R50.H1_H1 ;  /* 0x30000032ff1c7230 */ /* 0x000fe20000004100 */
[----:B------:R-:W-:Y:S01]  /*0cc0*/  MOV R51, R29 ;  /* 0x0000001d00337202 */ /* 0x000fe20000000f00 */
[--C-:B------:R-:W-:Y:S01]  /*0cd0*/  HADD2.F32 R33, -RZ, R32.reuse.H1_H1 ;  /* 0x30000020ff217230 */ /* 0x100fe20000004100 */
[----:B------:R-:W-:Y:S01]  /*0ce0*/  BSSY B0, `(.L_x_69) ;  /* 0x000002e000007945 */ /* 0x000fe20003800000 */
[----:B------:R-:W-:Y:S01]  /*0cf0*/  HADD2.F32 R29, -RZ, R32.H0_H0 ;  /* 0x20000020ff1d7230 */ /* 0x000fe20000004100 */
[----:B------:R-:W-:Y:S01]  /*0d00*/  MOV R48, R30 ;  /* 0x0000001e00307202 */ /* 0x000fe20000000f00 */
[----:B------:R-:W-:Y:S02]  /*0d10*/  HADD2.F32 R39, -RZ, R37.H0_H0 ;  /* 0x20000025ff277230 */ /* 0x000fe40000004100 */
[----:B------:R-:W-:Y:S01]  /*0d20*/  FMUL.FTZ R33, R28, R33 ;  /* 0x000000211c217220 */ /* 0x000fe20000410000 */
[----:B------:R-:W-:-:S02]  /*0d30*/  MOV R53, R31 ;  /* 0x0000001f00357202 */ /* 0x000fc40000000f00 */
[----:B------:R-:W-:Y:S02]  /*0d40*/  CS2R R30, SRZ ;  /* 0x00000000001e7805 */ /* 0x000fe4000001ff00 */
[----:B------:R-:W-:Y:S01]  /*0d50*/  MOV R38, R25 ;  /* 0x0000001900267202 */ /* 0x000fe20000000f00 */
[----:B------:R-:W-:Y:S01]  /*0d60*/  FFMA.FTZ R58, R24, R29, R33 ;  /* 0x0000001d183a7223 */ /* 0x000fe20000010021 */
[----:B------:R-:W-:Y:S02]  /*0d70*/  MOV R50, R26 ;  /* 0x0000001a00327202 */ /* 0x000fe40000000f00 */
[----:B------:R-:W-:Y:S02]  /*0d80*/  CS2R R28, SRZ ;  /* 0x00000000001c7805 */ /* 0x000fe4000001ff00 */
[----:B------:R-:W-:Y:S02]  /*0d90*/  MOV R52, R27 ;  /* 0x0000001b00347202 */ /* 0x000fe40000000f00 */
[----:B------:R-:W-:-:S02]  /*0da0*/  CS2R R24, SRZ ;  /* 0x0000000000187805 */ /* 0x000fc4000001ff00 */
[----:B------:R-:W-:Y:S02]  /*0db0*/  MOV R49, R35 ;  /* 0x0000002300317202 */ /* 0x000fe40000000f00 */
[----:B------:R-:W-:Y:S01]  /*0dc0*/  CS2R R26, SRZ ;  /* 0x00000000001a7805 */ /* 0x000fe2000001ff00 */
[----:B------:R-:W-:Y:S06]  /*0dd0*/  @P1 BRA `(.L_x_70) ;  /* 0x0000000000781947 */ /* 0x000fec0003800000 */
[----:B------:R-:W-:Y:S01]  /*0de0*/  ULDC UR8, c[0x0][0x21c] ;  /* 0x0000870000087ab9 */ /* 0x000fe20000000800 */
[C---:B------:R-:W-:Y:S02]  /*0df0*/  IADD3 R32, R62.reuse, 0x80, RZ ;  /* 0x000000803e207810 */ /* 0x040fe40007ffe0ff */
[----:B------:R-:W-:Y:S02]  /*0e00*/  ISETP.GE.AND P2, PT, R62, UR8, PT ;  /* 0x000000083e007c0c */ /* 0x000fe4000bf46270 */
[----:B------:R-:W-:-:S11]  /*0e10*/  ISETP.GE.AND P1, PT, R32, UR8, PT ;  /* 0x0000000820007c0c */ /* 0x000fd6000bf26270 */
[----:B------:R-:W0:Y:S01]  /*0e20*/  @!P2 LDC.64 R70, c[0x0][0x248] ;  /* 0x00009200ff46ab82 */ /* 0x000e220000000a00 */
[C---:B------:R-:W-:Y:S02]  /*0e30*/  @!P2 IADD3 R57, P4, R64.reuse, 0x10, RZ ;  /* 0x000000104039a810 */ /* 0x040fe40007f9e0ff */
[----:B------:R-:W-:Y:S02]  /*0e40*/  @!P1 IADD3 R59, P5, R64, 0x10, RZ ;  /* 0x00000010403b9810 */ /* 0x000fe40007fbe0ff */
[-C--:B------:R-:W-:Y:S02]  /*0e50*/  @!P2 IADD3.X R35, RZ, R65.reuse, RZ, P4, !PT ;  /* 0x00000041ff23a210 */ /* 0x080fe400027fe4ff */
[----:B------:R-:W-:Y:S01]  /*0e60*/  @!P1 IADD3.X R55, RZ, R65, RZ, P5, !PT ;  /* 0x00000041ff379210 */ /* 0x000fe20002ffe4ff */
[----:B------:R-:W1:Y:S01]  /*0e70*/  @!P1 LDC.64 R74, c[0x0][0x248] ;  /* 0x00009200ff4a9b82 */ /* 0x000e620000000a00 */
[-C--:B------:R-:W-:Y:S02]  /*0e80*/  @!P1 MOV R34, R66.reuse ;  /* 0x0000004200229202 */ /* 0x080fe40000000f00 */
[----:B------:R-:W-:-:S02]  /*0e90*/  @!P2 MOV R32, R66 ;  /* 0x000000420020a202 */ /* 0x000fc40000000f00 */
[----:B------:R-:W-:-:S03]  /*0ea0*/  @!P2 MOV R33, R69 ;  /* 0x000000450021a202 */ /* 0x000fc60000000f00 */
[----:B------:R-:W2:Y:S08]  /*0eb0*/  @!P2 LDC.64 R72, c[0x0][0x240] ;  /* 0x00009000ff48ab82 */ /* 0x000eb00000000a00 */
[----:B------:R-:W3:Y:S01]  /*0ec0*/  @!P1 LDC.64 R76, c[0x0][0x240] ;  /* 0x00009000ff4c9b82 */ /* 0x000ee20000000a00 */
[-C--:B0-----:R-:W-:Y:S01]  /*0ed0*/  @!P2 IMAD R56, R35, R70.reuse, RZ ;  /* 0x000000462338a224 */ /* 0x081fe200078e02ff */
[----:B------:R-:W-:Y:S01]  /*0ee0*/  @!P1 MOV R35, R69 ;  /* 0x0000004500239202 */ /* 0x000fe20000000f00 */
[----:B------:R-:W-:-:S04]  /*0ef0*/  @!P2 IMAD.WIDE.U32 R32, R57, R70, R32 ;  /* 0x000000463920a225 */ /* 0x000fc800078e0020 */
[-C--:B-1----:R-:W-:Y:S02]  /*0f00*/  @!P1 IMAD R60, R55, R74.reuse, RZ ;  /* 0x0000004a373c9224 */ /* 0x082fe400078e02ff */
[----:B------:R-:W-:-:S04]  /*0f10*/  @!P1 IMAD.WIDE.U32 R54, R59, R74, R34 ;  /* 0x0000004a3b369225 */ /* 0x000fc800078e0022 */
[----:B------:R-:W-:Y:S02]  /*0f20*/  @!P2 IMAD R35, R57, R71, R56 ;  /* 0x000000473923a224 */ /* 0x000fe400078e0238 */
[----:B------:R-:W-:Y:S01]  /*0f30*/  @!P1 IMAD R75, R59, R75, R60 ;  /* 0x0000004b3b4b9224 */ /* 0x000fe200078e023c */
[C---:B--2---:R-:W-:Y:S02]  /*0f40*/  @!P2 LEA R34, P4, R32.reuse, R72, 0x1 ;  /* 0x000000482022a211 */ /* 0x044fe400078808ff */
[----:B------:R-:W-:Y:S02]  /*0f50*/  @!P2 IADD3 R33, R33, R35, RZ ;  /* 0x000000232121a210 */ /* 0x000fe40007ffe0ff */
[----:B------:R-:W-:Y:S02]  /*0f60*/  @!P1 IADD3 R75, R55, R75, RZ ;  /* 0x0000004b374b9210 */ /* 0x000fe40007ffe0ff */
[----:B------:R-:W-:Y:S02]  /*0f70*/  @!P2 LEA.HI.X R35, R32, R73, R33, 0x1, P4 ;  /* 0x000000492023a211 */ /* 0x000fe400020f0c21 */
[----:B---3--:R-:W-:-:S03]  /*0f80*/  @!P1 LEA R56, P5, R54, R76, 0x1 ;  /* 0x0000004c36389211 */ /* 0x008fc600078a08ff */
[----:B------:R0:W5:Y:S01]  /*0f90*/  @!P2 LDG.E.128 R28, desc[UR4][R34.64] ;  /* 0x00000004221ca981 */ /* 0x000162000c1e1d00 */
[----:B------:R-:W-:-:S05]  /*0fa0*/  @!P1 LEA.HI.X R57, R54, R77, R75, 0x1, P5 ;  /* 0x0000004d36399211 */ /* 0x000fca00028f0c4b */
[----:B------:R0:W5:Y:S04]  /*0fb0*/  @!P1 LDG.E.128 R24, desc[UR4][R56.64+0x100] ;  /* 0x0001000438189981 */ /* 0x000168000c1e1d00 */
.L_x_70:
[----:B------:R-:W-:Y:S05]  /*0fc0*/  BSYNC B0 ;  /* 0x0000000000007941 */ /* 0x000fea0003800000 */
.L_x_69:
[----:B------:R-:W-:Y:S01]  /*0fd0*/  HADD2.F32 R32, -RZ, R38.H0_H0 ;  /* 0x20000026ff207230 */ /* 0x000fe20000004100 */
[----:B------:R-:W-:Y:S01]  /*0fe0*/  BSSY B0, `(.L_x_71) ;  /* 0x0000029000007945 */ /* 0x000fe20003800000 */
[----:B-----5:R-:W-:Y:S02]  /*0ff0*/  MOV R60, R28 ;  /* 0x0000001c003c7202 */ /* 0x020fe40000000f00 */
[----:B0-----:R-:W-:Y:S02]  /*1000*/  CS2R R34, SRZ ;  /* 0x0000000000227805 */ /* 0x001fe4000001ff00 */
[----:B------:R-:W-:Y:S01]  /*1010*/  MOV R54, R29 ;  /* 0x0000001d00367202 */ /* 0x000fe20000000f00 */
[----:B------:R-:W-:Y:S01]  /*1020*/  FFMA.FTZ R76, R39, R32, R58 ;  /* 0x00000020274c7223 */ /* 0x000fe2000001003a */
[----:B------:R-:W-:Y:S02]  /*1030*/  MOV R55, R30 ;  /* 0x0000001e00377202 */ /* 0x000fe40000000f00 */
[----:B------:R-:W-:-:S02]  /*1040*/  CS2R R32, SRZ ;  /* 0x0000000000207805 */ /* 0x000fc4000001ff00 */
[----:B------:R-:W-:Y:S02]  /*1050*/  MOV R57, R31 ;  /* 0x0000001f00397202 */ /* 0x000fe40000000f00 */
[----:B------:R-:W-:Y:S02]  /*1060*/  CS2R R28, SRZ ;  /* 0x00000000001c7805 */ /* 0x000fe4000001ff00 */
        /* <DEDUP_REMOVED lines=9> */
[----:B------:R-:W-:Y:S02]  /*1100*/  @!P1 IADD3.X R75, RZ, R65, RZ, P0, !PT ;  /* 0x00000041ff4b9210 */ /* 0x000fe400007fe4ff */
[----:B------:R-:W-:Y:S01]  /*1110*/  @!P1 MOV R72, R66 ;  /* 0x0000004200489202 */ /* 0x000fe20000000f00 */
[----:B------:R-:W1:Y:S01]  /*1120*/  @!P2 LDC.64 R82, c[0x0][0x248] ;  /* 0x00009200ff52ab82 */ /* 0x000e620000000a00 */
[----:B------:R-:W-:Y:S02]  /*1130*/  @!P1 MOV R73, R69 ;  /* 0x0000004500499202 */ /* 0x000fe40000000f00 */
[----:B------:R-:W-:-:S02]  /*1140*/  @!P2 IADD3.X R79, RZ, R65, RZ, P4, !PT ;  /* 0x00000041ff4fa210 */ /* 0x000fc400027fe4ff */
[----:B------:R-:W-:-:S03]  /*1150*/  @!P2 MOV R74, R66 ;  /* 0x00000042004aa202 */ /* 0x000fc60000000f00 */
[----:B------:R-:W2:Y:S08]  /*1160*/  @!P1 LDC.64 R70, c[0x0][0x240] ;  /* 0x00009000ff469b82 */ /* 0x000eb00000000a00 */
[----:B------:R-:W3:Y:S01]  /*1170*/  @!P2 LDC.64 R58, c[0x0][0x240] ;  /* 0x00009000ff3aab82 */ /* 0x000ee20000000a00 */
[-C--:B0-----:R-:W-:Y:S01]  /*1180*/  @!P1 IMAD R56, R75, R80.reuse, RZ ;  /* 0x000000504b389224 */ /* 0x081fe200078e02ff */
[----:B------:R-:W-:Y:S01]  /*1190*/  @!P2 MOV R75, R69 ;  /* 0x00000045004ba202 */ /* 0x000fe20000000f00 */
[----:B------:R-:W-:-:S04]  /*11a0*/  @!P1 IMAD.WIDE.U32 R72, R39, R80, R72 ;  /* 0x0000005027489225 */ /* 0x000fc800078e0048 */
[----:B------:R-:W-:Y:S02]  /*11b0*/  @!P1 IMAD R39, R39, R81, R56 ;  /* 0x0000005127279224 */ /* 0x000fe400078e0238 */
[-C--:B-1----:R-:W-:Y:S02]  /*11c0*/  @!P2 IMAD R80, R79, R82.reuse, RZ ;  /* 0x000000524f50a224 */ /* 0x082fe400078e02ff */
[----:B------:R-:W-:Y:S01]  /*11d0*/  @!P2 IMAD.WIDE.U32 R74, R77, R82, R74 ;  /* 0x000000524d4aa225 */ /* 0x000fe200078e004a */
[----:B------:R-:W-:-:S03]  /*11e0*/  @!P1 IADD3 R39, R73, R39, RZ ;  /* 0x0000002749279210 */ /* 0x000fc60007ffe0ff */
[----:B------:R-:W-:Y:S01]  /*11f0*/  @!P2 IMAD R83, R77, R83, R80 ;  /* 0x000000534d53a224 */ /* 0x000fe200078e0250 */
[----:B--2---:R-:W-:-:S04]  /*1200*/  @!P1 LEA R70, P0, R72, R70, 0x1 ;  /* 0x0000004648469211 */ /* 0x004fc800078008ff */
[----:B------:R-:W-:Y:S02]  /*1210*/  @!P2 IADD3 R83, R75, R83, RZ ;  /* 0x000000534b53a210 */ /* 0x000fe40007ffe0ff */
[----:B------:R-:W-:Y:S02]  /*1220*/  @!P1 LEA.HI.X R71, R72, R71, R39, 0x1, P0 ;  /* 0x0000004748479211 */ /* 0x000fe400000f0c27 */
[----:B---3--:R-:W-:-:S03]  /*1230*/  @!P2 LEA R58, P4, R74, R58, 0x1 ;  /* 0x0000003a4a3aa211 */ /* 0x008fc600078808ff */
[----:B------:R0:W5:Y:S01]  /*1240*/  @!P1 LDG.E.128 R32, desc[UR4][R70.64] ;  /* 0x0000000446209981 */ /* 0x000162000c1e1d00 */
[----:B------:R-:W-:-:S05]  /*1250*/  @!P2 LEA.HI.X R59, R74, R59, R83, 0x1, P4 ;  /* 0x0000003b4a3ba211 */ /* 0x000fca00020f0c53 */
[----:B------:R0:W5:Y:S04]  /*1260*/  @!P2 LDG.E.128 R28, desc[UR4][R58.64+0x100] ;  /* 0x000100043a1ca981 */ /* 0x000168000c1e1d00 */
.L_x_72:
[----:B------:R-:W-:Y:S05]  /*1270*/  BSYNC B0 ;  /* 0x0000000000007941 */ /* 0x000fea0003800000 */
.L_x_71:
[----:B-----5:R-:W-:Y:S01]  /*1280*/  MOV R56, R32 ;  /* 0x0000002000387202 */ /* 0x020fe20000000f00 */
[----:B------:R-:W-:Y:S01]  /*1290*/  HADD2.F32 R32, -RZ, R36.H1_H1 ;  /* 0x30000024ff207230 */ /* 0x000fe20000004100 */
[----:B0-----:R-:W-:Y:S01]  /*12a0*/  MOV R58, R33 ;  /* 0x00000021003a7202 */ /* 0x001fe20000000f00 */
[----:B------:R-:W-:Y:S01]  /*12b0*/  HADD2.F32 R39, -RZ, R60.H1_H1 ;  /* 0x3000003cff277230 */ /* 0x000fe20000004100 */
[----:B------:R-:W-:Y:S01]  /*12c0*/  BSSY B0, `(.L_x_73) ;  /* 0x0000027000007945 */ /* 0x000fe20003800000 */
[----:B------:R-:W-:Y:S01]  /*12d0*/  HADD2.F32 R37, -RZ, R37.H1_H1 ;  /* 0x30000025ff257230 */ /* 0x000fe20000004100 */
[----:B------:R-:W-:Y:S01]  /*12e0*/  MOV R59, R34 ;  /* 0x00000022003b7202 */ /* 0x000fe20000000f00 */
[----:B------:R-:W-:Y:S02]  /*12f0*/  HADD2.F32 R36, -RZ, R36.H0_H0 ;  /* 0x20000024ff247230 */ /* 0x000fe40000004100 */
[----:B------:R-:W-:Y:S01]  /*1300*/  FMUL.FTZ R39, R32, R39 ;  /* 0x0000002720277220 */ /* 0x000fe20000410000 */
[----:B------:R-:W-:-:S02]  /*1310*/  HADD2.F32 R38, -RZ, R38.H1_H1 ;  /* 0x30000026ff267230 */ /* 0x000fc40000004100 */
[----:B------:R-:W-:Y:S01]  /*1320*/  HADD2.F32 R33, -RZ, R60.H0_H0 ;  /* 0x2000003cff217230 */ /* 0x000fe20000004100 */
[----:B------:R-:W-:Y:S02]  /*1330*/  MOV R60, R35 ;  /* 0x00000023003c7202 */ /* 0x000fe40000000f00 */
[----:B------:R-:W-:Y:S01]  /*1340*/  CS2R R34, SRZ ;  /* 0x0000000000227805 */ /* 0x000fe2000001ff00 */
[----:B------:R-:W-:Y:S01]  /*1350*/  FFMA.FTZ R76, R37, R38, R76 ;  /* 0x00000026254c7223 */ /* 0x000fe2000001004c */
[----:B------:R-:W-:Y:S02]  /*1360*/  HADD2.F32 R71, -RZ, R2.H0_H0 ;  /* 0x20000002ff477230 */ /* 0x000fe40000004100 */
[----:B------:R-:W-:Y:S01]  /*1370*/  FFMA.FTZ R75, R36, R33, R39 ;  /* 0x00000021244b7223 */ /* 0x000fe20000010027 */
[----:B------:R-:W-:Y:S02]  /*1380*/  CS2R R32, SRZ ;  /* 0x0000000000207805 */ /* 0x000fe4000001ff00 */
[----:B------:R-:W-:-:S02]  /*1390*/  CS2R R36, SRZ ;  /* 0x0000000000247805 */ /* 0x000fc4000001ff00 */
[----:B------:R-:W-:Y:S01]  /*13a0*/  CS2R R38, SRZ ;  /* 0x0000000000267805 */ /* 0x000fe2000001ff00 */
[----:B------:R-:W-:Y:S02]  /*13b0*/  HADD2.F32 R70, -RZ, R41.H0_H0 ;  /* 0x20000029ff467230 */ /* 0x000fe40000004100 */
[----:B------:R-:W-:Y:S02]  /*13c0*/  HADD2.F32 R89, -RZ, R42.H1_H1 ;  /* 0x3000002aff597230 */ /* 0x000fe40000004100 */
[----:B------:R-:W-:Y:S02]  /*13d0*/  HADD2.F32 R74, -RZ, R50.H0_H0 ;  /* 0x20000032ff4a7230 */ /* 0x000fe40000004100 */
[----:B------:R-:W-:Y:S02]  /*13e0*/  HADD2.F32 R73, -RZ, R54.H0_H0 ;  /* 0x20000036ff497230 */ /* 0x000fe40000004100 */
[----:B------:R-:W-:Y:S01]  /*13f0*/  HADD2.F32 R72, -RZ, R56.H1_H1 ;  /* 0x30000038ff487230 */ /* 0x000fe20000004100 */
[----:B------:R-:W-:Y:S06]  /*1400*/  @P3 BRA `(.L_x_74) ;  /* 0x0000000000483947 */ /* 0x000fec0003800000 */
[----:B------:R-:W-:Y:S01]  /*1410*/  IADD3 R67, P0, R64, 0x30, RZ ;  /* 0x0000003040437810 */ /* 0x000fe20007f1e0ff */
[----:B------:R-:W-:Y:S01]  /*1420*/  ULDC.64 UR10, c[0x0][0x248] ;  /* 0x00009200000a7ab9 */ /* 0x000fe20000000a00 */
[----:B------:R-:W-:Y:S01]  /*1430*/  MOV R64, R66 ;  /* 0x0000004200407202 */ /* 0x000fe20000000f00 */
[----:B------:R-:W-:Y:S01]  /*1440*/  ULDC UR8, c[0x0][0x21c] ;  /* 0x0000870000087ab9 */ /* 0x000fe20000000800 */
[----:B------:R-:W-:Y:S02]  /*1450*/  IADD3.X R63, RZ, R65, RZ, P0, !PT ;  /* 0x00000041ff3f7210 */ /* 0x000fe400007fe4ff */
[----:B------:R-:W-:Y:S02]  /*1460*/  MOV R65, R69 ;  /* 0x0000004500417202 */ /* 0x000fe40000000f00 */
[----:B------:R-:W-:Y:S01]  /*1470*/  LEA R61, R61, 0x80, 0x3 ;  /* 0x000000803d3d7811 */ /* 0x000fe200078e18ff */
[----:B------:R-:W-:Y:S01]  /*1480*/  IMAD R63, R63, UR10, RZ ;  /* 0x0000000a3f3f7c24 */ /* 0x000fe2000f8e02ff */
[----:B------:R-:W-:Y:S01]  /*1490*/  ISETP.GE.AND P2, PT, R62, UR8, PT ;  /* 0x000000083e007c0c */ /* 0x000fe2000bf46270 */
        /* <DEDUP_REMOVED lines=9> */
.L_x_74:
[----:B------:R-:W-:Y:S05]  /*1530*/  BSYNC B0 ;  /* 0x0000000000007941 */ /* 0x000fea0003800000 */
.L_x_73:
[----:B------:R-:W-:Y:S02]  /*1540*/  HADD2.F32 R92, -RZ, R42.H0_H0 ;  /* 0x2000002aff5c7230 */ /* 0x000fe40000004100 */
[----:B------:R-:W-:Y:S01]  /*1550*/  FMUL.FTZ R89, R89, R72 ;  /* 0x0000004859597220 */ /* 0x000fe20000410000 */
[----:B------:R-:W-:Y:S02]  /*1560*/  HADD2.F32 R91, -RZ, R56.H0_H0 ;  /* 0x20000038ff5b7230 */ /* 0x000fe40000004100 */
[----:B------:R-:W-:Y:S01]  /*1570*/  FFMA.FTZ R61, R70, R73, R75 ;  /* 0x00000049463d7223 */ /* 0x000fe2000001004b */
[----:B-----5:R-:W-:Y:S02]  /*1580*/  HADD2.F32 R97, -RZ, R32.H1_H1 ;  /* 0x30000020ff617230 */ /* 0x020fe40000004100 */
[----:B0-----:R-:W-:Y:S01]  /*1590*/  FFMA.FTZ R62, R71, R74, R76 ;  /* 0x0000004a473e7223 */ /* 0x001fe2000001004c */
[----:B------:R-:W-:Y:S02]  /*15a0*/  HADD2.F32 R96, -RZ, R54.H1_H1 ;  /* 0x30000036ff607230 */ /* 0x000fe40000004100 */
[----:B------:R-:W-:Y:S01]  /*15b0*/  FFMA.FTZ R100, R92, R91, R89 ;  /* 0x0000005b5c647223 */ /* 0x000fe20000010059 */
[----:B------:R-:W-:Y:S01]  /*15c0*/  HADD2.F32 R92, -RZ, R46.H1_H1 ;  /* 0x3000002eff5c7230 */ /* 0x000fe20000004100 */
[----:B------:R-:W-:Y:S01]  /*15d0*/  USHF.R.S32.HI UR12, URZ, 0x1f, UR6 ;  /* 0x0000001f3f0c7899 */ /* 0x000fe20008011406 */
[----:B------:R-:W-:Y:S01]  /*15e0*/  HADD2.F32 R94, -RZ, R41.H1_H1 ;  /* 0x30000029ff5e7230 */ /* 0x000fe20000004100 */
[----:B------:R-:W-:Y:S01]  /*15f0*/  USHF.R.S32.HI UR13, URZ, 0x1f, UR7 ;  /* 0x0000001f3f0d7899 */ /* 0x000fe20008011407 */
[----:B------:R-:W-:-:S02]  /*1600*/  HADD2.F32 R95, -RZ, R47.H0_H0 ;  /* 0x2000002fff5f7230 */ /* 0x000fc40000004100 */
[----:B------:R-:W-:Y:S01]  /*1610*/  FMUL.FTZ R103, R92, R97 ;  /* 0x000000615c677220 */ /* 0x000fe20000410000 */
[----:B------:R-:W-:Y:S02]  /*1620*/  HADD2.F32 R98, -RZ, R58.H0_H0 ;  /* 0x2000003aff627230 */ /* 0x000fe40000004100 */
[----:B------:R-:W-:Y:S01]  /*1630*/  FFMA.FTZ R101, R94, R96, R61 ;  /* 0x000000605e657223 */ /* 0x000fe2000001003d */
[--C-:B------:R-:W-:Y:S01]  /*1640*/  HADD2.F32 R54, -RZ, R36.reuse.H0_H0 ;  /* 0x20000024ff367230 */ /* 0x100fe20000004100 */
[----:B------:R-:W-:Y:S01]  /*1650*/  BSSY B0, `(.L_x_75) ;  /* 0x00000fa000007945 */ /* 0x000fe20003800000 */
[----:B------:R-:W-:Y:S02]  /*1660*/  HADD2.F32 R89, -RZ, R36.H1_H1 ;  /* 0x30000024ff597230 */ /* 0x000fe40000004100 */
[----:B------:R-:W-:Y:S01]  /*1670*/  FFMA.FTZ R98, R95, R98, R100 ;  /* 0x000000625f627223 */ /* 0x000fe20000010064 */
[--C-:B------:R-:W-:Y:S02]  /*1680*/  HADD2.F32 R36, -RZ, R38.reuse.H0_H0 ;  /* 0x20000026ff247230 */ /* 0x100fe40000004100 */
[----:B------:R-:W-:-:S02]  /*1690*/  HADD2.F32 R93, -RZ, R38.H1_H1 ;  /* 0x30000026ff5d7230 */ /* 0x000fc40000004100 */
[--C-:B------:R-:W-:Y:S02]  /*16a0*/  HADD2.F32 R91, -RZ, R39.reuse.H0_H0 ;  /* 0x20000027ff5b7230 */ /* 0x100fe40000004100 */
[----:B------:R-:W-:Y:S02]  /*16b0*/  HADD2.F32 R38, -RZ, R39.H1_H1 ;  /* 0x30000027ff267230 */ /* 0x000fe40000004100 */
[----:B------:R-:W-:Y:S02]  /*16c0*/  HADD2.F32 R39, -RZ, R2.H1_H1 ;  /* 0x30000002ff277230 */ /* 0x000fe40000004100 */
[----:B------:R-:W-:Y:S02]  /*16d0*/  HADD2.F32 R2, -RZ, R40.H0_H0 ;  /* 0x20000028ff027230 */ /* 0x000fe40000004100 */
[----:B------:R-:W-:Y:S02]  /*16e0*/  HADD2.F32 R50, -RZ, R50.H1_H1 ;  /* 0x30000032ff327230 */ /* 0x000fe40000004100 */
[----:B------:R-:W-:-:S02]  /*16f0*/  HADD2.F32 R97, -RZ, R55.H0_H0 ;  /* 0x20000037ff617230 */ /* 0x000fc40000004100 */
        /* <DEDUP_REMOVED lines=10> */
[----:B------:R-:W-:Y:S02]  /*17a0*/  HADD2.F32 R2, -RZ, R51.H0_H0 ;  /* 0x20000033ff027230 */ /* 0x000fe40000004100 */
[----:B------:R-:W-:Y:S02]  /*17b0*/  HADD2.F32 R39, -RZ, R33.H0_H0 ;  /* 0x20000021ff277230 */ /* 0x000fe40000004100 */
[----:B------:R-:W-:Y:S01]  /*17c0*/  FFMA.FTZ R61, R61, R32, R58 ;  /* 0x000000203d3d7223 */ /* 0x000fe2000001003a */
[----:B------:R-:W-:Y:S02]  /*17d0*/  HADD2.F32 R44, -RZ, R44.H1_H1 ;  /* 0x3000002cff2c7230 */ /* 0x000fe40000004100 */
[----:B------:R-:W-:-:S02]  /*17e0*/  HADD2.F32 R59, -RZ, R59.H1_H1 ;  /* 0x3000003bff3b7230 */ /* 0x000fc40000004100 */
        /* <DEDUP_REMOVED lines=12> */
[----:B------:R-:W-:Y:S01]  /*18b0*/  FFMA.FTZ R50, R32, R47, R99 ;  /* 0x0000002f20327223 */ /* 0x000fe20000010063 */
[----:B------:R-:W-:Y:S02]  /*18c0*/  HADD2.F32 R33, -RZ, R49.H0_H0 ;  /* 0x20000031ff217230 */ /* 0x000fe40000004100 */
[----:B------:R-:W-:-:S02]  /*18d0*/  HADD2.F32 R40, -RZ, R60.H0_H0 ;  /* 0x2000003cff287230 */ /* 0x000fc40000004100 */
        /* <DEDUP_REMOVED lines=19> */
[----:B------:R-:W-:Y:S02]  /*1a10*/  HADD2.F32 R49, -RZ, R49.H1_H1 ;  /* 0x30000031ff317230 */ /* 0x000fe40000004100 */
[----:B------:R-:W-:Y:S02]  /*1a20*/  HADD2.F32 R53, -RZ, R53.H1_H1 ;  /* 0x30000035ff357230 */ /* 0x000fe40000004100 */
[----:B------:R-:W-:-:S02]  /*1a30*/  HADD2.F32 R60, -RZ, R60.H1_H1 ;  /* 0x3000003cff3c7230 */ /* 0x000fc40000004100 */
[----:B------:R-:W-:Y:S02]  /*1a40*/  HADD2.F32 R34, -RZ, R35.H1_H1 ;  /* 0x30000023ff227230 */ /* 0x000fe40000004100 */
[--C-:B------:R-:W-:Y:S02]  /*1a50*/  HADD2.F32 R67, -RZ, R5.reuse.H0_H0 ;  /* 0x20000005ff437230 */ /* 0x100fe40000004100 */
[----:B------:R-:W-:Y:S01]  /*1a60*/  FFMA.FTZ R40, R49, R60, R40 ;  /* 0x0000003c31287223 */ /* 0x000fe20000010028 */
[----:B------:R-:W-:Y:S02]  /*1a70*/  HADD2.F32 R70, -RZ, R5.H1_H1 ;  /* 0x30000005ff467230 */ /* 0x000fe40000004100 */
[----:B------:R-:W-:Y:S01]  /*1a80*/  FFMA.FTZ R2, R53, R34, R2 ;  /* 0x0000002235027223 */ /* 0x000fe20000010002 */
[--C-:B------:R-:W-:Y:S02]  /*1a90*/  HADD2.F32 R4, -RZ, R6.reuse.H0_H0 ;  /* 0x20000006ff047230 */ /* 0x100fe40000004100 */
[----:B------:R-:W-:-:S02]  /*1aa0*/  HADD2.F32 R71, -RZ, R6.H1_H1 ;  /* 0x30000006ff477230 */ /* 0x000fc40000004100 */
[--C-:B------:R-:W-:Y:S02]  /*1ab0*/  HADD2.F32 R76, -RZ, R24.reuse.H0_H0 ;  /* 0x20000018ff4c7230 */ /* 0x100fe40000004100 */
[----:B------:R-:W-:Y:S02]  /*1ac0*/  HADD2.F32 R77, -RZ, R24.H1_H1 ;  /* 0x30000018ff4d7230 */ /* 0x000fe40000004100 */
[----:B------:R-:W-:Y:S02]  /*1ad0*/  HADD2.F32 R63, -RZ, R20.H0_H0 ;  /* 0x20000014ff3f7230 */ /* 0x000fe40000004100 */
[--C-:B------:R-:W-:Y:S02]  /*1ae0*/  HADD2.F32 R5, -RZ, R7.reuse.H0_H0 ;  /* 0x20000007ff057230 */ /* 0x100fe40000004100 */
[----:B------:R-:W-:Y:S02]  /*1af0*/  HADD2.F32 R6, -RZ, R7.H1_H1 ;  /* 0x30000007ff067230 */ /* 0x000fe40000004100 */
[----:B------:R-:W-:Y:S01]  /*1b00*/  FFMA.FTZ R63, R63, R68, R50 ;  /* 0x000000443f3f7223 */ /* 0x000fe20000010032 */
[----:B------:R-:W-:-:S02]  /*1b10*/  HADD2.F32 R75, -RZ, R25.H0_H0 ;  /* 0x20000019ff4b7230 */ /* 0x000fc40000004100 */
[----:B------:R-:W-:Y:S02]  /*1b20*/  HADD2.F32 R80, -RZ, R25.H1_H1 ;  /* 0x30000019ff507230 */ /* 0x000fe40000004100 */
[--C-:B------:R-:W-:Y:S02]  /*1b30*/  HADD2.F32 R24, -RZ, R26.reuse.H0_H0 ;  /* 0x2000001aff187230 */ /* 0x100fe40000004100 */
[----:B------:R-:W-:Y:S02]  /*1b40*/  HADD2.F32 R79, -RZ, R26.H1_H1 ;  /* 0x3000001aff4f7230 */ /* 0x000fe40000004100 */
[----:B------:R-:W-:Y:S02]  /*1b50*/  HADD2.F32 R7, -RZ, R16.H0_H0 ;  /* 0x20000010ff077230 */ /* 0x000fe40000004100 */
[--C-:B------:R-:W-:Y:S02]  /*1b60*/  HADD2.F32 R25, -RZ, R27.reuse.H0_H0 ;  /* 0x2000001bff197230 */ /* 0x100fe40000004100 */
[----:B------:R-:W-:-:S02]  /*1b70*/  HADD2.F32 R26, -RZ, R27.H1_H1 ;  /* 0x3000001bff1a7230 */ /* 0x000fc40000004100 */
[----:B------:R-:W-:Y:S01]  /*1b80*/  FFMA.FTZ R7, R7, R76, R32 ;  /* 0x0000004c07077223 */ /* 0x000fe20000010020 */
[--C-:B------:R-:W-:Y:S02]  /*1b90*/  HADD2.F32 R87, -RZ, R31.reuse.H0_H0 ;  /* 0x2000001fff577230 */ /* 0x100fe40000004100 */
[----:B------:R-:W-:Y:S02]  /*1ba0*/  HADD2.F32 R88, -RZ, R31.H1_H1 ;  /* 0x3000001fff587230 */ /* 0x000fe40000004100 */
[----:B------:R-:W-:Y:S02]  /*1bb0*/  HADD2.F32 R27, -RZ, R12.H0_H0 ;  /* 0x2000000cff1b7230 */ /* 0x000fe40000004100 */
[----:B------:R-:W-:Y:S02]  /*1bc0*/  HADD2.F32 R84, -RZ, R28.H0_H0 ;  /* 0x2000001cff547230 */ /* 0x000fe40000004100 */
[----:B------:R-:W-:Y:S02]  /*1bd0*/  HADD2.F32 R31, -RZ, R8.H0_H0 ;  /* 0x20000008ff1f7230 */ /* 0x000fe40000004100 */
[----:B------:R-:W-:-:S02]  /*1be0*/  HADD2.F32 R64, -RZ, R20.H1_H1 ;  /* 0x30000014ff407230 */ /* 0x000fc40000004100 */
[----:B------:R-:W-:Y:S01]  /*1bf0*/  FFMA.FTZ R40, R27, R84, R40 ;  /* 0x000000541b287223 */ /* 0x000fe20000010028 */
[----:B------:R-:W-:Y:S02]  /*1c00*/  HADD2.F32 R72, -RZ, R16.H1_H1 ;  /* 0x30000010ff487230 */ /* 0x000fe40000004100 */
[----:B------:R-:W-:Y:S01]  /*1c10*/  FFMA.FTZ R31, R31, R54, R2 ;  /* 0x000000361f1f7223 */ /* 0x000fe20000010002 */
[----:B------:R-:W-:Y:S02]  /*1c20*/  HADD2.F32 R81, -RZ, R12.H1_H1 ;  /* 0x3000000cff517230 */ /* 0x000fe40000004100 */
[----:B------:R-:W-:Y:S01]  /*1c30*/  FFMA.FTZ R63, R64, R69, R63 ;  /* 0x00000045403f7223 */ /* 0x000fe2000001003f */
[----:B------:R-:W-:Y:S02]  /*1c40*/  HADD2.F32 R28, -RZ, R28.H1_H1 ;  /* 0x3000001cff1c7230 */ /* 0x000fe40000004100 */
[----:B------:R-:W-:Y:S01]  /*1c50*/  FFMA.FTZ R7, R72, R77, R7 ;  /* 0x0000004d48077223 */ /* 0x000fe20000010007 */
[----:B------:R-:W-:-:S02]  /*1c60*/  HADD2.F32 R42, -RZ, R8.H1_H1 ;  /* 0x30000008ff2a7230 */ /* 0x000fc40000004100 */
[----:B------:R-:W-:Y:S02]  /*1c70*/  HADD2.F32 R20, -RZ, R21.H0_H0 ;  /* 0x20000015ff147230 */ /* 0x000fe40000004100 */
[----:B------:R-:W-:Y:S01]  /*1c80*/  FFMA.FTZ R81, R81, R28, R40 ;  /* 0x0000001c51517223 */ /* 0x000fe20000010028 */
[----:B------:R-:W-:Y:S02]  /*1c90*/  HADD2.F32 R16, -RZ, R17.H0_H0 ;  /* 0x20000011ff107230 */ /* 0x000fe40000004100 */
[----:B------:R-:W-:Y:S01]  /*1ca0*/  FFMA.FTZ R31, R42, R89, R31 ;  /* 0x000000592a1f7223 */ /* 0x000fe2000001001f */
[----:B------:R-:W-:Y:S02]  /*1cb0*/  HADD2.F32 R12, -RZ, R13.H0_H0 ;  /* 0x2000000dff0c7230 */ /* 0x000fe40000004100 */
[----:B------:R-:W-:Y:S01]  /*1cc0*/  FFMA.FTZ R20, R20, R67, R63 ;  /* 0x0000004314147223 */ /* 0x000fe2000001003f */
        /* <DEDUP_REMOVED lines=9> */
[----:B------:R-:W-:Y:S01]  /*1d60*/  FFMA.FTZ R20, R65, R70, R20 ;  /* 0x0000004641147223 */ /* 0x000fe20000010014 */
        /* <DEDUP_REMOVED lines=9> */
[----:B------:R-:W-:Y:S01]  /*1e00*/  FFMA.FTZ R21, R21, R4, R20 ;  /* 0x0000000415157223 */ /* 0x000fe20000010014 */
[----:B------:R-:W-:Y:S02]  /*1e10*/  HADD2.F32 R86, -RZ, R30.H0_H0 ;  /* 0x2000001eff567230 */ /* 0x000fe40000004100 */
[----:B------:R-:W-:Y:S01]  /*1e20*/  FFMA.FTZ R17, R17, R24, R16 ;  /* 0x0000001811117223 */ /* 0x000fe20000010010 */
[----:B------:R-:W-:Y:S02]  /*1e30*/  HADD2.F32 R9, -RZ, R10.H0_H0 ;  /* 0x2000000aff097230 */ /* 0x000fe40000004100 */
[----:B------:R-:W-:Y:S02]  /*1e40*/  HADD2.F32 R66, -RZ, R22.H1_H1 ;  /* 0x30000016ff427230 */ /* 0x000fe40000004100 */
[----:B------:R-:W-:Y:S01]  /*1e50*/  FFMA.FTZ R82, R13, R86, R82 ;  /* 0x000000560d527223 */ /* 0x000fe20000010052 */
[----:B------:R-:W-:Y:S02]  /*1e60*/  HADD2.F32 R74, -RZ, R18.H1_H1 ;  /* 0x30000012ff4a7230 */ /* 0x000fe40000004100 */
[----:B------:R-:W-:Y:S01]  /*1e70*/  FFMA.FTZ R9, R9, R36, R56 ;  /* 0x0000002409097223 */ /* 0x000fe20000010038 */
[----:B------:R-:W-:-:S02]  /*1e80*/  HADD2.F32 R83, -RZ, R14.H1_H1 ;  /* 0x3000000eff537230 */ /* 0x000fc40000004100 */
[----:B------:R-:W-:Y:S01]  /*1e90*/  FFMA.FTZ R21, R66, R71, R21 ;  /* 0x0000004742157223 */ /* 0x000fe20000010015 */
[----:B------:R-:W-:Y:S02]  /*1ea0*/  HADD2.F32 R30, -RZ, R30.H1_H1 ;  /* 0x3000001eff1e7230 */ /* 0x000fe40000004100 */
[----:B------:R-:W-:Y:S01]  /*1eb0*/  FFMA.FTZ R17, R74, R79, R17 ;  /* 0x0000004f4a117223 */ /* 0x000fe20000010011 */
[----:B------:R-:W-:Y:S02]  /*1ec0*/  HADD2.F32 R90, -RZ, R10.H1_H1 ;  /* 0x3000000aff5a7230 */ /* 0x000fe40000004100 */
[----:B------:R-:W-:Y:S02]  /*1ed0*/  HADD2.F32 R22, -RZ, R23.H0_H0 ;  /* 0x20000017ff167230 */ /* 0x000fe40000004100 */
[----:B------:R-:W-:Y:S01]  /*1ee0*/  FFMA.FTZ R83, R83, R30, R82 ;  /* 0x0000001e53537223 */ /* 0x000fe20000010052 */
[----:B------:R-:W-:Y:S02]  /*1ef0*/  HADD2.F32 R18, -RZ, R19.H0_H0 ;  /* 0x20000013ff127230 */ /* 0x000fe40000004100 */
[----:B------:R-:W-:Y:S01]  /*1f00*/  FFMA.FTZ R9, R90, R93, R9 ;  /* 0x0000005d5a097223 */ /* 0x000fe20000010009 */
[----:B------:R-:W-:-:S02]  /*1f10*/  HADD2.F32 R14, -RZ, R15.H0_H0 ;  /* 0x2000000fff0e7230 */ /* 0x000fc40000004100 */
[----:B------:R-:W-:Y:S01]  /*1f20*/  FFMA.FTZ R22, R22, R5, R21 ;  /* 0x0000000516167223 */ /* 0x000fe20000010015 */
[----:B------:R-:W-:Y:S02]  /*1f30*/  HADD2.F32 R10, -RZ, R11.H0_H0 ;  /* 0x2000000bff0a7230 */ /* 0x000fe40000004100 */
[----:B------:R-:W-:Y:S01]  /*1f40*/  FFMA.FTZ R18, R18, R25, R17 ;  /* 0x0000001912127223 */ /* 0x000fe20000010011 */
        /* <DEDUP_REMOVED lines=8> */
[----:B------:R-:W0:Y:S01]  /*1fd0*/  S2R R21, SR_TID.X ;  /* 0x0000000000157919 */ /* 0x000e220000002100 */
[----:B------:R-:W-:Y:S01]  /*1fe0*/  FFMA.FTZ R14, R15, R88, R14 ;  /* 0x000000580f0e7223 */ /* 0x000fe2000001000e */
[----:B------:R-:W1:Y:S01]  /*1ff0*/  LDC.64 R16, c[0x0][0x2d0] ;  /* 0x0000b400ff107b82 */ /* 0x000e620000000a00 */
[----:B------:R-:W-:Y:S01]  /*2000*/  FFMA.FTZ R10, R11, R38, R10 ;  /* 0x000000260b0a7223 */ /* 0x000fe2000001000a */
[----:B------:R-:W2:Y:S04]  /*2010*/  SHFL.BFLY PT, R5, R6, 0x8, 0x1f ;  /* 0x0d001f0006057f89 */ /* 0x000ea800000e0000 */
[----:B------:R-:W3:Y:S04]  /*2020*/  SHFL.BFLY PT, R7, R18, 0x8, 0x1f ;  /* 0x0d001f0012077f89 */ /* 0x000ee800000e0000 */
[----:B------:R-:W4:Y:S04]  /*2030*/  SHFL.BFLY PT, R9, R14, 0x8, 0x1f ;  /* 0x0d001f000e097f89 */ /* 0x000f2800000e0000 */
[----:B------:R-:W0:Y:S01]  /*2040*/  SHFL.BFLY PT, R11, R10, 0x8, 0x1f ;  /* 0x0d001f000a0b7f89 */ /* 0x000e2200000e0000 */
[----:B--2---:R-:W-:Y:S01]  /*2050*/  FADD.FTZ R5, R6, R5 ;  /* 0x0000000506057221 */ /* 0x004fe20000010000 */
[----:B---3--:R-:W-:-:S04]  /*2060*/  FADD.FTZ R4, R18, R7 ;  /* 0x0000000712047221 */ /* 0x008fc80000010000 */
[----:B------:R-:W2:Y:S01]  /*2070*/  SHFL.BFLY PT, R2, R5, 0x4, 0x1f ;  /* 0x0c801f0005027f89 */ /* 0x000ea200000e0000 */
[----:B------:R-:W3:Y:S01]  /*2080*/  LDC.64 R18, c[0x0][0x2d8] ;  /* 0x0000b600ff127b82 */ /* 0x000ee20000000a00 */
[----:B----4-:R-:W-:Y:S02]  /*2090*/  FADD.FTZ R8, R14, R9 ;  /* 0x000000090e087221 */ /* 0x010fe40000010000 */
[----:B------:R-:W4:Y:S01]  /*20a0*/  SHFL.BFLY PT, R7, R4, 0x4, 0x1f ;  /* 0x0c801f0004077f89 */ /* 0x000f2200000e0000 */
[----:B0-----:R-:W-:Y:S01]  /*20b0*/  SHF.R.S32.HI R14, RZ, 0x1f, R21 ;  /* 0x0000001fff0e7819 */ /* 0x001fe20000011415 */
[----:B------:R-:W-:Y:S02]  /*20c0*/  FADD.FTZ R12, R10, R11 ;  /* 0x0000000b0a0c7221 */ /* 0x000fe40000010000 */
[----:B------:R-:W0:Y:S01]  /*20d0*/  SHFL.BFLY PT, R9, R8, 0x4, 0x1f ;  /* 0x0c801f0008097f89 */ /* 0x000e2200000e0000 */
[----:B------:R-:W-:-:S03]  /*20e0*/  LEA.HI R20, R14, R21, RZ, 0x4 ;  /* 0x000000150e147211 */ /* 0x000fc600078f20ff */
[----:B------:R-:W1:Y:S01]  /*20f0*/  SHFL.BFLY PT, R11, R12, 0x4, 0x1f ;  /* 0x0c801f000c0b7f89 */ /* 0x000e6200000e0000 */
[----:B--2---:R-:W-:Y:S01]  /*2100*/  FADD.FTZ R2, R5, R2 ;  /* 0x0000000205027221 */ /* 0x004fe20000010000 */
[----:B------:R-:W-:Y:S01]  /*2110*/  SHF.L.U32 R5, R0, 0xe, RZ ;  /* 0x0000000e00057819 */ /* 0x000fe200000006ff */
[----:B----4-:R-:W-:Y:S01]  /*2120*/  FADD.FTZ R6, R4, R7 ;  /* 0x0000000704067221 */ /* 0x010fe20000010000 */
[----:B------:R-:W-:Y:S02]  /*2130*/  SHF.L.U32 R4, R21, 0x2, RZ ;  /* 0x0000000215047819 */ /* 0x000fe400000006ff */
[----:B------:R-:W2:Y:S01]  /*2140*/  SHFL.BFLY PT, R7, R2, 0x2, 0x1f ;  /* 0x0c401f0002077f89 */ /* 0x000ea200000e0000 */
[----:B0-----:R-:W-:-:S03]  /*2150*/  FADD.FTZ R10, R8, R9 ;  /* 0x00000009080a7221 */ /* 0x001fc60000010000 */
[----:B------:R-:W0:Y:S01]  /*2160*/  SHFL.BFLY PT, R9, R6, 0x2, 0x1f ;  /* 0x0c401f0006097f89 */ /* 0x000e2200000e0000 */
[----:B-1----:R-:W-:Y:S01]  /*2170*/  FADD.FTZ R13, R12, R11 ;  /* 0x0000000b0c0d7221 */ /* 0x002fe20000010000 */
[----:B------:R-:W-:Y:S02]  /*2180*/  SHF.R.S32.HI R12, RZ, 0x1f, R4 ;  /* 0x0000001fff0c7819 */ /* 0x000fe40000011404 */
[----:B------:R-:W1:Y:S01]  /*2190*/  SHFL.BFLY PT, R11, R10, 0x2, 0x1f ;  /* 0x0c401f000a0b7f89 */ /* 0x000e6200000e0000 */
[----:B------:R-:W-:-:S03]  /*21a0*/  IADD3 R4, P0, R5, R4, RZ ;  /* 0x0000000405047210 */ /* 0x000fc60007f1e0ff */
[----:B------:R-:W4:Y:S01]  /*21b0*/  SHFL.BFLY PT, R8, R13, 0x2, 0x1f ;  /* 0x0c401f000d087f89 */ /* 0x000f2200000e0000 */
[----:B------:R-:W-:-:S03]  /*21c0*/  LEA.HI.X.SX32 R5, R5, R12, 0x1, P0 ;  /* 0x0000000c05057211 */ /* 0x000fc600000f0eff */
[----:B------:R-:W-:-:S04]  /*21d0*/  IMAD.WIDE.U32 R4, R16, UR6, R4 ;  /* 0x0000000610047c25 */ /* 0x000fc8000f8e0004 */
[----:B--2---:R-:W-:Y:S01]  /*21e0*/  FADD.FTZ R7, R2, R7 ;  /* 0x0000000702077221 */ /* 0x004fe20000010000 */
[----:B------:R-:W-:Y:S01]  /*21f0*/  IMAD R2, R16, UR12, RZ ;  /* 0x0000000c10027c24 */ /* 0x000fe2000f8e02ff */
[----:B------:R-:W-:Y:S01]  /*2200*/  LOP3.LUT R16, R20, 0xfffffff0, RZ, 0xc0, !PT ;  /* 0xfffffff014107812 */ /* 0x000fe200078ec0ff */
[----:B0-----:R-:W-:Y:S01]  /*2210*/  FADD.FTZ R6, R6, R9 ;  /* 0x0000000906067221 */ /* 0x001fe20000010000 */
[----:B------:R-:W-:Y:S01]  /*2220*/  IADD3 R9, R3, 0x3f, RZ ;  /* 0x0000003f03097810 */ /* 0x000fe20007ffe0ff */
[----:B------:R-:W-:Y:S01]  /*2230*/  IMAD R17, R17, UR6, R2 ;  /* 0x0000000611117c24 */ /* 0x000fe2000f8e0202 */
[----:B------:R-:W-:Y:S01]  /*2240*/  IADD3 R16, -R16, R21, RZ ;  /* 0x0000001510107210 */ /* 0x000fe20007ffe1ff */
[----:B-1----:R-:W-:Y:S01]  /*2250*/  FADD.FTZ R10, R10, R11 ;  /* 0x0000000b0a0a7221 */ /* 0x002fe20000010000 */
[----:B------:R-:W0:Y:S01]  /*2260*/  SHFL.BFLY PT, R2, R7, 0x1, 0x1f ;  /* 0x0c201f0007027f89 */ /* 0x000e2200000e0000 */
[--C-:B------:R-:W-:Y:S01]  /*2270*/  IMAD R14, R0, -0x40, R9.reuse ;  /* 0xffffffc0000e7824 */ /* 0x100fe200078e0209 */
[----:B------:R-:W-:Y:S01]  /*2280*/  ISETP.NE.AND P1, PT, R16, RZ, PT ;  /* 0x000000ff1000720c */ /* 0x000fe20003f25270 */
[----:B----4-:R-:W-:Y:S01]  /*2290*/  FADD.FTZ R12, R13, R8 ;  /* 0x000000080d0c7221 */ /* 0x010fe20000010000 */
[----:B------:R-:W1:Y:S01]  /*22a0*/  SHFL.BFLY PT, R11, R6, 0x1, 0x1f ;  /* 0x0c201f00060b7f89 */ /* 0x000e6200000e0000 */
[----:B------:R-:W-:-:S02]  /*22b0*/  SHF.R.S32.HI R8, RZ, 0x1f, R9 ;  /* 0x0000001fff087819 */ /* 0x000fc40000011409 */
[----:B------:R-:W-:Y:S01]  /*22c0*/  IADD3 R5, R5, R17, RZ ;  /* 0x0000001105057210 */ /* 0x000fe20007ffe0ff */
[----:B------:R-:W2:Y:S01]  /*22d0*/  SHFL.BFLY PT, R13, R10, 0x1, 0x1f ;  /* 0x0c201f000a0d7f89 */ /* 0x000ea200000e0000 */
[----:B------:R-:W-:-:S03]  /*22e0*/  LEA.HI R8, R8, R9, RZ, 0x6 ;  /* 0x0000000908087211 */ /* 0x000fc600078f30ff */
[----:B------:R-:W4:Y:S01]  /*22f0*/  SHFL.BFLY PT, R15, R12, 0x1, 0x1f ;  /* 0x0c201f000c0f7f89 */ /* 0x000f2200000e0000 */
[----:B------:R-:W-:-:S04]  /*2300*/  LOP3.LUT R8, R8, 0xffffffc0, RZ, 0xc0, !PT ;  /* 0xffffffc008087812 */ /* 0x000fc800078ec0ff */
[----:B------:R-:W-:Y:S01]  /*2310*/  IADD3 R8, R14, R8, -R9 ;  /* 0x000000080e087210 */ /* 0x000fe20007ffe809 */
[----:B---3--:R-:W-:-:S03]  /*2320*/  IMAD R14, R18, UR13, RZ ;  /* 0x0000000d120e7c24 */ /* 0x008fc6000f8e02ff */
[----:B------:R-:W-:Y:S01]  /*2330*/  ISETP.GE.AND P0, PT, R21, R8, PT ;  /* 0x000000081500720c */ /* 0x000fe20003f06270 */
[----:B------:R-:W-:Y:S02]  /*2340*/  IMAD R17, R19, UR7, R14 ;  /* 0x0000000713117c24 */ /* 0x000fe4000f8e020e */
[----:B------:R-:W-:Y:S01]  /*2350*/  IMAD.WIDE.U32 R8, R18, UR7, R4 ;  /* 0x0000000712087c25 */ /* 0x000fe2000f8e0004 */
[----:B------:R-:W-:-:S03]  /*2360*/  ISETP.GT.OR P0, PT, R21, 0x3f, P0 ;  /* 0x0000003f1500780c */ /* 0x000fc60000704670 */
[----:B0-----:R-:W-:Y:S01]  /*2370*/  FADD.FTZ R14, R7, R2 ;  /* 0x00000002070e7221 */ /* 0x001fe20000010000 */
[----:B-1----:R-:W-:Y:S01]  /*2380*/  FADD.FTZ R16, R6, R11 ;  /* 0x0000000b06107221 */ /* 0x002fe20000010000 */
[----:B------:R-:W-:Y:S02]  /*2390*/  IADD3 R17, R9, R17, RZ ;  /* 0x0000001109117210 */ /* 0x000fe40007ffe0ff */
[----:B------:R-:W-:Y:S01]  /*23a0*/  SHF.L.U32 R6, R0, 0x6, RZ ;  /* 0x0000000600067819 */ /* 0x000fe200000006ff */
[----:B--2---:R-:W-:Y:S01]  /*23b0*/  FADD.FTZ R18, R10, R13 ;  /* 0x0000000d0a127221 */ /* 0x004fe20000010000 */
[----:B----4-:R-:W-:Y:S01]  /*23c0*/  FADD.FTZ R15, R12, R15 ;  /* 0x0000000f0c0f7221 */ /* 0x010fe20000010000 */
[----:B------:R-:W-:Y:S06]  /*23d0*/  @P1 BRA `(.L_x_76) ;  /* 0x0000000000841947 */ /* 0x000fec0003800000 */
[----:B------:R-:W0:Y:S01]  /*23e0*/  LDC.64 R10, c[0x0][0x278] ;  /* 0x00009e00ff0a7b82 */ /* 0x000e220000000a00 */
[----:B------:R-:W-:Y:S01]  /*23f0*/  SHF.R.S32.HI R7, RZ, 0x1f, R6 ;  /* 0x0000001fff077819 */ /* 0x000fe20000011406 */
[----:B------:R-:W-:Y:S01]  /*2400*/  ULDC.64 UR8, c[0x0][0x260] ;  /* 0x0000980000087ab9 */ /* 0x000fe20000000a00 */
[----:B------:R-:W-:-:S05]  /*2410*/  SHF.R.S32.HI R19, RZ, 0x4, R20 ;  /* 0x00000004ff137819 */ /* 0x000fca0000011414 */
[----:B------:R-:W1:Y:S01]  /*2420*/  LDC.64 R12, c[0x0][0x280] ;  /* 0x0000a000ff0c7b82 */ /* 0x000e620000000a00 */
[C---:B0-----:R-:W-:Y:S02]  /*2430*/  IMAD R2, R10.reuse, UR12, RZ ;  /* 0x0000000c0a027c24 */ /* 0x041fe4000f8e02ff */
[----:B------:R-:W-:-:S04]  /*2440*/  IMAD.WIDE.U32 R4, R10, UR6, R6 ;  /* 0x000000060a047c25 */ /* 0x000fc8000f8e0006 */
[----:B------:R-:W-:Y:S02]  /*2450*/  IMAD R11, R11, UR6, R2 ;  /* 0x000000060b0b7c24 */ /* 0x000fe4000f8e0202 */
[----:B-1----:R-:W-:Y:S02]  /*2460*/  IMAD R2, R12, UR13, RZ ;  /* 0x0000000d0c027c24 */ /* 0x002fe4000f8e02ff */
[----:B------:R-:W-:Y:S01]  /*2470*/  IMAD R10, R0, -0x40, R3 ;  /* 0xffffffc0000a7824 */ /* 0x000fe200078e0203 */
[----:B------:R-:W-:Y:S01]  /*2480*/  IADD3 R5, R5, R11, RZ ;  /* 0x0000000b05057210 */ /* 0x000fe20007ffe0ff */
[----:B------:R-:W-:Y:S01]  /*2490*/  IMAD R11, R13, UR7, R2 ;  /* 0x000000070d0b7c24 */ /* 0x000fe2000f8e0202 */
[----:B------:R-:W-:Y:S02]  /*24a0*/  SHF.R.S32.HI R2, RZ, 0x1f, R19 ;  /* 0x0000001fff027819 */ /* 0x000fe40000011413 */
[----:B------:R-:W-:Y:S01]  /*24b0*/  ISETP.GE.AND P4, PT, R19, R10, PT ;  /* 0x0000000a1300720c */ /* 0x000fe20003f86270 */
[----:B------:R-:W-:-:S03]  /*24c0*/  IMAD.WIDE.U32 R4, R12, UR7, R4 ;  /* 0x000000070c047c25 */ /* 0x000fc6000f8e0004 */
[----:B------:R-:W-:-:S04]  /*24d0*/  IADD3 R3, P1, R19, R4, RZ ;  /* 0x0000000413037210 */ /* 0x000fc80007f3e0ff */
[----:B------:R-:W-:Y:S02]  /*24e0*/  IADD3.X R4, R2, R5, R11, P1, !PT ;  /* 0x0000000502047210 */ /* 0x000fe40000ffe40b */
[C---:B------:R-:W-:Y:S02]  /*24f0*/  IADD3 R5, R19.reuse, 0x30, RZ ;  /* 0x0000003013057810 */ /* 0x040fe40007ffe0ff */
[C---:B------:R-:W-:Y:S02]  /*2500*/  IADD3 R11, R19.reuse, 0x10, RZ ;  /* 0x00000010130b7810 */ /* 0x040fe40007ffe0ff */
[----:B------:R-:W-:Y:S02]  /*2510*/  IADD3 R19, R19, 0x20, RZ ;  /* 0x0000002013137810 */ /* 0x000fe40007ffe0ff */
[----:B------:R-:W-:Y:S02]  /*2520*/  LEA R2, P5, R3, UR8, 0x2 ;  /* 0x0000000803027c11 */ /* 0x000fe4000f8a10ff */
[----:B------:R-:W-:-:S02]  /*2530*/  ISETP.GE.AND P1, PT, R5, R10, PT ;  /* 0x0000000a0500720c */ /* 0x000fc40003f26270 */
[-C--:B------:R-:W-:Y:S02]  /*2540*/  ISETP.GE.AND P3, PT, R11, R10.reuse, PT ;  /* 0x0000000a0b00720c */ /* 0x080fe40003f66270 */
[----:B------:R-:W-:Y:S02]  /*2550*/  ISETP.GE.AND P2, PT, R19, R10, PT ;  /* 0x0000000a1300720c */ /* 0x000fe40003f46270 */
[----:B------:R-:W-:Y:S02]  /*2560*/  LEA.HI.X R3, R3, UR9, R4, 0x2, P5 ;  /* 0x0000000903037c11 */ /* 0x000fe4000a8f1404 */
[----:B------:R-:W-:Y:S02]  /*2570*/  FSEL R5, R14, RZ, !P4 ;  /* 0x000000ff0e057208 */ /* 0x000fe40006000000 */
[----:B------:R-:W-:Y:S02]  /*2580*/  FSEL R11, R16, RZ, !P3 ;  /* 0x000000ff100b7208 */ /* 0x000fe40005800000 */
[----:B------:R-:W-:Y:S01]  /*2590*/  FSEL R13, R18, RZ, !P2 ;  /* 0x000000ff120d7208 */ /* 0x000fe20005000000 */
[----:B------:R0:W-:Y:S01]  /*25a0*/  STG.E desc[UR4][R2.64], R5 ;  /* 0x0000000502007986 */ /* 0x0001e2000c101904 */
[----:B------:R-:W-:-:S03]  /*25b0*/  FSEL R15, R15, RZ, !P1 ;  /* 0x000000ff0f0f7208 */ /* 0x000fc60004800000 */
[----:B------:R0:W-:Y:S04]  /*25c0*/  STG.E desc[UR4][R2.64+0x40], R11 ;  /* 0x0000400b02007986 */ /* 0x0001e8000c101904 */
[----:B------:R0:W-:Y:S04]  /*25d0*/  STG.E desc[UR4][R2.64+0x80], R13 ;  /* 0x0000800d02007986 */ /* 0x0001e8000c101904 */
[----:B------:R0:W-:Y:S02]  /*25e0*/  STG.E desc[UR4][R2.64+0xc0], R15 ;  /* 0x0000c00f02007986 */ /* 0x0001e4000c101904 */
.L_x_76:
[----:B------:R-:W-:Y:S05]  /*25f0*/  BSYNC B0 ;  /* 0x0000000000007941 */ /* 0x000fea0003800000 */
.L_x_75:
[----:B------:R-:W-:Y:S04]  /*2600*/  BSSY B0, `(.L_x_77) ;  /* 0x0000016000007945 */ /* 0x000fe80003800000 */
[----:B------:R-:W-:Y:S05]  /*2610*/  @P0 BRA `(.L_x_78) ;  /* 0x0000000000500947 */ /* 0x000fea0003800000 */
[----:B0-----:R-:W0:Y:S01]  /*2620*/  LDC.64 R10, c[0x0][0x2a8] ;  /* 0x0000aa00ff0a7b82 */ /* 0x001e220000000a00 */
[----:B------:R-:W-:Y:S01]  /*2630*/  SHF.R.S32.HI R3, RZ, 0x1f, R21 ;  /* 0x0000001fff037819 */ /* 0x000fe20000011415 */
[----:B------:R-:W-:Y:S01]  /*2640*/  ULDC.64 UR8, c[0x0][0x2a0] ;  /* 0x0000a80000087ab9 */ /* 0x000fe20000000a00 */
[----:B------:R-:W-:-:S04]  /*2650*/  IADD3 R2, P0, R6, R21, RZ ;  /* 0x0000001506027210 */ /* 0x000fc80007f1e0ff */
[----:B------:R-:W-:Y:S01]  /*2660*/  LEA.HI.X.SX32 R3, R6, R3, 0x1, P0 ;  /* 0x0000000306037211 */ /* 0x000fe200000f0eff */
[----:B------:R-:W1:Y:S01]  /*2670*/  LDC.64 R12, c[0x0][0x2b0] ;  /* 0x0000ac00ff0c7b82 */ /* 0x000e620000000a00 */
[C---:B------:R-:W-:Y:S01]  /*2680*/  FMUL.FTZ R6, R78.reuse, 1.4426950216293334961 ;  /* 0x3fb8aa3b4e067820 */ /* 0x040fe20000410000 */
[----:B------:R-:W-:Y:S01]  /*2690*/  FSETP.NEU.FTZ.AND P0, PT, R78, -INF , PT ;  /* 0xff8000004e00780b */ /* 0x000fe20003f1d000 */
[C---:B0-----:R-:W-:Y:S02]  /*26a0*/  IMAD R4, R10.reuse, UR12, RZ ;  /* 0x0000000c0a047c24 */ /* 0x041fe4000f8e02ff */
[----:B------:R-:W-:-:S04]  /*26b0*/  IMAD.WIDE.U32 R2, R10, UR6, R2 ;  /* 0x000000060a027c25 */ /* 0x000fc8000f8e0002 */
[----:B------:R-:W-:Y:S02]  /*26c0*/  IMAD R5, R11, UR6, R4 ;  /* 0x000000060b057c24 */ /* 0x000fe4000f8e0204 */
[----:B-1----:R-:W-:-:S03]  /*26d0*/  IMAD R4, R12, UR13, RZ ;  /* 0x0000000d0c047c24 */ /* 0x002fc6000f8e02ff */
[----:B------:R-:W-:Y:S01]  /*26e0*/  IADD3 R3, R3, R5, RZ ;  /* 0x0000000503037210 */ /* 0x000fe20007ffe0ff */
[----:B------:R-:W-:Y:S02]  /*26f0*/  IMAD R5, R13, UR7, R4 ;  /* 0x000000070d057c24 */ /* 0x000fe4000f8e0204 */
[----:B------:R-:W-:-:S05]  /*2700*/  IMAD.WIDE.U32 R2, R12, UR7, R2 ;  /* 0x000000070c027c25 */ /* 0x000fca000f8e0002 */
[----:B------:R-:W-:Y:S02]  /*2710*/  IADD3 R3, R3, R5, RZ ;  /* 0x0000000503037210 */ /* 0x000fe40007ffe0ff */
[----:B------:R-:W-:-:S04]  /*2720*/  LEA R4, P1, R2, UR8, 0x2 ;  /* 0x0000000802047c11 */ /* 0x000fc8000f8210ff */
[----:B------:R-:W-:Y:S02]  /*2730*/  LEA.HI.X R5, R2, UR9, R3, 0x2, P1 ;  /* 0x0000000902057c11 */ /* 0x000fe400088f1403 */
[----:B------:R-:W-:-:S05]  /*2740*/  FSEL R3, R6, RZ, P0 ;  /* 0x000000ff06037208 */ /* 0x000fca0000000000 */
[----:B------:R1:W-:Y:S02]  /*2750*/  STG.E desc[UR4][R4.64], R3 ;  /* 0x0000000304007986 */ /* 0x0003e4000c101904 */
.L_x_78:
[----:B------:R-:W-:Y:S05]  /*2760*/  BSYNC B0 ;  /* 0x0000000000007941 */ /* 0x000fea0003800000 */
.L_x_77:
[----:B------:R-:W-:Y:S01]  /*2770*/  ULDC.64 UR10, c[0x0][0x2e8] ;  /* 0x0000ba00000a7ab9 */ /* 0x000fe20000000a00 */
[----:B------:R-:W-:Y:S01]  /*2780*/  ULDC.64 UR8, c[0x0][0x2b8] ;  /* 0x0000ae0000087ab9 */ /* 0x000fe20000000a00 */
[----:B------:R-:W-:Y:S02]  /*2790*/  ISETP.NE.U32.AND P0, PT, RZ, UR10, PT ;  /* 0x0000000aff007c0c */ /* 0x000fe4000bf05070 */
[C---:B0-----:R-:W-:Y:S02]  /*27a0*/  LEA R2, P1, R8.reuse, UR8, 0x2 ;  /* 0x0000000808027c11 */ /* 0x041fe4000f8210ff */
[----:B------:R-:W-:Y:S02]  /*27b0*/  ISETP.NE.AND.EX P0, PT, RZ, UR11, PT, P0 ;  /* 0x0000000bff007c0c */ /* 0x000fe4000bf05300 */
[----:B-1----:R-:W-:Y:S02]  /*27c0*/  LEA.HI.X R3, R8, UR9, R17, 0x2, P1 ;  /* 0x0000000908037c11 */ /* 0x002fe400088f1411 */
        /* <DEDUP_REMOVED lines=26> */
.L_x_79:
        /* <DEDUP_REMOVED lines=9> */
.L_x_151:


//--------------------- .text._ZN7cutlass13device_kernelIN5flash19enable_sm80_to_sm89INS1_16FlashAttnBwdSm80INS1_25CollectiveMainloopBwdSm80ILi1ELi1EN4cute5tupleIJNS5_1CILi64EEES8_NS7_ILi256EEEEEENS_6half_tEfNS_4arch4Sm80ELb1ELb0ELb1ELb1ELb0ELb0ELb0ELb0ELi2ELi4ELi2ELi2ELb0EEENS1_21CollectiveEpilogueBwdISA_SB_SD_Li256ELb1ELb0ELi4EEENS1_25SingleTileBwdLPTSchedulerILb1ELi64ELb0EEEEEEEEEvNT_6ParamsE --------------------------
	.section	.text._ZN7cutlass13device_kernelIN5flash19enable_sm80_to_sm89INS1_16FlashAttnBwdSm80INS1_25CollectiveMainloopBwdSm80ILi1ELi1EN4cute5tupleIJNS5_1CILi64EEES8_NS7_ILi256EEEEEENS_6half_tEfNS_4arch4Sm80ELb1ELb0ELb1ELb1ELb0ELb0ELb0ELb0ELi2ELi4ELi2ELi2ELb0EEENS1_21CollectiveEpilogueBwdISA_SB_SD_Li256ELb1ELb0ELi4EEENS1_25SingleTileBwdLPTSchedulerILb1ELi64ELb0EEEEEEEEEvNT_6ParamsE,"ax",@progbits
	.align	128
.text._ZN7cutlass13device_kernelIN5flash19enable_sm80_to_sm89INS1_16FlashAttnBwdSm80INS1_25CollectiveMainloopBwdSm80ILi1ELi1EN4cute5tupleIJNS5_1CILi64EEES8_NS7_ILi256EEEEEENS_6half_tEfNS_4arch4Sm80ELb1ELb0ELb1ELb1ELb0ELb0ELb0ELb0ELi2ELi4ELi2ELi2ELb0EEENS1_21CollectiveEpilogueBwdISA_SB_SD_Li256ELb1ELb0ELi4EEENS1_25SingleTileBwdLPTSchedulerILb1ELi64ELb0EEEEEEEEEvNT_6ParamsE:
        .type           _ZN7cutlass13device_kernelIN5flash19enable_sm80_to_sm89INS1_16FlashAttnBwdSm80INS1_25CollectiveMainloopBwdSm80ILi1ELi1EN4cute5tupleIJNS5_1CILi64EEES8_NS7_ILi256EEEEEENS_6half_tEfNS_4arch4Sm80ELb1ELb0ELb1ELb1ELb0ELb0ELb0ELb0ELi2ELi4ELi2ELi2ELb0EEENS1_21CollectiveEpilogueBwdISA_SB_SD_Li256ELb1ELb0ELi4EEENS1_25SingleTileBwdLPTSchedulerILb1ELi64ELb0EEEEEEEEEvNT_6ParamsE,@function
        .size           _ZN7cutlass13device_kernelIN5flash19enable_sm80_to_sm89INS1_16FlashAttnBwdSm80INS1_25CollectiveMainloopBwdSm80ILi1ELi1EN4cute5tupleIJNS5_1CILi64EEES8_NS7_ILi256EEEEEENS_6half_tEfNS_4arch4Sm80ELb1ELb0ELb1ELb1ELb0ELb0ELb0ELb0ELi2ELi4ELi2ELi2ELb0EEENS1_21CollectiveEpilogueBwdISA_SB_SD_Li256ELb1ELb0ELi4EEENS1_25SingleTileBwdLPTSchedulerILb1ELi64ELb0EEEEEEEEEvNT_6ParamsE,(.L_x_152 - _ZN7cutlass13device_kernelIN5flash19enable_sm80_to_sm89INS1_16FlashAttnBwdSm80INS1_25CollectiveMainloopBwdSm80ILi1ELi1EN4cute5tupleIJNS5_1CILi64EEES8_NS7_ILi256EEEEEENS_6half_tEfNS_4arch4Sm80ELb1ELb0ELb1ELb1ELb0ELb0ELb0ELb0ELi2ELi4ELi2ELi2ELb0EEENS1_21CollectiveEpilogueBwdISA_SB_SD_Li256ELb1ELb0ELi4EEENS1_25SingleTileBwdLPTSchedulerILb1ELi64ELb0EEEEEEEEEvNT_6ParamsE)
        .other          _ZN7cutlass13device_kernelIN5flash19enable_sm80_to_sm89INS1_16FlashAttnBwdSm80INS1_25CollectiveMainloopBwdSm80ILi1ELi1EN4cute5tupleIJNS5_1CILi64EEES8_NS7_ILi256EEEEEENS_6half_tEfNS_4arch4Sm80ELb1ELb0ELb1ELb1ELb0ELb0ELb0ELb0ELi2ELi4ELi2ELi2ELb0EEENS1_21CollectiveEpilogueBwdISA_SB_SD_Li256ELb1ELb0ELi4EEENS1_25SingleTileBwdLPTSchedulerILb1ELi64ELb0EEEEEEEEEvNT_6ParamsE,@"STO_CUDA_ENTRY STV_DEFAULT"
_ZN7cutlass13device_kernelIN5flash19enable_sm80_to_sm89INS1_16FlashAttnBwdSm80INS1_25CollectiveMainloopBwdSm80ILi1ELi1EN4cute5tupleIJNS5_1CILi64EEES8_NS7_ILi256EEEEEENS_6half_tEfNS_4arch4Sm80ELb1ELb0ELb1ELb1ELb0ELb0ELb0ELb0ELi2ELi4ELi2ELi2ELb0EEENS1_21CollectiveEpilogueBwdISA_SB_SD_Li256ELb1ELb0ELi4EEENS1_25SingleTileBwdLPTSchedulerILb1ELi64ELb0EEEEEEEEEvNT_6ParamsE:
[----:B------:R-:W-:Y:S01]  /*0000*/  LDC R1, c[0x0][0x28] ;  /* 0x00000a00ff017b82 */ /* 0x000fe20000000800 */
[----:B------:R-:W-:Y:S05]  /*0010*/  EXIT ;  /* 0x000000000000794d */ /* 0x000fea0003800000 */
.L_x_80:
        /* <DEDUP_REMOVED lines=14> */
.L_x_152:


//--------------------- .text._ZN7cutlass13device_kernelIN5flash32FlashAttnBwdPostprocessConvertdQIN4cute5tupleIJNS3_1CILi64EEENS5_ILi256EEEEEENS_6half_tEfNS_4arch4Sm80ELi256ENS3_8TiledMMAINS3_8MMA_AtomIJNS3_28SM80_16x8x16_F32F16F16F32_TNEEEENS3_6LayoutINS4_IJNS5_ILi2EEENS5_ILi4EEENS5_ILi1EEEEEENS4_IJSJ_SH_NS5_ILi0EEEEEEEENS4_IJNS5_ILi32EEES6_NS5_ILi16EEEEEEEELb0EEEEEvNT_6ParamsE --------------------------
	.section	.text._ZN7cutlass13device_kernelIN5flash32FlashAttnBwdPostprocessConvertdQIN4cute5tupleIJNS3_1CILi64EEENS5_ILi256EEEEEENS_6half_tEfNS_4arch4Sm80ELi256ENS3_8TiledMMAINS3_8MMA_AtomIJNS3_28SM80_16x8x16_F32F16F16F32_TNEEEENS3_6LayoutINS4_IJNS5_ILi2EEENS5_ILi4EEENS5_ILi1EEEEEENS4_IJSJ_SH_NS5_ILi0EEEEEEEENS4_IJNS5_ILi32EEES6_NS5_ILi16EEEEEEEELb0EEEEEvNT_6ParamsE,"ax",@progbits
	.align	128
.text._ZN7cutlass13device_kernelIN5flash32FlashAttnBwdPostprocessConvertdQIN4cute5tupleIJNS3_1CILi64EEENS5_ILi256EEEEEENS_6half_tEfNS_4arch4Sm80ELi256ENS3_8TiledMMAINS3_8MMA_AtomIJNS3_28SM80_16x8x16_F32F16F16F32_TNEEEENS3_6LayoutINS4_IJNS5_ILi2EEENS5_ILi4EEENS5_ILi1EEEEEENS4_IJSJ_SH_NS5_ILi0EEEEEEEENS4_IJNS5_ILi32EEES6_NS5_ILi16EEEEEEEELb0EEEEEvNT_6ParamsE:
        .type           _ZN7cutlass13device_kernelIN5flash32FlashAttnBwdPostprocessConvertdQIN4cute5tupleIJNS3_1CILi64EEENS5_ILi256EEEEEENS_6half_tEfNS_4arch4Sm80ELi256ENS3_8TiledMMAINS3_8MMA_AtomIJNS3_28SM80_16x8x16_F32F16F16F32_TNEEEENS3_6LayoutINS4_IJNS5_ILi2EEENS5_ILi4EEENS5_ILi1EEEEEENS4_IJSJ_SH_NS5_ILi0EEEEEEEENS4_IJNS5_ILi32EEES6_NS5_ILi16EEEEEEEELb0EEEEEvNT_6ParamsE,@function
        .size           _ZN7cutlass13device_kernelIN5flash32FlashAttnBwdPostprocessConvertdQIN4cute5tupleIJNS3_1CILi64EEENS5_ILi256EEEEEENS_6half_tEfNS_4arch4Sm80ELi256ENS3_8TiledMMAINS3_8MMA_AtomIJNS3_28SM80_16x8x16_F32F16F16F32_TNEEEENS3_6LayoutINS4_IJNS5_ILi2EEENS5_ILi4EEENS5_ILi1EEEEEENS4_IJSJ_SH_NS5_ILi0EEEEEEEENS4_IJNS5_ILi32EEES6_NS5_ILi16EEEEEEEELb0EEEEEvNT_6ParamsE,(.L_x_153 - _ZN7cutlass13device_kernelIN5flash32FlashAttnBwdPostprocessConvertdQIN4cute5tupleIJNS3_1CILi64EEENS5_ILi256EEEEEENS_6half_tEfNS_4arch4Sm80ELi256ENS3_8TiledMMAINS3_8MMA_AtomIJNS3_28SM80_16x8x16_F32F16F16F32_TNEEEENS3_6LayoutINS4_IJNS5_ILi2EEENS5_ILi4EEENS5_ILi1EEEEEENS4_IJSJ_SH_NS5_ILi0EEEEEEEENS4_IJNS5_ILi32EEES6_NS5_ILi16EEEEEEEELb0EEEEEvNT_6ParamsE)
        .other          _ZN7cutlass13device_kernelIN5flash32FlashAttnBwdPostprocessConvertdQIN4cute5tupleIJNS3_1CILi64EEENS5_ILi256EEEEEENS_6half_tEfNS_4arch4Sm80ELi256ENS3_8TiledMMAINS3_8MMA_AtomIJNS3_28SM80_16x8x16_F32F16F16F32_TNEEEENS3_6LayoutINS4_IJNS5_ILi2EEENS5_ILi4EEENS5_ILi1EEEEEENS4_IJSJ_SH_NS5_ILi0EEEEEEEENS4_IJNS5_ILi32EEES6_NS5_ILi16EEEEEEEELb0EEEEEvNT_6ParamsE,@"STO_CUDA_ENTRY STV_DEFAULT"
_ZN7cutlass13device_kernelIN5flash32FlashAttnBwdPostprocessConvertdQIN4cute5tupleIJNS3_1CILi64EEENS5_ILi256EEEEEENS_6half_tEfNS_4arch4Sm80ELi256ENS3_8TiledMMAINS3_8MMA_AtomIJNS3_28SM80_16x8x16_F32F16F16F32_TNEEEENS3_6LayoutINS4_IJNS5_ILi2EEENS5_ILi4EEENS5_ILi1EEEEEENS4_IJSJ_SH_NS5_ILi0EEEEEEEENS4_IJNS5_ILi32EEES6_NS5_ILi16EEEEEEEELb0EEEEEvNT_6ParamsE:
        /* <DEDUP_REMOVED lines=21> */
[----:B------:R-:W2:Y:S04]  /*0150*/  LDG.E R2, desc[UR6][R4.64] ;  /* 0x0000000604027981 */ /* 0x000ea8000c1e1900 */
[----:B-----5:R-:W2:Y:S02]  /*0160*/  LDG.E R3, desc[UR6][R4.64+0x4] ;  /* 0x0000040604037981 */ /* 0x020ea4000c1e1900 */
[----:B--2---:R-:W-:-:S07]  /*0170*/  IADD3 R3, -R2, R3, RZ ;  /* 0x0000000302037210 */ /* 0x004fce0007ffe1ff */
.L_x_81:
[----:B------:R-:W-:Y:S02]  /*0180*/  ISETP.NE.U32.AND P1, PT, RZ, UR4, PT ;  /* 0x00000004ff007c0c */ /* 0x000fe4000bf25070 */
[----:B-----5:R-:W-:Y:S02]  /*0190*/  ISETP.LE.AND P2, PT, R3, R0, PT ;  /* 0x000000000300720c */ /* 0x020fe40003f43270 */
[----:B------:R-:W-:-:S13]  /*01a0*/  ISETP.NE.AND.EX P1, PT, RZ, UR5, PT, P1 ;  /* 0x00000005ff007c0c */ /* 0x000fda000bf25310 */
[----:B------:R-:W-:Y:S05]  /*01b0*/  @P1 EXIT P2 ;  /* 0x000000000000194d */ /* 0x000fea0001000000 */
[----:B------:R-:W0:Y:S01]  /*01c0*/  S2R R73, SR_TID.X ;  /* 0x0000000000497919 */ /* 0x000e220000002100 */
[C---:B------:R-:W-:Y:S01]  /*01d0*/  @P0 IMAD R2, R69.reuse, 0x40, R72 ;  /* 0x0000004045020824 */ /* 0x040fe200078e0248 */
[----:B------:R-:W2:Y:S01]  /*01e0*/  S2UR UR8, SR_CTAID.Y ;  /* 0x00000000000879c3 */ /* 0x000ea20000002600 */
[----:B------:R-:W-:Y:S01]  /*01f0*/  SHF.R.S32.HI R70, RZ, 0x1f, R69 ;  /* 0x0000001fff467819 */ /* 0x000fe20000011445 */
[----:B------:R-:W-:Y:S01]  /*0200*/  ULDC.64 UR4, c[0x0][0x230] ;  /* 0x00008c0000047ab9 */ /* 0x000fe20000000a00 */
[----:B------:R-:W-:Y:S02]  /*0210*/  SEL R69, R69, RZ, !P1 ;  /* 0x000000ff45457207 */ /* 0x000fe40004800000 */
[----:B-1----:R-:W-:Y:S02]  /*0220*/  @P0 SHF.R.S32.HI R5, RZ, 0x1f, R2 ;  /* 0x0000001fff050819 */ /* 0x002fe40000011402 */
[----:B------:R-:W-:Y:S01]  /*0230*/  SEL R70, R70, RZ, !P1 ;  /* 0x000000ff46467207 */ /* 0x000fe20004800000 */
[----:B------:R-:W1:Y:S01]  /*0240*/  LDC.64 R8, c[0x0][0x228] ;  /* 0x00008a00ff087b82 */ /* 0x000e620000000a00 */
[----:B------:R-:W-:-:S02]  /*0250*/  @P0 LEA.HI R5, R5, R2, RZ, 0x6 ;  /* 0x0000000205050211 */ /* 0x000fc400078f30ff */
[----:B------:R-:W-:-:S03]  /*0260*/  SHF.L.U32 R2, R68, 0xe, RZ ;  /* 0x0000000e44027819 */ /* 0x000fc600000006ff */
[----:B------:R-:W-:-:S05]  /*0270*/  @P0 IMAD.SHL.U32 R5, R5, 0x100, RZ ;  /* 0x0000010005050824 */ /* 0x000fca00078e00ff */
[----:B------:R-:W-:Y:S02]  /*0280*/  @P0 LOP3.LUT R7, R5, 0xffffc000, RZ, 0xc0, !PT ;  /* 0xffffc00005070812 */ /* 0x000fe400078ec0ff */
[----:B------:R-:W-:Y:S02]  /*0290*/  CS2R R4, SRZ ;  /* 0x0000000000047805 */ /* 0x000fe4000001ff00 */
[--C-:B------:R-:W-:Y:S01]  /*02a0*/  @P0 SHF.R.S32.HI R5, RZ, 0x1f, R7.reuse ;  /* 0x0000001fff050819 */ /* 0x100fe20000011407 */
[----:B------:R-:W-:Y:S01]  /*02b0*/  @P0 IMAD.MOV.U32 R4, RZ, RZ, R7 ;  /* 0x000000ffff040224 */ /* 0x000fe200078e0007 */
[----:B--2---:R-:W-:Y:S01]  /*02c0*/  USHF.R.S32.HI UR9, URZ, 0x1f, UR8 ;  /* 0x0000001f3f097899 */ /* 0x004fe20008011408 */
[----:B------:R-:W-:Y:S01]  /*02d0*/  SHF.R.S32.HI R7, RZ, 0x1f, R2 ;  /* 0x0000001fff077819 */ /* 0x000fe20000011402 */
[----:B0-----:R-:W-:-:S04]  /*02e0*/  IMAD.SHL.U32 R71, R73, 0x4, RZ ;  /* 0x0000000449477824 */ /* 0x001fc800078e00ff */
[----:B-1----:R-:W-:Y:S01]  /*02f0*/  IMAD R6, R8, UR9, RZ ;  /* 0x0000000908067c24 */ /* 0x002fe2000f8e02ff */
[----:B------:R-:W-:Y:S02]  /*0300*/  IADD3 R4, P2, P3, R4, R71, R2 ;  /* 0x0000004704047210 */ /* 0x000fe40007b5e002 */
[----:B------:R-:W-:-:S04]  /*0310*/  SHF.R.S32.HI R2, RZ, 0x1f, R71 ;  /* 0x0000001fff027819 */ /* 0x000fc80000011447 */
[----:B------:R-:W-:Y:S01]  /*0320*/  IADD3.X R5, R5, R2, R7, P2, P3 ;  /* 0x0000000205057210 */ /* 0x000fe200017e6407 */
[----:B------:R-:W-:Y:S02]  /*0330*/  IMAD R7, R9, UR8, R6 ;  /* 0x0000000809077c24 */ /* 0x000fe4000f8e0206 */
[----:B------:R-:W-:Y:S02]  /*0340*/  IMAD R2, R70, UR4, RZ ;  /* 0x0000000446027c24 */ /* 0x000fe4000f8e02ff */
[----:B------:R-:W-:-:S05]  /*0350*/  IMAD.WIDE.U32 R4, R8, UR8, R4 ;  /* 0x0000000808047c25 */ /* 0x000fca000f8e0004 */
[----:B------:R-:W-:Y:S01]  /*0360*/  IADD3 R5, R5, R7, RZ ;  /* 0x0000000705057210 */ /* 0x000fe20007ffe0ff */
        /* <DEDUP_REMOVED lines=25> */
[----:B------:R-:W-:Y:S03]  /*0500*/  BSSY B0, `(.L_x_82) ;  /* 0x0000137000007945 */ /* 0x000fe60003800000 */
[----:B------:R-:W-:-:S02]  /*0510*/  LEA.HI R77, R74, R73, RZ, 0x5 ;  /* 0x000000494a4d7211 */ /* 0x000fc400078f28ff */
[CC--:B------:R-:W-:Y:S02]  /*0520*/  LEA.HI R76, R74.reuse, R73.reuse, RZ, 0x2 ;  /* 0x000000494a4c7211 */ /* 0x0c0fe400078f10ff */
[----:B------:R-:W-:Y:S02]  /*0530*/  SHF.R.S32.HI R2, RZ, 0x5, R77 ;  /* 0x00000005ff027819 */ /* 0x000fe4000001144d */
[----:B------:R-:W-:Y:S02]  /*0540*/  LEA.HI R81, R74, R73, RZ, 0x7 ;  /* 0x000000494a517211 */ /* 0x000fe400078f38ff */
[----:B0-----:R-:W-:Y:S02]  /*0550*/  LEA.HI R78, R77, R2, RZ, 0x1 ;  /* 0x000000024d4e7211 */ /* 0x001fe400078f08ff */
[--C-:B------:R-:W-:Y:S02]  /*0560*/  SHF.R.S32.HI R80, RZ, 0x2, R76.reuse ;  /* 0x00000002ff507819 */ /* 0x100fe4000001144c */
[----:B------:R-:W-:-:S02]  /*0570*/  SHF.R.S32.HI R79, RZ, 0x1f, R76 ;  /* 0x0000001fff4f7819 */ /* 0x000fc4000001144c */
[----:B------:R-:W-:Y:S02]  /*0580*/  SHF.R.S32.HI R83, RZ, 0x7, R81 ;  /* 0x00000007ff537819 */ /* 0x000fe40000011451 */
[----:B------:R-:W-:Y:S01]  /*0590*/  LOP3.LUT R76, R76, 0x7ffffffc, RZ, 0xc0, !PT ;  /* 0x7ffffffc4c4c7812 */ /* 0x000fe200078ec0ff */
[----:B-1----:R-:W-:Y:S01]  /*05a0*/  ULEA UR4, UR5, UR4, 0x18 ;  /* 0x0000000405047291 */ /* 0x002fe2000f8ec03f */
[----:B------:R-:W-:Y:S02]  /*05b0*/  LOP3.LUT R81, R78, 0xfffffe, RZ, 0xc0, !PT ;  /* 0x00fffffe4e517812 */ /* 0x000fe400078ec0ff */
[----:B------:R-:W-:Y:S01]  /*05c0*/  LOP3.LUT R78, R77, 0xffffffe0, RZ, 0xc0, !PT ;  /* 0xffffffe04d4e7812 */ /* 0x000fe200078ec0ff */
[C---:B------:R-:W-:Y:S01]  /*05d0*/  IMAD.IADD R76, R73.reuse, 0x1, -R76 ;  /* 0x00000001494c7824 */ /* 0x040fe200078e0a4c */
[----:B------:R-:W-:Y:S01]  /*05e0*/  SHF.R.S32.HI R77, RZ, 0x1f, R77 ;  /* 0x0000001fff4d7819 */ /* 0x000fe2000001144d */
[----:B------:R-:W-:Y:S01]  /*05f0*/  IMAD.IADD R81, R2, 0x1, -R81 ;  /* 0x0000000102517824 */ /* 0x000fe200078e0a51 */
[C---:B------:R-:W-:Y:S01]  /*0600*/  LEA R75, R73.reuse, UR4, 0x4 ;  /* 0x00000004494b7c11 */ /* 0x040fe2000f8e20ff */
[----:B------:R-:W-:Y:S01]  /*0610*/  IMAD.IADD R78, R73, 0x1, -R78 ;  /* 0x00000001494e7824 */ /* 0x000fe200078e0a4e */
[C---:B------:R-:W-:Y:S01]  /*0620*/  LEA R82, R83.reuse, R76, 0x9 ;  /* 0x0000004c53527211 */ /* 0x040fe200078e48ff */
[----:B------:R-:W-:Y:S01]  /*0630*/  IMAD.SHL.U32 R83, R83, 0x40, RZ ;  /* 0x0000004053537824 */ /* 0x000fe200078e00ff */
[----:B------:R-:W-:Y:S01]  /*0640*/  LEA.HI R77, R77, R2, RZ, 0x2 ;  /* 0x000000024d4d7211 */ /* 0x000fe200078f10ff */
[----:B------:R-:W-:Y:S01]  /*0650*/  ULDC UR5, c[0x0][0x268] ;  /* 0x00009a0000057ab9 */ /* 0x000fe20000000800 */
[----:B------:R-:W-:-:S02]  /*0660*/  LEA.HI R79, R79, R80, RZ, 0x3 ;  /* 0x000000504f4f7211 */ /* 0x000fc400078f18ff */
[----:B------:R-:W-:Y:S02]  /*0670*/  LOP3.LUT R83, R83, 0x40, RZ, 0xc0, !PT ;  /* 0x0000004053537812 */ /* 0x000fe400078ec0ff */
[----:B------:R-:W-:Y:S02]  /*0680*/  LOP3.LUT R77, R77, 0x7fffffc, RZ, 0xc0, !PT ;  /* 0x07fffffc4d4d7812 */ /* 0x000fe400078ec0ff */
[----:B------:R-:W-:Y:S02]  /*0690*/  LOP3.LUT R79, R79, 0xfffffff8, RZ, 0xc0, !PT ;  /* 0xfffffff84f4f7812 */ /* 0x000fe400078ec0ff */
[----:B------:R-:W-:Y:S01]  /*06a0*/  LEA.HI R76, R74, R73, RZ, 0x6 ;  /* 0x000000494a4c7211 */ /* 0x000fe200078f30ff */
[----:B------:R-:W-:Y:S01]  /*06b0*/  IMAD R73, R81, 0x80, R82 ;  /* 0x0000008051497824 */ /* 0x000fe200078e0252 */
[----:B------:R-:W-:Y:S01]  /*06c0*/  IADD3 R74, R80, -R79, RZ ;  /* 0x8000004f504a7210 */ /* 0x000fe20007ffe0ff */
[----:B--2---:R0:W-:Y:S04]  /*06d0*/  STS.128 [R75], R4 ;  /* 0x000000044b007388 */ /* 0x0041e80000000c00 */
[----:B---3--:R1:W-:Y:S04]  /*06e0*/  STS.128 [R75+0x1000], R8 ;  /* 0x001000084b007388 */ /* 0x0083e80000000c00 */
[----:B----4-:R2:W-:Y:S04]  /*06f0*/  STS.128 [R75+0x2000], R12 ;  /* 0x0020000c4b007388 */ /* 0x0105e80000000c00 */
[----:B-----5:R-:W-:Y:S04]  /*0700*/  STS.128 [R75+0x3000], R16 ;  /* 0x003000104b007388 */ /* 0x020fe80000000c00 */
[----:B------:R-:W-:Y:S01]  /*0710*/  STS.128 [R75+0x4000], R20 ;  /* 0x004000144b007388 */ /* 0x000fe20000000c00 */
[----:B0-----:R-:W-:-:S02]  /*0720*/  LEA.HI R4, R78, R78, RZ, 0x1 ;  /* 0x0000004e4e047211 */ /* 0x001fc400078f08ff */
[----:B------:R-:W-:Y:S01]  /*0730*/  SHF.R.S32.HI R5, RZ, 0x1f, R74 ;  /* 0x0000001fff057819 */ /* 0x000fe2000001144a */
[----:B------:R-:W-:Y:S01]  /*0740*/  STS.128 [R75+0x5000], R24 ;  /* 0x005000184b007388 */ /* 0x000fe20000000c00 */
[----:B-1----:R-:W-:Y:S02]  /*0750*/  SHF.L.U32 R8, R78, 0x3, RZ ;  /* 0x000000034e087819 */ /* 0x002fe400000006ff */
[----:B------:R-:W-:Y:S01]  /*0760*/  LEA.HI R5, R5, R74, RZ, 0x2 ;  /* 0x0000004a05057211 */ /* 0x000fe200078f10ff */
[----:B------:R-:W-:Y:S01]  /*0770*/  STS.128 [R75+0x6000], R28 ;  /* 0x0060001c4b007388 */ /* 0x000fe20000000c00 */
[----:B--2---:R-:W-:Y:S01]  /*0780*/  IMAD.SHL.U32 R13, R4, 0x200, RZ ;  /* 0x00000200040d7824 */ /* 0x004fe200078e00ff */
[----:B------:R-:W-:Y:S01]  /*0790*/  LOP3.LUT R12, R83, 0x8, R8, 0xf8, !PT ;  /* 0x00000008530c7812 */ /* 0x000fe200078ef808 */
[----:B------:R-:W-:Y:S01]  /*07a0*/  IMAD.IADD R14, R2, 0x1, -R77 ;  /* 0x00000001020e7824 */ /* 0x000fe200078e0a4d */
[----:B------:R0:W-:Y:S01]  /*07b0*/  STS.128 [R75+0x7000], R32 ;  /* 0x007000204b007388 */ /* 0x0001e20000000c00 */
[----:B------:R-:W-:-:S02]  /*07c0*/  SHF.R.U32.HI R83, RZ, 0x3, R83 ;  /* 0x00000003ff537819 */ /* 0x000fc40000011653 */
[----:B------:R-:W-:Y:S01]  /*07d0*/  LOP3.LUT R13, R13, 0x7ffffc00, RZ, 0xc0, !PT ;  /* 0x7ffffc000d0d7812 */ /* 0x000fe200078ec0ff */
[----:B------:R-:W-:Y:S01]  /*07e0*/  STS.128 [R75+0x8000], R36 ;  /* 0x008000244b007388 */ /* 0x000fe20000000c00 */
[----:B------:R-:W-:Y:S02]  /*07f0*/  LOP3.LUT R83, R12, R83, RZ, 0x3c, !PT ;  /* 0x000000530c537212 */ /* 0x000fe400078e3cff */
[C---:B------:R-:W-:Y:S01]  /*0800*/  SHF.L.U32 R10, R5.reuse, 0x4, RZ ;  /* 0x00000004050a7819 */ /* 0x040fe200000006ff */
[----:B------:R-:W-:Y:S01]  /*0810*/  STS.128 [R75+0x9000], R40 ;  /* 0x009000284b007388 */ /* 0x000fe20000000c00 */
[----:B------:R-:W-:Y:S01]  /*0820*/  IMAD R12, R14, 0x10, R13 ;  /* 0x000000100e0c7824 */ /* 0x000fe200078e020d */
[----:B------:R-:W-:Y:S02]  /*0830*/  LOP3.LUT R5, R5, 0x7fffffc, RZ, 0xc0, !PT ;  /* 0x07fffffc05057812 */ /* 0x000fe400078ec0ff */
[----:B------:R-:W-:Y:S01]  /*0840*/  STS.128 [R75+0xa000], R44 ;  /* 0x00a0002c4b007388 */ /* 0x000fe20000000c00 */
[----:B------:R-:W-:Y:S01]  /*0850*/  SHF.R.U32.HI R11, RZ, 0x3, R76 ;  /* 0x00000003ff0b7819 */ /* 0x000fe2000001164c */
[----:B------:R-:W-:Y:S01]  /*0860*/  IMAD.IADD R12, R12, 0x1, R83 ;  /* 0x000000010c0c7824 */ /* 0x000fe200078e0253 */
[----:B------:R-:W-:Y:S01]  /*0870*/  LOP3.LUT R10, R10, 0x40, RZ, 0xc0, !PT ;  /* 0x000000400a0a7812 */ /* 0x000fe200078ec0ff */
[----:B------:R-:W-:Y:S01]  /*0880*/  STS.128 [R75+0xb000], R48 ;  /* 0x00b000304b007388 */ /* 0x000fe20000000c00 */
[----:B------:R-:W-:-:S02]  /*0890*/  IMAD.IADD R74, R74, 0x1, -R5 ;  /* 0x000000014a4a7824 */ /* 0x000fc400078e0a05 */
[----:B------:R-:W-:Y:S01]  /*08a0*/  LOP3.LUT R11, R10, 0x8, R11, 0xf8, !PT ;  /* 0x000000080a0b7812 */ /* 0x000fe200078ef80b */
[----:B------:R-:W-:Y:S01]  /*08b0*/  STS.128 [R75+0xc000], R52 ;  /* 0x00c000344b007388 */ /* 0x000fe20000000c00 */
[----:B------:R-:W-:Y:S02]  /*08c0*/  SHF.R.U32.HI R10, RZ, 0x3, R10 ;  /* 0x00000003ff0a7819 */ /* 0x000fe4000001160a */
[----:B------:R-:W-:Y:S01]  /*08d0*/  LEA R73, R74, R73, 0x3 ;  /* 0x000000494a497211 */ /* 0x000fe200078e18ff */
[----:B------:R-:W-:Y:S01]  /*08e0*/  STS.128 [R75+0xd000], R56 ;  /* 0x00d000384b007388 */ /* 0x000fe20000000c00 */
[----:B0-----:R-:W-:Y:S02]  /*08f0*/  LOP3.LUT R34, R11, R10, RZ, 0x3c, !PT ;  /* 0x0000000a0b227212 */ /* 0x001fe400078e3cff */
[----:B------:R-:W-:Y:S01]  /*0900*/  CS2R R10, SRZ ;  /* 0x00000000000a7805 */ /* 0x000fe2000001ff00 */
[----:B------:R-:W-:Y:S01]  /*0910*/  STS.128 [R75+0xe000], R60 ;  /* 0x00e0003c4b007388 */ /* 0x000fe20000000c00 */
[--C-:B------:R-:W-:Y:S01]  /*0920*/  @P0 IMAD.MOV.U32 R10, RZ, RZ, R72.reuse ;  /* 0x000000ffff0a0224 */ /* 0x100fe200078e0048 */
[----:B------:R-:W-:-:S02]  /*0930*/  @P0 SHF.R.S32.HI R11, RZ, 0x1f, R72 ;  /* 0x0000001fff0b0819 */ /* 0x000fc40000011448 */
[----:B------:R-:W-:Y:S01]  /*0940*/  STS.128 [R75+0xf000], R64 ;  /* 0x00f000404b007388 */ /* 0x000fe20000000c00 */
[----:B------:R-:W-:Y:S01]  /*0950*/  BAR.SYNC.DEFER_BLOCKING 0x0 ;  /* 0x0000000000007b1d */ /* 0x000fe20000010000 */
[----:B------:R-:W-:-:S04]  /*0960*/  IADD3 R10, P1, R2, R10, RZ ;  /* 0x0000000a020a7210 */ /* 0x000fc80007f3e0ff */
[----:B------:R-:W-:Y:S01]  /*0970*/  LEA.HI.X.SX32 R11, R2, R11, 0x1, P1 ;  /* 0x0000000b020b7211 */ /* 0x000fe200008f0eff */
[----:B------:R-:W0:Y:S04]  /*0980*/  LDS R4, [R71+UR4] ;  /* 0x0000000447047984 */ /* 0x000e280008000800 */
[----:B------:R-:W1:Y:S04]  /*0990*/  LDS R6, [R71+UR4+0x400] ;  /* 0x0004000447067984 */ /* 0x000e680008000800 */
[----:B------:R-:W2:Y:S04]  /*09a0*/  LDS R7, [R71+UR4+0x800] ;  /* 0x0008000447077984 */ /* 0x000ea80008000800 */
[----:B------:R-:W3:Y:S04]  /*09b0*/  LDS R9, [R71+UR4+0xc00] ;  /* 0x000c000447097984 */ /* 0x000ee80008000800 */
[----:B------:R-:W4:Y:S04]  /*09c0*/  LDS R13, [R71+UR4+0x1000] ;  /* 0x00100004470d7984 */ /* 0x000f280008000800 */
[----:B------:R-:W5:Y:S04]  /*09d0*/  LDS R18, [R71+UR4+0x2000] ;  /* 0x0020000447127984 */ /* 0x000f680008000800 */
[----:B------:R-:W5:Y:S04]  /*09e0*/  LDS R19, [R71+UR4+0x2400] ;  /* 0x0024000447137984 */ /* 0x000f680008000800 */
[----:B------:R-:W5:Y:S04]  /*09f0*/  LDS R16, [R71+UR4+0x1800] ;  /* 0x0018000447107984 */ /* 0x000f680008000800 */
[----:B------:R-:W5:Y:S04]  /*0a00*/  LDS R15, [R71+UR4+0x1400] ;  /* 0x00140004470f7984 */ /* 0x000f680008000800 */
[----:B------:R-:W5:Y:S04]  /*0a10*/  LDS R17, [R71+UR4+0x1c00] ;  /* 0x001c000447117984 */ /* 0x000f680008000800 */
[----:B------:R-:W5:Y:S01]  /*0a20*/  LDS R20, [R71+UR4+0x2800] ;  /* 0x0028000447147984 */ /* 0x000f620008000800 */
[----:B0-----:R-:W-:Y:S01]  /*0a30*/  FMUL.FTZ R5, R4, UR5 ;  /* 0x0000000504057c20 */ /* 0x001fe20008410000 */
[----:B------:R-:W-:-:S02]  /*0a40*/  LEA R4, R73, R34, 0x1 ;  /* 0x0000002249047211 */ /* 0x000fc400078e08ff */
[----:B------:R-:W0:Y:S01]  /*0a50*/  LDS R21, [R71+UR4+0x2c00] ;  /* 0x002c000447157984 */ /* 0x000e220008000800 */
[----:B-1----:R-:W-:-:S03]  /*0a60*/  FMUL.FTZ R6, R6, UR5 ;  /* 0x0000000506067c20 */ /* 0x002fc60008410000 */
[----:B------:R-:W1:Y:S01]  /*0a70*/  LDS R26, [R71+UR4+0x4000] ;  /* 0x00400004471a7984 */ /* 0x000e620008000800 */
[----:B--2---:R-:W-:Y:S01]  /*0a80*/  FMUL.FTZ R7, R7, UR5 ;  /* 0x0000000507077c20 */ /* 0x004fe20008410000 */
[----:B------:R-:W-:Y:S02]  /*0a90*/  F2FP.F16.F32.PACK_AB R5, R6, R5 ;  /* 0x000000050605723e */ /* 0x000fe400000000ff */
[----:B------:R-:W2:Y:S01]  /*0aa0*/  LDS R27, [R71+UR4+0x4400] ;  /* 0x00440004471b7984 */ /* 0x000ea20008000800 */
[----:B---3--:R-:W-:-:S03]  /*0ab0*/  FMUL.FTZ R14, R9, UR5 ;  /* 0x00000005090e7c20 */ /* 0x008fc60008410000 */
[----:B------:R-:W3:Y:S02]  /*0ac0*/  LDS R28, [R71+UR4+0x4800] ;  /* 0x00480004471c7984 */ /* 0x000ee40008000800 */
[----:B------:R-:W-:Y:S01]  /*0ad0*/  F2FP.F16.F32.PACK_AB R6, R14, R7 ;  /* 0x000000070e06723e */ /* 0x000fe200000000ff */
[----:B----4-:R-:W-:Y:S01]  /*0ae0*/  FMUL.FTZ R7, R13, UR5 ;  /* 0x000000050d077c20 */ /* 0x010fe20008410000 */
[----:B------:R-:W4:Y:S01]  /*0af0*/  LDS R29, [R71+UR4+0x4c00] ;  /* 0x004c0004471d7984 */ /* 0x000f220008000800 */
[----:B-----5:R-:W-:-:S03]  /*0b00*/  FMUL.FTZ R13, R18, UR5 ;  /* 0x00000005120d7c20 */ /* 0x020fc60008410000 */
[----:B------:R-:W5:Y:S01]  /*0b10*/  LDS R31, [R71+UR4+0x5400] ;  /* 0x00540004471f7984 */ /* 0x000f620008000800 */
[----:B------:R-:W-:-:S03]  /*0b20*/  FMUL.FTZ R18, R19, UR5 ;  /* 0x0000000513127c20 */ /* 0x000fc60008410000 */
[----:B------:R-:W5:Y:S01]  /*0b30*/  LDS R22, [R71+UR4+0x3000] ;  /* 0x0030000447167984 */ /* 0x000f620008000800 */
[----:B------:R-:W-:Y:S01]  /*0b40*/  FMUL.FTZ R9, R16, UR5 ;  /* 0x0000000510097c20 */ /* 0x000fe20008410000 */
[----:B------:R-:W-:Y:S02]  /*0b50*/  F2FP.F16.F32.PACK_AB R13, R18, R13 ;  /* 0x0000000d120d723e */ /* 0x000fe400000000ff */
[----:B------:R-:W5:Y:S01]  /*0b60*/  LDS R23, [R71+UR4+0x3400] ;  /* 0x0034000447177984 */ /* 0x000f620008000800 */
[----:B------:R-:W-:-:S03]  /*0b70*/  FMUL.FTZ R14, R15, UR5 ;  /* 0x000000050f0e7c20 */ /* 0x000fc60008410000 */
[----:B------:R-:W5:Y:S01]  /*0b80*/  LDS R34, [R71+UR4+0x6000] ;  /* 0x0060000447227984 */ /* 0x000f620008000800 */
[----:B------:R-:W-:Y:S01]  /*0b90*/  FMUL.FTZ R16, R17, UR5 ;  /* 0x0000000511107c20 */ /* 0x000fe20008410000 */
[----:B------:R-:W-:Y:S02]  /*0ba0*/  F2FP.F16.F32.PACK_AB R7, R14, R7 ;  /* 0x000000070e07723e */ /* 0x000fe400000000ff */
[----:B------:R-:W5:Y:S01]  /*0bb0*/  LDS R35, [R71+UR4+0x6400] ;  /* 0x0064000447237984 */ /* 0x000f620008000800 */
[----:B------:R-:W-:Y:S01]  /*0bc0*/  FMUL.FTZ R20, R20, UR5 ;  /* 0x0000000514147c20 */ /* 0x000fe20008410000 */
[----:B------:R-:W-:Y:S02]  /*0bd0*/  F2FP.F16.F32.PACK_AB R9, R16, R9 ;  /* 0x000000091009723e */ /* 0x000fe400000000ff */
[----:B------:R-:W5:Y:S01]  /*0be0*/  LDS R36, [R71+UR4+0x6800] ;  /* 0x0068000447247984 */ /* 0x000f620008000800 */
[----:B0-----:R-:W-:-:S03]  /*0bf0*/  FMUL.FTZ R21, R21, UR5 ;  /* 0x0000000515157c20 */ /* 0x001fc60008410000 */
[----:B------:R-:W0:Y:S01]  /*0c00*/  LDS R37, [R71+UR4+0x6c00] ;  /* 0x006c000447257984 */ /* 0x000e220008000800 */
[----:B-1----:R-:W-:Y:S01]  /*0c10*/  FMUL.FTZ R17, R26, UR5 ;  /* 0x000000051a117c20 */ /* 0x002fe20008410000 */
[----:B------:R-:W-:Y:S02]  /*0c20*/  F2FP.F16.F32.PACK_AB R14, R21, R20 ;  /* 0x00000014150e723e */ /* 0x000fe400000000ff */
[----:B------:R-:W1:Y:S01]  /*0c30*/  LDS R24, [R71+UR4+0x3800] ;  /* 0x0038000447187984 */ /* 0x000e620008000800 */
[----:B--2---:R-:W-:-:S03]  /*0c40*/  FMUL.FTZ R18, R27, UR5 ;  /* 0x000000051b127c20 */ /* 0x004fc60008410000 */
[----:B------:R-:W2:Y:S01]  /*0c50*/  LDS R38, [R71+UR4+0x7000] ;  /* 0x0070000447267984 */ /* 0x000ea20008000800 */
[----:B---3--:R-:W-:Y:S01]  /*0c60*/  FMUL.FTZ R28, R28, UR5 ;  /* 0x000000051c1c7c20 */ /* 0x008fe20008410000 */
[----:B------:R-:W-:Y:S02]  /*0c70*/  F2FP.F16.F32.PACK_AB R17, R18, R17 ;  /* 0x000000111211723e */ /* 0x000fe400000000ff */
[----:B------:R-:W3:Y:S01]  /*0c80*/  LDS R39, [R71+UR4+0x7400] ;  /* 0x0074000447277984 */ /* 0x000ee20008000800 */
[----:B----4-:R-:W-:-:S03]  /*0c90*/  FMUL.FTZ R29, R29, UR5 ;  /* 0x000000051d1d7c20 */ /* 0x010fc60008410000 */
[----:B------:R-:W4:Y:S01]  /*0ca0*/  LDS R30, [R71+UR4+0x5000] ;  /* 0x00500004471e7984 */ /* 0x000f220008000800 */
[----:B-----5:R-:W-:Y:S01]  /*0cb0*/  FMUL.FTZ R20, R31, UR5 ;  /* 0x000000051f147c20 */ /* 0x020fe20008410000 */
[----:B------:R-:W-:Y:S02]  /*0cc0*/  F2FP.F16.F32.PACK_AB R18, R29, R28 ;  /* 0x0000001c1d12723e */ /* 0x000fe400000000ff */
[----:B------:R-:W5:Y:S01]  /*0cd0*/  LDS R25, [R71+UR4+0x3c00] ;  /* 0x003c000447197984 */ /* 0x000f620008000800 */
[----:B------:R-:W-:-:S03]  /*0ce0*/  FMUL.FTZ R15, R22, UR5 ;  /* 0x00000005160f7c20 */ /* 0x000fc60008410000 */
        /* <DEDUP_REMOVED lines=11> */
[----:B0-----:R-:W-:-:S03]  /*0da0*/  FMUL.FTZ R37, R37, UR5 ;  /* 0x0000000525257c20 */ /* 0x001fc60008410000 */
[----:B------:R-:W0:Y:S01]  /*0db0*/  LDS R31, [R71+UR4+0x8800] ;  /* 0x00880004471f7984 */ /* 0x000e220008000800 */
[----:B-1----:R-:W-:Y:S01]  /*0dc0*/  FMUL.FTZ R16, R24, UR5 ;  /* 0x0000000518107c20 */ /* 0x002fe20008410000 */
[----:B------:R-:W-:Y:S01]  /*0dd0*/  F2FP.F16.F32.PACK_AB R22, R37, R36 ;  /* 0x000000242516723e */ /* 0x000fe200000000ff */
[----:B--2---:R-:W-:Y:S01]  /*0de0*/  FMUL.FTZ R23, R38, UR5 ;  /* 0x0000000526177c20 */ /* 0x004fe20008410000 */
[----:B------:R-:W1:Y:S01]  /*0df0*/  LDS R36, [R71+UR4+0xb800] ;  /* 0x00b8000447247984 */ /* 0x000e620008000800 */
[----:B---3--:R-:W-:-:S03]  /*0e00*/  FMUL.FTZ R24, R39, UR5 ;  /* 0x0000000527187c20 */ /* 0x008fc60008410000 */
[----:B------:R-:W2:Y:S01]  /*0e10*/  LDS R51, [R71+UR4+0xbc00] ;  /* 0x00bc000447337984 */ /* 0x000ea20008000800 */
[----:B----4-:R-:W-:Y:S01]  /*0e20*/  FMUL.FTZ R19, R30, UR5 ;  /* 0x000000051e137c20 */ /* 0x010fe20008410000 */
[----:B------:R-:W-:Y:S02]  /*0e30*/  F2FP.F16.F32.PACK_AB R23, R24, R23 ;  /* 0x000000171817723e */ /* 0x000fe400000000ff */
[----:B------:R-:W3:Y:S01]  /*0e40*/  LDS R56, [R71+UR4+0xd400] ;  /* 0x00d4000447387984 */ /* 0x000ee20008000800 */
[----:B-----5:R-:W-:Y:S01]  /*0e50*/  FMUL.FTZ R25, R25, UR5 ;  /* 0x0000000519197c20 */ /* 0x020fe20008410000 */
[----:B------:R-:W-:Y:S02]  /*0e60*/  F2FP.F16.F32.PACK_AB R19, R20, R19 ;  /* 0x000000131413723e */ /* 0x000fe400000000ff */
[----:B------:R-:W4:Y:S01]  /*0e70*/  LDS R41, [R71+UR4+0x7c00] ;  /* 0x007c000447297984 */ /* 0x000f220008000800 */
[----:B------:R-:W-:Y:S01]  /*0e80*/  FMUL.FTZ R32, R32, UR5 ;  /* 0x0000000520207c20 */ /* 0x000fe20008410000 */
[----:B------:R-:W-:-:S02]  /*0e90*/  F2FP.F16.F32.PACK_AB R16, R25, R16 ;  /* 0x000000101910723e */ /* 0x000fc400000000ff */
        /* <DEDUP_REMOVED lines=8> */
[----:B------:R-:W-:-:S03]  /*0f20*/  FMUL.FTZ R35, R29, UR5 ;  /* 0x000000051d237c20 */ /* 0x000fc60008410000 */
[----:B------:R-:W5:Y:S01]  /*0f30*/  LDS R45, [R71+UR4+0x9800] ;  /* 0x00980004472d7984 */ /* 0x000f620008000800 */
[----:B0-----:R-:W-:Y:S01]  /*0f40*/  FMUL.FTZ R34, R31, UR5 ;  /* 0x000000051f227c20 */ /* 0x001fe20008410000 */
[----:B------:R-:W-:Y:S02]  /*0f50*/  F2FP.F16.F32.PACK_AB R30, R35, R30 ;  /* 0x0000001e231e723e */ /* 0x000fe400000000ff */
[----:B------:R-:W0:Y:S01]  /*0f60*/  LDS R46, [R71+UR4+0x9c00] ;  /* 0x009c0004472e7984 */ /* 0x000e220008000800 */
[----:B-1----:R-:W-:-:S03]  /*0f70*/  FMUL.FTZ R36, R36, UR5 ;  /* 0x0000000524247c20 */ /* 0x002fc60008410000 */
[----:B------:R-:W1:Y:S01]  /*0f80*/  LDS R47, [R71+UR4+0xa000] ;  /* 0x00a00004472f7984 */ /* 0x000e620008000800 */
[----:B--2---:R-:W-:-:S03]  /*0f90*/  FMUL.FTZ R51, R51, UR5 ;  /* 0x0000000533337c20 */ /* 0x004fc60008410000 */
[----:B------:R-:W2:Y:S04]  /*0fa0*/  LDS R48, [R71+UR4+0xa400] ;  /* 0x00a4000447307984 */ /* 0x000ea80008000800 */
        /* <DEDUP_REMOVED lines=20> */
[----:B0-----:R-:W-:Y:S01]  /*10f0*/  FMUL.FTZ R46, R46, UR5 ;  /* 0x000000052e2e7c20 */ /* 0x001fe20008410000 */
[----:B------:R-:W-:-:S02]  /*1100*/  LEA R40, R4, UR4, 0x1 ;  /* 0x0000000404287c11 */ /* 0x000fc4000f8e08ff */
[----:B------:R-:W0:Y:S01]  /*1110*/  LDS R57, [R71+UR4+0xd800] ;  /* 0x00d8000447397984 */ /* 0x000e220008000800 */
[----:B-1----:R-:W-:Y:S01]  /*1120*/  FMUL.FTZ R47, R47, UR5 ;  /* 0x000000052f2f7c20 */ /* 0x002fe20008410000 */
[----:B------:R-:W-:Y:S02]  /*1130*/  F2FP.F16.F32.PACK_AB R45, R46, R45 ;  /* 0x0000002d2e2d723e */ /* 0x000fe400000000ff */
[----:B------:R-:W1:Y:S01]  /*1140*/  LDS R58, [R71+UR4+0xdc00] ;  /* 0x00dc0004473a7984 */ /* 0x000e620008000800 */
[----:B--2---:R-:W-:-:S03]  /*1150*/  FMUL.FTZ R48, R48, UR5 ;  /* 0x0000000530307c20 */ /* 0x004fc60008410000 */
[----:B------:R-:W2:Y:S01]  /*1160*/  LDS R33, [R71+UR4+0xe000] ;  /* 0x00e0000447217984 */ /* 0x000ea20008000800 */
[----:B------:R-:W-:Y:S01]  /*1170*/  FMUL.FTZ R49, R49, UR5 ;  /* 0x0000000531317c20 */ /* 0x000fe20008410000 */
[----:B------:R-:W-:Y:S02]  /*1180*/  F2FP.F16.F32.PACK_AB R47, R48, R47 ;  /* 0x0000002f302f723e */ /* 0x000fe400000000ff */
[----:B------:R-:W2:Y:S01]  /*1190*/  LDS R32, [R71+UR4+0xe400] ;  /* 0x00e4000447207984 */ /* 0x000ea20008000800 */
[----:B---3--:R-:W-:-:S03]  /*11a0*/  FMUL.FTZ R50, R50, UR5 ;  /* 0x0000000532327c20 */ /* 0x008fc60008410000 */
[----:B------:R-:W3:Y:S01]  /*11b0*/  LDS R27, [R71+UR4+0xe800] ;  /* 0x00e80004471b7984 */ /* 0x000ee20008000800 */
[----:B----4-:R-:W-:Y:S01]  /*11c0*/  FMUL.FTZ R38, R38, UR5 ;  /* 0x0000000526267c20 */ /* 0x010fe20008410000 */
[----:B------:R-:W-:Y:S02]  /*11d0*/  F2FP.F16.F32.PACK_AB R49, R50, R49 ;  /* 0x000000313231723e */ /* 0x000fe400000000ff */
[----:B------:R-:W4:Y:S01]  /*11e0*/  LDS R26, [R71+UR4+0xec00] ;  /* 0x00ec0004471a7984 */ /* 0x000f220008000800 */
[----:B-----5:R-:W-:-:S03]  /*11f0*/  FMUL.FTZ R39, R39, UR5 ;  /* 0x0000000527277c20 */ /* 0x020fc60008410000 */
        /* <DEDUP_REMOVED lines=10> */
[----:B0-----:R-:W-:Y:S02]  /*12a0*/  FMUL.FTZ R57, R57, UR5 ;  /* 0x0000000539397c20 */ /* 0x001fe40008410000 */
[----:B------:R-:W-:Y:S02]  /*12b0*/  STS [R40+0x10000], R5 ;  /* 0x0100000528007388 */ /* 0x000fe40000000800 */
[----:B------:R-:W-:Y:S01]  /*12c0*/  F2FP.F16.F32.PACK_AB R54, R55, R54 ;  /* 0x000000363736723e */ /* 0x000fe200000000ff */
[----:B-1----:R-:W-:Y:S01]  /*12d0*/  FMUL.FTZ R58, R58, UR5 ;  /* 0x000000053a3a7c20 */ /* 0x002fe20008410000 */
[----:B------:R-:W-:Y:S01]  /*12e0*/  STS [R40+0x10100], R6 ;  /* 0x0101000628007388 */ /* 0x000fe20000000800 */
[----:B--2---:R-:W-:-:S03]  /*12f0*/  FMUL.FTZ R33, R33, UR5 ;  /* 0x0000000521217c20 */ /* 0x004fc60008410000 */
[----:B------:R-:W-:Y:S01]  /*1300*/  F2FP.F16.F32.PACK_AB R57, R58, R57 ;  /* 0x000000393a39723e */ /* 0x000fe200000000ff */
[----:B------:R0:W-:Y:S01]  /*1310*/  STS [R40+0x11000], R13 ;  /* 0x0110000d28007388 */ /* 0x0001e20000000800 */
[----:B------:R-:W-:-:S03]  /*1320*/  FMUL.FTZ R32, R32, UR5 ;  /* 0x0000000520207c20 */ /* 0x000fc60008410000 */
[----:B------:R-:W-:Y:S01]  /*1330*/  STS [R40+0x11100], R14 ;  /* 0x0111000e28007388 */ /* 0x000fe20000000800 */
[----:B---3--:R-:W-:Y:S01]  /*1340*/  FMUL.FTZ R27, R27, UR5 ;  /* 0x000000051b1b7c20 */ /* 0x008fe20008410000 */
[----:B------:R-:W-:Y:S02]  /*1350*/  F2FP.F16.F32.PACK_AB R32, R32, R33 ;  /* 0x000000212020723e */ /* 0x000fe400000000ff */
[----:B------:R-:W-:Y:S01]  /*1360*/  STS [R40+0x10400], R7 ;  /* 0x0104000728007388 */ /* 0x000fe20000000800 */
[----:B----4-:R-:W-:Y:S01]  /*1370*/  FMUL.FTZ R26, R26, UR5 ;  /* 0x000000051a1a7c20 */ /* 0x010fe20008410000 */
[----:B0-----:R-:W-:Y:S02]  /*1380*/  LEA R13, R12, UR4, 0x1 ;  /* 0x000000040c0d7c11 */ /* 0x001fe4000f8e08ff */
[----:B------:R0:W-:Y:S01]  /*1390*/  STS [R40+0x10500], R9 ;  /* 0x0105000928007388 */ /* 0x0001e20000000800 */
[----:B------:R-:W-:Y:S01]  /*13a0*/  UIADD3 UR4, UR4, 0x10000, URZ ;  /* 0x0001000004047890 */ /* 0x000fe2000fffe03f */
[----:B-----5:R-:W-:Y:S01]  /*13b0*/  FMUL.FTZ R25, R25, UR5 ;  /* 0x0000000519197c20 */ /* 0x020fe20008410000 */
[----:B------:R-:W-:Y:S01]  /*13c0*/  F2FP.F16.F32.PACK_AB R26, R26, R27 ;  /* 0x0000001b1a1a723e */ /* 0x000fe200000000ff */
[----:B------:R-:W-:Y:S01]  /*13d0*/  STS [R40+0x11400], R15 ;  /* 0x0114000f28007388 */ /* 0x000fe20000000800 */
[----:B------:R-:W-:-:S03]  /*13e0*/  FMUL.FTZ R36, R31, UR5 ;  /* 0x000000051f247c20 */ /* 0x000fc60008410000 */
[----:B------:R1:W-:Y:S01]  /*13f0*/  STS [R40+0x11500], R16 ;  /* 0x0115001028007388 */ /* 0x0003e20000000800 */
[----:B------:R-:W-:Y:S01]  /*1400*/  FMUL.FTZ R29, R29, UR5 ;  /* 0x000000051d1d7c20 */ /* 0x000fe20008410000 */
[----:B------:R-:W-:Y:S02]  /*1410*/  F2FP.F16.F32.PACK_AB R25, R36, R25 ;  /* 0x000000192419723e */ /* 0x000fe400000000ff */
[----:B------:R-:W-:Y:S01]  /*1420*/  STS [R40+0x12000], R17 ;  /* 0x0120001128007388 */ /* 0x000fe20000000800 */
[----:B------:R-:W2:Y:S01]  /*1430*/  LDC.64 R36, c[0x0][0x258] ;  /* 0x00009600ff247b82 */ /* 0x000ea20000000a00 */
[----:B------:R-:W-:Y:S01]  /*1440*/  FMUL.FTZ R28, R28, UR5 ;  /* 0x000000051c1c7c20 */ /* 0x000fe20008410000 */
[----:B------:R-:W-:Y:S01]  /*1450*/  ULDC UR5, c[0x0][0x244] ;  /* 0x0000910000057ab9 */ /* 0x000fe20000000800 */
[----:B------:R-:W-:Y:S01]  /*1460*/  STS [R40+0x12100], R18 ;  /* 0x0121001228007388 */ /* 0x000fe20000000800 */
[----:B0-----:R-:W-:Y:S02]  /*1470*/  SHF.R.S32.HI R9, RZ, 0x1f, R8 ;  /* 0x0000001fff097819 */ /* 0x001fe40000011408 */
[----:B------:R-:W-:Y:S01]  /*1480*/  F2FP.F16.F32.PACK_AB R28, R29, R28 ;  /* 0x0000001c1d1c723e */ /* 0x000fe200000000ff */
[----:B------:R0:W-:Y:S01]  /*1490*/  STS [R40+0x13000], R21 ;  /* 0x0130001528007388 */ /* 0x0001e20000000800 */
[----:B------:R-:W-:-:S02]  /*14a0*/  ISETP.GE.AND P0, PT, R8, UR5, PT ;  /* 0x0000000508007c0c */ /* 0x000fc4000bf06270 */
[----:B-1----:R-:W-:Y:S01]  /*14b0*/  LEA R16, R12, UR4, 0x1 ;  /* 0x000000040c107c11 */ /* 0x002fe2000f8e08ff */
[----:B------:R-:W-:Y:S04]  /*14c0*/  STS [R40+0x13100], R22 ;  /* 0x0131001628007388 */ /* 0x000fe80000000800 */
[----:B------:R-:W-:Y:S01]  /*14d0*/  STS [R40+0x12400], R19 ;  /* 0x0124001328007388 */ /* 0x000fe20000000800 */
[----:B0-----:R-:W-:Y:S01]  /*14e0*/  VIADDMNMX R21, R3, -R0, 0x40, PT ;  /* 0x0000004003157446 */ /* 0x001fe20003800900 */
[C---:B------:R-:W-:Y:S02]  /*14f0*/  VIADD R0, R2.reuse, 0x8 ;  /* 0x0000000802007836 */ /* 0x040fe40000000000 */
[----:B------:R0:W-:Y:S01]  /*1500*/  STS [R40+0x12500], R20 ;  /* 0x0125001428007388 */ /* 0x0001e20000000800 */
[----:B------:R-:W-:-:S02]  /*1510*/  IADD3 R3, R2, 0x18, RZ ;  /* 0x0000001802037810 */ /* 0x000fc40007ffe0ff */
[-C--:B------:R-:W-:Y:S01]  /*1520*/  ISETP.GE.OR P1, PT, R2, R21.reuse, P0 ;  /* 0x000000150200720c */ /* 0x080fe20000726670 */
[----:B------:R1:W-:Y:S01]  /*1530*/  STS [R40+0x13400], R23 ;  /* 0x0134001728007388 */ /* 0x0003e20000000800 */
[----:B--2---:R-:W-:Y:S01]  /*1540*/  IMAD R14, R36, UR9, RZ ;  /* 0x00000009240e7c24 */ /* 0x004fe2000f8e02ff */
[-C--:B------:R-:W-:Y:S01]  /*1550*/  ISETP.GE.OR P6, PT, R0, R21.reuse, P0 ;  /* 0x000000150000720c */ /* 0x080fe200007c6670 */
[----:B------:R-:W-:Y:S01]  /*1560*/  IMAD.WIDE.U32 R8, R36, UR8, R8 ;  /* 0x0000000824087c25 */ /* 0x000fe2000f8e0008 */
[----:B------:R1:W-:Y:S01]  /*1570*/  STS [R40+0x13500], R24 ;  /* 0x0135001828007388 */ /* 0x0003e20000000800 */
[----:B------:R-:W-:Y:S02]  /*1580*/  ISETP.GE.OR P4, PT, R3, R21, P0 ;  /* 0x000000150300720c */ /* 0x000fe40000786670 */
[----:B------:R-:W-:Y:S01]  /*1590*/  IMAD R15, R37, UR8, R14 ;  /* 0x00000008250f7c24 */ /* 0x000fe2000f8e020e */
[----:B------:R1:W-:Y:S01]  /*15a0*/  STS [R40+0x14000], R30 ;  /* 0x0140001e28007388 */ /* 0x0003e20000000800 */
[C---:B------:R-:W-:Y:S01]  /*15b0*/  VIADD R0, R2.reuse, 0x10 ;  /* 0x0000001002007836 */ /* 0x040fe20000000000 */
[----:B------:R-:W-:Y:S01]  /*15c0*/  ULDC.64 UR8, c[0x0][0x260] ;  /* 0x0000980000087ab9 */ /* 0x000fe20000000a00 */
[----:B------:R-:W-:Y:S01]  /*15d0*/  VIADD R3, R2, 0x28 ;  /* 0x0000002802037836 */ /* 0x000fe20000000000 */
[----:B------:R1:W-:Y:S01]  /*15e0*/  STS [R40+0x14100], R34 ;  /* 0x0141002228007388 */ /* 0x0003e20000000800 */
[----:B------:R-:W-:Y:S01]  /*15f0*/  IADD3 R9, R9, R15, RZ ;  /* 0x0000000f09097210 */ /* 0x000fe20007ffe0ff */
[----:B------:R-:W-:Y:S01]  /*1600*/  IMAD R70, R70, UR8, RZ ;  /* 0x0000000846467c24 */ /* 0x000fe2000f8e02ff */
[-C--:B------:R-:W-:Y:S01]  /*1610*/  ISETP.GE.OR P5, PT, R0, R21.reuse, P0 ;  /* 0x000000150000720c */ /* 0x080fe200007a6670 */
[----:B------:R1:W-:Y:S01]  /*1620*/  STS [R40+0x15000], R47 ;  /* 0x0150002f28007388 */ /* 0x0003e20000000800 */
[----:B------:R-:W-:Y:S01]  /*1630*/  VIADD R0, R2, 0x20 ;  /* 0x0000002002007836 */ /* 0x000fe20000000000 */
[-C--:B------:R-:W-:Y:S01]  /*1640*/  ISETP.GE.OR P2, PT, R3, R21.reuse, P0 ;  /* 0x000000150300720c */ /* 0x080fe20000746670 */
[C---:B------:R-:W-:Y:S01]  /*1650*/  IMAD R3, R69.reuse, UR9, R70 ;  /* 0x0000000945037c24 */ /* 0x040fe2000f8e0246 */
[----:B------:R1:W-:Y:S01]  /*1660*/  STS [R40+0x15100], R49 ;  /* 0x0151003128007388 */ /* 0x0003e20000000800 */
[----:B------:R-:W-:Y:S01]  /*1670*/  IMAD.WIDE.U32 R8, R69, UR8, R8 ;  /* 0x0000000845087c25 */ /* 0x000fe2000f8e0008 */
[----:B------:R-:W-:-:S02]  /*1680*/  ISETP.GE.OR P3, PT, R0, R21, P0 ;  /* 0x000000150000720c */ /* 0x000fc40000766670 */
[----:B------:R1:W-:Y:S01]  /*1690*/  STS [R40+0x14400], R43 ;  /* 0x0144002b28007388 */ /* 0x0003e20000000800 */
[----:B------:R-:W-:Y:S01]  /*16a0*/  IMAD.WIDE R68, R68, 0x40, R10 ;  /* 0x0000004044447825 */ /* 0x000fe200078e020a */
[----:B------:R-:W-:Y:S02]  /*16b0*/  IADD3 R3, R9, R3, RZ ;  /* 0x0000000309037210 */ /* 0x000fe40007ffe0ff */
[----:B------:R1:W-:Y:S01]  /*16c0*/  STS [R40+0x14500], R45 ;  /* 0x0145002d28007388 */ /* 0x0003e20000000800 */
[C---:B------:R-:W-:Y:S02]  /*16d0*/  VIADD R0, R2.reuse, 0x30 ;  /* 0x0000003002007836 */ /* 0x040fe40000000000 */
[----:B0-----:R-:W-:Y:S01]  /*16e0*/  VIADD R20, R2, 0x38 ;  /* 0x0000003802147836 */ /* 0x001fe20000000000 */
[----:B------:R1:W-:Y:S04]  /*16f0*/  STS [R40+0x15400], R38 ;  /* 0x0154002628007388 */ /* 0x0003e80000000800 */
        /* <DEDUP_REMOVED lines=8> */
[----:B------:R1:W-:Y:S01]  /*1780*/  STS [R40+0x17500], R28 ;  /* 0x0175001c28007388 */ /* 0x0003e20000000800 */
[----:B------:R-:W-:Y:S06]  /*1790*/  BAR.SYNC.DEFER_BLOCKING 0x0 ;  /* 0x0000000000007b1d */ /* 0x000fec0000010000 */
[----:B------:R1:W0:Y:S01]  /*17a0*/  LDS.128 R4, [R13+0x10700] ;  /* 0x010700000d047984 */ /* 0x0002220000000c00 */
[----:B------:R-:W-:Y:S05]  /*17b0*/  @P1 BRA `(.L_x_83) ;  /* 0x00000000002c1947 */ /* 0x000fea0003800000 */
[----:B------:R-:W2:Y:S01]  /*17c0*/  LDS.128 R16, [R16] ;  /* 0x0000000010107984 */ /* 0x000ea20000000c00 */
[----:B------:R-:W-:Y:S01]  /*17d0*/  ULDC.64 UR4, c[0x0][0x250] ;  /* 0x0000940000047ab9 */ /* 0x000fe20000000a00 */
[----:B------:R-:W-:Y:S02]  /*17e0*/  IMAD.MOV.U32 R2, RZ, RZ, R8 ;  /* 0x000000ffff027224 */ /* 0x000fe400078e0008 */
[----:B------:R-:W-:Y:S02]  /*17f0*/  IMAD R15, R69, UR4, RZ ;  /* 0x00000004450f7c24 */ /* 0x000fe4000f8e02ff */
[----:B------:R-:W-:-:S04]  /*1800*/  IMAD.WIDE.U32 R10, R68, UR4, R2 ;  /* 0x00000004440a7c25 */ /* 0x000fc8000f8e0002 */
[----:B------:R-:W-:Y:S01]  /*1810*/  IMAD R15, R68, UR5, R15 ;  /* 0x00000005440f7c24 */ /* 0x000fe2000f8e020f */
[----:B------:R-:W-:Y:S02]  /*1820*/  ULDC.64 UR4, c[0x0][0x238] ;  /* 0x00008e0000047ab9 */ /* 0x000fe40000000a00 */
[----:B------:R-:W-:Y:S01]  /*1830*/  LEA R14, P1, R10, UR4, 0x1 ;  /* 0x000000040a0e7c11 */ /* 0x000fe2000f8208ff */
[----:B------:R-:W-:-:S05]  /*1840*/  IMAD.IADD R11, R11, 0x1, R15 ;  /* 0x000000010b0b7824 */ /* 0x000fca00078e020f */
[----:B------:R-:W-:-:S05]  /*1850*/  LEA.HI.X R15, R10, UR5, R11, 0x1, P1 ;  /* 0x000000050a0f7c11 */ /* 0x000fca00088f0c0b */
[----:B--2---:R2:W-:Y:S02]  /*1860*/  STG.E.128 desc[UR6][R14.64], R16 ;  /* 0x000000100e007986 */ /* 0x0045e4000c101d06 */
.L_x_83:
[----:B------:R-:W-:Y:S05]  /*1870*/  BSYNC B0 ;  /* 0x0000000000007941 */ /* 0x000fea0003800000 */
.L_x_82:
[----:B--2---:R2:W3:Y:S01]  /*1880*/  LDS.128 R16, [R13+0x10100] ;  /* 0x010100000d107984 */ /* 0x0044e20000000c00 */
[----:B------:R-:W-:Y:S01]  /*1890*/  BSSY B0, `(.L_x_84) ;  /* 0x0000011000007945 */ /* 0x000fe20003800000 */
[-C--:B------:R-:W-:Y:S02]  /*18a0*/  ISETP.GE.OR P1, PT, R0, R21.reuse, P0 ;  /* 0x000000150000720c */ /* 0x080fe40000726670 */
[----:B------:R-:W-:Y:S01]  /*18b0*/  ISETP.GE.OR P0, PT, R20, R21, P0 ;  /* 0x000000151400720c */ /* 0x000fe20000706670 */
[----:B------:R-:W-:-:S12]  /*18c0*/  @P6 BRA `(.L_x_85) ;  /* 0x0000000000346947 */ /* 0x000fd80003800000 */
[----:B------:R-:W-:Y:S01]  /*18d0*/  IADD3 R15, P6, R68, 0x8, RZ ;  /* 0x00000008440f7810 */ /* 0x000fe20007fde0ff */
        /* <DEDUP_REMOVED lines=8> */
[----:B------:R-:W-:Y:S02]  /*1960*/  LEA R14, P6, R10, UR4, 0x1 ;  /* 0x000000040a0e7c11 */ /* 0x000fe4000f8c08ff */
[----:B------:R-:W-:-:S04]  /*1970*/  IADD3 R11, R11, R15, RZ ;  /* 0x0000000f0b0b7210 */ /* 0x000fc80007ffe0ff */
[----:B------:R-:W-:-:S05]  /*1980*/  LEA.HI.X R15, R10, UR5, R11, 0x1, P6 ;  /* 0x000000050a0f7c11 */ /* 0x000fca000b0f0c0b */
[----:B---3--:R4:W-:Y:S02]  /*1990*/  STG.E.128 desc[UR6][R14.64], R16 ;  /* 0x000000100e007986 */ /* 0x0089e4000c101d06 */
.L_x_85:
[----:B------:R-:W-:Y:S05]  /*19a0*/  BSYNC B0 ;  /* 0x0000000000007941 */ /* 0x000fea0003800000 */
.L_x_84:
[----:B---34-:R3:W4:Y:S01]  /*19b0*/  LDS.128 R16, [R13+0x10200] ;  /* 0x010200000d107984 */ /* 0x0187220000000c00 */
[----:B------:R-:W-:Y:S04]  /*19c0*/  BSSY B0, `(.L_x_86) ;  /* 0x000000f000007945 */ /* 0x000fe80003800000 */
[----:B------:R-:W-:Y:S05]  /*19d0*/  @P5 BRA `(.L_x_87) ;  /* 0x0000000000345947 */ /* 0x000fea0003800000 */
[----:B------:R-:W-:Y:S01]  /*19e0*/  IADD3 R15, P5, R68, 0x10, RZ ;  /* 0x00000010440f7810 */ /* 0x000fe20007fbe0ff */
[----:B------:R-:W-:Y:S01]  /*19f0*/  ULDC.64 UR4, c[0x0][0x250] ;  /* 0x0000940000047ab9 */ /* 0x000fe20000000a00 */
[----:B------:R-:W-:Y:S01]  /*1a00*/  MOV R11, R3 ;  /* 0x00000003000b7202 */ /* 0x000fe20000000f00 */
        /* <DEDUP_REMOVED lines=10> */
.L_x_87:
[----:B------:R-:W-:Y:S05]  /*1ab0*/  BSYNC B0 ;  /* 0x0000000000007941 */ /* 0x000fea0003800000 */
.L_x_86:
[----:B----4-:R4:W0:Y:S01]  /*1ac0*/  LDS.128 R16, [R13+0x10300] ;  /* 0x010300000d107984 */ /* 0x0108220000000c00 */
        /* <DEDUP_REMOVED lines=14> */
[----:B0-----:R0:W-:Y:S02]  /*1bb0*/  STG.E.128 desc[UR6][R14.64], R16 ;  /* 0x000000100e007986 */ /* 0x0011e4000c101d06 */
.L_x_89:
[----:B------:R-:W-:Y:S05]  /*1bc0*/  BSYNC B0 ;  /* 0x0000000000007941 */ /* 0x000fea0003800000 */
.L_x_88:
[----:B0-----:R0:W0:Y:S01]  /*1bd0*/  LDS.128 R16, [R13+0x10400] ;  /* 0x010400000d107984 */ /* 0x0010220000000c00 */
[----:B------:R-:W-:Y:S04]  /*1be0*/  BSSY B0, `(.L_x_90) ;  /* 0x000000f000007945 */ /* 0x000fe80003800000 */
[----:B------:R-:W-:Y:S05]  /*1bf0*/  @P3 BRA `(.L_x_91) ;  /* 0x0000000000343947 */ /* 0x000fea0003800000 */
        /* <DEDUP_REMOVED lines=12> */
[----:B0-----:R0:W-:Y:S02]  /*1cc0*/  STG.E.128 desc[UR6][R14.64], R16 ;  /* 0x000000100e007986 */ /* 0x0011e4000c101d06 */
.L_x_91:
[----:B------:R-:W-:Y:S05]  /*1cd0*/  BSYNC B0 ;  /* 0x0000000000007941 */ /* 0x000fea0003800000 */
.L_x_90:
[----:B0-----:R0:W0:Y:S01]  /*1ce0*/  LDS.128 R16, [R13+0x10500] ;  /* 0x010500000d107984 */ /* 0x0010220000000c00 */
        /* <DEDUP_REMOVED lines=15> */
.L_x_93:
[----:B------:R-:W-:Y:S05]  /*1de0*/  BSYNC B0 ;  /* 0x0000000000007941 */ /* 0x000fea0003800000 */
.L_x_92:
[----:B01234-:R-:W0:Y:S01]  /*1df0*/  LDS.128 R12, [R13+0x10600] ;  /* 0x010600000d0c7984 */ /* 0x01fe220000000c00 */
        /* <DEDUP_REMOVED lines=15> */
.L_x_95:
[----:B------:R-:W-:Y:S05]  /*1ef0*/  BSYNC B0 ;  /* 0x0000000000007941 */ /* 0x000fea0003800000 */
.L_x_94:
[----:B------:R-:W-:Y:S05]  /*1f00*/  @P0 EXIT ;  /* 0x000000000000094d */ /* 0x000fea0003800000 */
[----:B------:R-:W-:Y:S01]  /*1f10*/  IADD3 R9, P0, R68, 0x38, RZ ;  /* 0x0000003844097810 */ /* 0x000fe20007f1e0ff */
[----:B------:R-:W-:Y:S01]  /*1f20*/  ULDC.64 UR4, c[0x0][0x250] ;  /* 0x0000940000047ab9 */ /* 0x000fe20000000a00 */
[----:B------:R-:W-:Y:S02]  /*1f30*/  IMAD.MOV.U32 R2, RZ, RZ, R8 ;  /* 0x000000ffff027224 */ /* 0x000fe400078e0008 */
[----:B------:R-:W-:Y:S02]  /*1f40*/  IADD3.X R68, RZ, R69, RZ, P0, !PT ;  /* 0x00000045ff447210 */ /* 0x000fe400007fe4ff */
[----:B------:R-:W-:-:S04]  /*1f50*/  IMAD.WIDE.U32 R2, R9, UR4, R2 ;  /* 0x0000000409027c25 */ /* 0x000fc8000f8e0002 */
[----:B------:R-:W-:-:S04]  /*1f60*/  IMAD R68, R68, UR4, RZ ;  /* 0x0000000444447c24 */ /* 0x000fc8000f8e02ff */
[----:B------:R-:W-:Y:S01]  /*1f70*/  IMAD R9, R9, UR5, R68 ;  /* 0x0000000509097c24 */ /* 0x000fe2000f8e0244 */
[----:B------:R-:W-:Y:S02]  /*1f80*/  ULDC.64 UR4, c[0x0][0x238] ;  /* 0x00008e0000047ab9 */ /* 0x000fe40000000a00 */
[----:B------:R-:W-:Y:S02]  /*1f90*/  LEA R8, P0, R2, UR4, 0x1 ;  /* 0x0000000402087c11 */ /* 0x000fe4000f8008ff */
[----:B------:R-:W-:-:S04]  /*1fa0*/  IADD3 R3, R3, R9, RZ ;  /* 0x0000000903037210 */ /* 0x000fc80007ffe0ff */
[----:B------:R-:W-:-:S05]  /*1fb0*/  LEA.HI.X R9, R2, UR5, R3, 0x1, P0 ;  /* 0x0000000502097c11 */ /* 0x000fca00080f0c03 */
[----:B------:R-:W-:Y:S01]  /*1fc0*/  STG.E.128 desc[UR6][R8.64], R4 ;  /* 0x0000000408007986 */ /* 0x000fe2000c101d06 */
[----:B------:R-:W-:Y:S05]  /*1fd0*/  EXIT ;  /* 0x000000000000794d */ /* 0x000fea0003800000 */
.L_x_96:
        /* <DEDUP_REMOVED lines=10> */
.L_x_153:


//--------------------- .text._ZN7cutlass13device_kernelIN5flash19enable_sm80_to_sm89INS1_16FlashAttnBwdSm80INS1_25CollectiveMainloopBwdSm80ILi1ELi1EN4cute5tupleIJNS5_1CILi64EEES8_NS7_ILi256EEEEEENS_6half_tEfNS_4arch4Sm80ELb1ELb0ELb1ELb1ELb0ELb0ELb0ELb0ELi2ELi4ELi2ELi2ELb0EEENS1_24CollectiveEpilogueBwdGQAISA_fSD_Li256ELb1ELb0EEENS1_25SingleTileBwdLPTSchedulerILb1ELi64ELb0EEEEEEEEEvNT_6ParamsE --------------------------
	.section	.text._ZN7cutlass13device_kernelIN5flash19enable_sm80_to_sm89INS1_16FlashAttnBwdSm80INS1_25CollectiveMainloopBwdSm80ILi1ELi1EN4cute5tupleIJNS5_1CILi64EEES8_NS7_ILi256EEEEEENS_6half_tEfNS_4arch4Sm80ELb1ELb0ELb1ELb1ELb0ELb0ELb0ELb0ELi2ELi4ELi2ELi2ELb0EEENS1_24CollectiveEpilogueBwdGQAISA_fSD_Li256ELb1ELb0EEENS1_25SingleTileBwdLPTSchedulerILb1ELi64ELb0EEEEEEEEEvNT_6ParamsE,"ax",@progbits
	.align	128
.text._ZN7cutlass13device_kernelIN5flash19enable_sm80_to_sm89INS1_16FlashAttnBwdSm80INS1_25CollectiveMainloopBwdSm80ILi1ELi1EN4cute5tupleIJNS5_1CILi64EEES8_NS7_ILi256EEEEEENS_6half_tEfNS_4arch4Sm80ELb1ELb0ELb1ELb1ELb0ELb0ELb0ELb0ELi2ELi4ELi2ELi2ELb0EEENS1_24CollectiveEpilogueBwdGQAISA_fSD_Li256ELb1ELb0EEENS1_25SingleTileBwdLPTSchedulerILb1ELi64ELb0EEEEEEEEEvNT_6ParamsE:
        .type           _ZN7cutlass13device_kernelIN5flash19enable_sm80_to_sm89INS1_16FlashAttnBwdSm80INS1_25CollectiveMainloopBwdSm80ILi1ELi1EN4cute5tupleIJNS5_1CILi64EEES8_NS7_ILi256EEEEEENS_6half_tEfNS_4arch4Sm80ELb1ELb0ELb1ELb1ELb0ELb0ELb0ELb0ELi2ELi4ELi2ELi2ELb0EEENS1_24CollectiveEpilogueBwdGQAISA_fSD_Li256ELb1ELb0EEENS1_25SingleTileBwdLPTSchedulerILb1ELi64ELb0EEEEEEEEEvNT_6ParamsE,@function
        .size           _ZN7cutlass13device_kernelIN5flash19enable_sm80_to_sm89INS1_16FlashAttnBwdSm80INS1_25CollectiveMainloopBwdSm80ILi1ELi1EN4cute5tupleIJNS5_1CILi64EEES8_NS7_ILi256EEEEEENS_6half_tEfNS_4arch4Sm80ELb1ELb0ELb1ELb1ELb0ELb0ELb0ELb0ELi2ELi4ELi2ELi2ELb0EEENS1_24CollectiveEpilogueBwdGQAISA_fSD_Li256ELb1ELb0EEENS1_25SingleTileBwdLPTSchedulerILb1ELi64ELb0EEEEEEEEEvNT_6ParamsE,(.L_x_154 - _ZN7cutlass13device_kernelIN5flash19enable_sm80_to_sm89INS1_16FlashAttnBwdSm80INS1_25CollectiveMainloopBwdSm80ILi1ELi1EN4cute5tupleIJNS5_1CILi64EEES8_NS7_ILi256EEEEEENS_6half_tEfNS_4arch4Sm80ELb1ELb0ELb1ELb1ELb0ELb0ELb0ELb0ELi2ELi4ELi2ELi2ELb0EEENS1_24CollectiveEpilogueBwdGQAISA_fSD_Li256ELb1ELb0EEENS1_25SingleTileBwdLPTSchedulerILb1ELi64ELb0EEEEEEEEEvNT_6ParamsE)
        .other          _ZN7cutlass13device_kernelIN5flash19enable_sm80_to_sm89INS1_16FlashAttnBwdSm80INS1_25CollectiveMainloopBwdSm80ILi1ELi1EN4cute5tupleIJNS5_1CILi64EEES8_NS7_ILi256EEEEEENS_6half_tEfNS_4arch4Sm80ELb1ELb0ELb1ELb1ELb0ELb0ELb0ELb0ELi2ELi4ELi2ELi2ELb0EEENS1_24CollectiveEpilogueBwdGQAISA_fSD_Li256ELb1ELb0EEENS1_25SingleTileBwdLPTSchedulerILb1ELi64ELb0EEEEEEEEEvNT_6ParamsE,@"STO_CUDA_ENTRY STV_DEFAULT"
_ZN7cutlass13device_kernelIN5flash19enable_sm80_to_sm89INS1_16FlashAttnBwdSm80INS1_25CollectiveMainloopBwdSm80ILi1ELi1EN4cute5tupleIJNS5_1CILi64EEES8_NS7_ILi256EEEEEENS_6half_tEfNS_4arch4Sm80ELb1ELb0ELb1ELb1ELb0ELb0ELb0ELb0ELi2ELi4ELi2ELi2ELb0EEENS1_24CollectiveEpilogueBwdGQAISA_fSD_Li256ELb1ELb0EEENS1_25SingleTileBwdLPTSchedulerILb1ELi64ELb0EEEEEEEEEvNT_6ParamsE:
[----:B------:R-:W-:Y:S01]  /*0000*/  LDC R1, c[0x0][0x28] ;  /* 0x00000a00ff017b82 */ /* 0x000fe20000000800 */
[----:B------:R-:W-:Y:S05]  /*0010*/  EXIT ;  /* 0x000000000000794d */ /* 0x000fea0003800000 */
.L_x_97:
        /* <DEDUP_REMOVED lines=14> */
.L_x_154:


//--------------------- .text._ZN7cutlass13device_kernelIN5flash22FlashAttnBwdPreprocessIN4cute5tupleIJNS3_1CILi64EEENS5_ILi256EEEEEENS_6half_tEfNS_4arch4Sm80ELb1ELb1EEEEEvNT_6ParamsE --------------------------
	.section	.text._ZN7cutlass13device_kernelIN5flash22FlashAttnBwdPreprocessIN4cute5tupleIJNS3_1CILi64EEENS5_ILi256EEEEEENS_6half_tEfNS_4arch4Sm80ELb1ELb1EEEEEvNT_6ParamsE,"ax",@progbits
	.align	128
.text._ZN7cutlass13device_kernelIN5flash22FlashAttnBwdPreprocessIN4cute5tupleIJNS3_1CILi64EEENS5_ILi256EEEEEENS_6half_tEfNS_4arch4Sm80ELb1ELb1EEEEEvNT_6ParamsE:
        .type           _ZN7cutlass13device_kernelIN5flash22FlashAttnBwdPreprocessIN4cute5tupleIJNS3_1CILi64EEENS5_ILi256EEEEEENS_6half_tEfNS_4arch4Sm80ELb1ELb1EEEEEvNT_6ParamsE,@function
        .size           _ZN7cutlass13device_kernelIN5flash22FlashAttnBwdPreprocessIN4cute5tupleIJNS3_1CILi64EEENS5_ILi256EEEEEENS_6half_tEfNS_4arch4Sm80ELb1ELb1EEEEEvNT_6ParamsE,(.L_x_155 - _ZN7cutlass13device_kernelIN5flash22FlashAttnBwdPreprocessIN4cute5tupleIJNS3_1CILi64EEENS5_ILi256EEEEEENS_6half_tEfNS_4arch4Sm80ELb1ELb1EEEEEvNT_6ParamsE)
        .other          _ZN7cutlass13device_kernelIN5flash22FlashAttnBwdPreprocessIN4cute5tupleIJNS3_1CILi64EEENS5_ILi256EEEEEENS_6half_tEfNS_4arch4Sm80ELb1ELb1EEEEEvNT_6ParamsE,@"STO_CUDA_ENTRY STV_DEFAULT"
_ZN7cutlass13device_kernelIN5flash22FlashAttnBwdPreprocessIN4cute5tupleIJNS3_1CILi64EEENS5_ILi256EEEEEENS_6half_tEfNS_4arch4Sm80ELb1ELb1EEEEEvNT_6ParamsE:
[----:B------:R-:W-:Y:S08]  /*0000*/  LDC R1, c[0x0][0x28] ;  /* 0x00000a00ff017b82 */ /* 0x000ff00000000800 */
[----:B------:R-:W0:Y:S01]  /*0010*/  S2UR UR12, SR_CTAID.Z ;  /* 0x00000000000c79c3 */ /* 0x000e220000002700 */
[----:B------:R-:W-:Y:S01]  /*0020*/  ULDC.64 UR18, c[0x0][0x2f0] ;  /* 0x0000bc0000127ab9 */ /* 0x000fe20000000a00 */
[----:B------:R-:W-:Y:S01]  /*0030*/  ULDC.64 UR4, c[0x0][0x2f0] ;  /* 0x0000bc0000047ab9 */ /* 0x000fe20000000a00 */
[----:B------:R-:W-:Y:S01]  /*0040*/  UISETP.NE.U32.AND UP0, UPT, UR18, URZ, UPT ;  /* 0x0000003f1200728c */ /* 0x000fe2000bf05070 */
[----:B------:R-:W-:Y:S01]  /*0050*/  ULDC.64 UR6, c[0x0][0x2f8] ;  /* 0x0000be0000067ab9 */ /* 0x000fe20000000a00 */
[----:B------:R-:W-:-:S02]  /*0060*/  ULDC.64 UR10, c[0x0][0x208] ;  /* 0x00008200000a7ab9 */ /* 0x000fc40000000a00 */
[----:B------:R-:W-:Y:S02]  /*0070*/  UISETP.NE.AND.EX UP0, UPT, UR19, URZ, UPT, UP0 ;  /* 0x0000003f1300728c */ /* 0x000fe4000bf05300 */
[----:B------:R-:W-:-:S04]  /*0080*/  UISETP.NE.U32.AND UP1, UPT, UR6, URZ, UPT ;  /* 0x0000003f0600728c */ /* 0x000fc8000bf25070 */
[----:B------:R-:W-:Y:S01]  /*0090*/  PLOP3.LUT P0, PT, PT, PT, UP0, 0x80, 0x0 ;  /* 0x000000000000781c */ /* 0x000fe20003f0f008 */
[----:B------:R-:W-:Y:S02]  /*00a0*/  UISETP.NE.AND.EX UP1, UPT, UR7, URZ, UPT, UP1 ;  /* 0x0000003f0700728c */ /* 0x000fe4000bf25310 */
[----:B0-----:R-:W-:-:S06]  /*00b0*/  UIMAD.WIDE UR4, UR12, 0x4, UR4 ;  /* 0x000000040c0478a5 */ /* 0x001fcc000f8e0204 */
[----:B------:R-:W-:Y:S02]  /*00c0*/  MOV R2, UR4 ;  /* 0x0000000400027c02 */ /* 0x000fe40008000f00 */
[----:B------:R-:W-:Y:S01]  /*00d0*/  MOV R3, UR5 ;  /* 0x0000000500037c02 */ /* 0x000fe20008000f00 */
[----:B------:R-:W-:-:S04]  /*00e0*/  @UP1 ULDC.64 UR4, c[0x0][0x2f8] ;  /* 0x0000be0000041ab9 */ /* 0x000fc80000000a00 */
[----:B------:R-:W2:Y:S01]  /*00f0*/  @P0 LDG.E R0, desc[UR10][R2.64] ;  /* 0x0000000a02000981 */ /* 0x000ea2000c1e1900 */
[----:B------:R-:W-:Y:S01]  /*0100*/  PLOP3.LUT P1, PT, PT, PT, UP1, 0x80, 0x0 ;  /* 0x000000000000781c */ /* 0x000fe20003f2f018 */
[----:B------:R-:W-:-:S06]  /*0110*/  @UP1 UIMAD.WIDE UR4, UR12, 0x4, UR4 ;  /* 0x000000040c0418a5 */ /* 0x000fcc000f8e0204 */
[----:B------:R-:W-:Y:S02]  /*0120*/  MOV R4, UR4 ;  /* 0x0000000400047c02 */ /* 0x000fe40008000f00 */
[----:B------:R-:W-:-:S05]  /*0130*/  MOV R5, UR5 ;  /* 0x0000000500057c02 */ /* 0x000fca0008000f00 */
[----:B------:R-:W3:Y:S01]  /*0140*/  @P1 LDG.E R4, desc[UR10][R4.64] ;  /* 0x0000000a04041981 */ /* 0x000ee2000c1e1900 */
[----:B------:R-:W0:Y:S01]  /*0150*/  S2UR UR13, SR_CTAID.X ;  /* 0x00000000000d79c3 */ /* 0x000e220000002500 */
[----:B------:R-:W-:Y:S01]  /*0160*/  ULDC UR8, c[0x0][0x218] ;  /* 0x0000860000087ab9 */ /* 0x000fe20000000800 */
[----:B------:R-:W-:Y:S01]  /*0170*/  UMOV UR6, URZ ;  /* 0x0000003f00067c82 */ /* 0x000fe20008000000 */
[----:B------:R-:W1:Y:S01]  /*0180*/  S2R R7, SR_TID.X ;  /* 0x0000000000077919 */ /* 0x000e620000002100 */
[----:B------:R-:W-:-:S04]  /*0190*/  UMOV UR7, URZ ;  /* 0x0000003f00077c82 */ /* 0x000fc80008000000 */
[----:B------:R-:W4:Y:S01]  /*01a0*/  S2UR UR16, SR_CTAID.Y ;  /* 0x00000000001079c3 */ /* 0x000f220000002600 */
[----:B0-----:R-:W-:Y:S01]  /*01b0*/  USHF.L.U32 UR15, UR13, 0x6, URZ ;  /* 0x000000060d0f7899 */ /* 0x001fe2000800063f */
[----:B--2---:R-:W-:-:S13]  /*01c0*/  @P0 R2UR UR9, R0 ;  /* 0x00000000000902ca */ /* 0x004fda00000e0000 */
[----:B------:R-:W-:Y:S02]  /*01d0*/  @UP0 ULEA UR4, UR12, UR9, 0x6 ;  /* 0x000000090c040291 */ /* 0x000fe4000f8e303f */
[----:B------:R-:W-:Y:S01]  /*01e0*/  @UP0 USHF.R.S32.HI UR14, URZ, 0x1f, UR9 ;  /* 0x0000001f3f0e0899 */ /* 0x000fe20008011409 */
[----:B---3--:R-:W-:Y:S01]  /*01f0*/  @P1 R2UR UR8, R4 ;  /* 0x00000000040812ca */ /* 0x008fe200000e0000 */
[----:B------:R-:W-:Y:S01]  /*0200*/  @UP0 USHF.R.S32.HI UR5, URZ, 0x1f, UR4 ;  /* 0x0000001f3f050899 */ /* 0x000fe20008011404 */
[----:B------:R-:W-:-:S03]  /*0210*/  @UP0 UMOV UR6, UR9 ;  /* 0x0000000900060c82 */ /* 0x000fc60008000000 */
[----:B------:R-:W-:Y:S01]  /*0220*/  @UP0 ULEA.HI UR5, UR5, UR4, URZ, 0x6 ;  /* 0x0000000405050291 */ /* 0x000fe2000f8f303f */
[----:B------:R-:W-:Y:S02]  /*0230*/  @UP0 UMOV UR7, UR14 ;  /* 0x0000000e00070c82 */ /* 0x000fe40008000000 */
[----:B------:R-:W-:Y:S01]  /*0240*/  UMOV UR4, URZ ;  /* 0x0000003f00047c82 */ /* 0x000fe20008000000 */
[----:B------:R-:W-:Y:S01]  /*0250*/  @UP0 ULOP3.LUT UR4, UR5, 0xffffffc0, URZ, 0xc0, !UPT ;  /* 0xffffffc005040892 */ /* 0x000fe2000f8ec03f */
[----:B-1--4-:R-:W-:Y:S11]  /*0260*/  @P1 BRA `(.L_x_98) ;  /* 0x0000000000181947 */ /* 0x012ff60003800000 */
[----:B------:R-:W-:Y:S05]  /*0270*/  @!P0 BRA `(.L_x_98) ;  /* 0x0000000000148947 */ /* 0x000fea0003800000 */
[----:B------:R-:W2:Y:S04]  /*0280*/  LDG.E R4, desc[UR10][R2.64] ;  /* 0x0000000a02047981 */ /* 0x000ea8000c1e1900 */
[----:B------:R-:W3:Y:S01]  /*0290*/  LDG.E R0, desc[UR10][R2.64+0x4] ;  /* 0x0000040a02007981 */ /* 0x000ee2000c1e1900 */
[----:B--2---:R-:W-:Y:S02]  /*02a0*/  R2UR UR5, R4 ;  /* 0x00000000040572ca */ /* 0x004fe400000e0000 */
[----:B---3--:R-:W-:-:S13]  /*02b0*/  R2UR UR8, R0 ;  /* 0x00000000000872ca */ /* 0x008fda00000e0000 */
[----:B------:R-:W-:-:S12]  /*02c0*/  UIADD3 UR8, -UR5, UR8, URZ ;  /* 0x0000000805087290 */ /* 0x000fd8000fffe13f */
.L_x_98:
[----:B------:R-:W-:Y:S01]  /*02d0*/  UISETP.NE.U32.AND UP0, UPT, UR18, URZ, UPT ;  /* 0x0000003f1200728c */ /* 0x000fe2000bf05070 */
[----:B------:R-:W-:-:S03]  /*02e0*/  MOV R0, UR15 ;  /* 0x0000000f00007c02 */ /* 0x000fc60008000f00 */
[----:B------:R-:W-:Y:S01]  /*02f0*/  UISETP.NE.AND.EX UP0, UPT, UR19, URZ, UPT, UP0 ;  /* 0x0000003f1300728c */ /* 0x000fe2000bf05300 */
[----:B------:R-:W-:-:S05]  /*0300*/  ISETP.GE.AND P1, PT, R0, UR8, PT ;  /* 0x0000000800007c0c */ /* 0x000fca000bf26270 */
[----:B------:R-:W-:-:S13]  /*0310*/  PLOP3.LUT P0, PT, PT, PT, UP0, 0x80, 0x0 ;  /* 0x000000000000781c */ /* 0x000fda0003f0f008 */
[----:B------:R-:W-:Y:S05]  /*0320*/  @P0 EXIT P1 ;  /* 0x000000000000094d */ /* 0x000fea0000800000 */
[----:B------:R-:W-:Y:S01]  /*0330*/  UIADD3 UR20, -UR15, UR8, URZ ;  /* 0x000000080f147290 */ /* 0x000fe2000fffe13f */
[----:B------:R-:W-:Y:S01]  /*0340*/  SHF.R.S32.HI R36, RZ, 0x1f, R7 ;  /* 0x0000001fff247819 */ /* 0x000fe20000011407 */
[----:B------:R-:W-:Y:S01]  /*0350*/  USHF.R.S32.HI UR5, URZ, 0x1f, UR12 ;  /* 0x0000001f3f057899 */ /* 0x000fe2000801140c */
[----:B------:R-:W-:Y:S01]  /*0360*/  BSSY B0, `(.L_x_99) ;  /* 0x0000025000007945 */ /* 0x000fe20003800000 */
[----:B------:R-:W-:Y:S01]  /*0370*/  USHF.R.S32.HI UR14, URZ, 0x1f, UR16 ;  /* 0x0000001f3f0e7899 */ /* 0x000fe20008011410 */
[----:B------:R-:W-:Y:S01]  /*0380*/  LEA.HI R36, R36, R7, RZ, 0x4 ;  /* 0x0000000724247211 */ /* 0x000fe200078f20ff */
[----:B------:R-:W-:Y:S01]  /*0390*/  USEL UR17, UR12, URZ, !UP0 ;  /* 0x0000003f0c117287 */ /* 0x000fe2000c000000 */
[C---:B------:R-:W-:Y:S01]  /*03a0*/  ISETP.GE.AND P0, PT, R7.reuse, UR20, PT ;  /* 0x0000001407007c0c */ /* 0x040fe2000bf06270 */
[----:B------:R-:W-:Y:S01]  /*03b0*/  USEL UR5, UR5, URZ, !UP0 ;  /* 0x0000003f05057287 */ /* 0x000fe2000c000000 */
[----:B------:R-:W-:Y:S02]  /*03c0*/  SHF.R.S32.HI R0, RZ, 0x4, R36 ;  /* 0x00000004ff007819 */ /* 0x000fe40000011424 */
[----:B------:R-:W-:-:S02]  /*03d0*/  ISETP.GT.OR P0, PT, R7, 0x3f, P0 ;  /* 0x0000003f0700780c */ /* 0x000fc40000704670 */
[----:B------:R-:W-:Y:S02]  /*03e0*/  LOP3.LUT R10, R36, 0xfffffff0, RZ, 0xc0, !PT ;  /* 0xfffffff0240a7812 */ /* 0x000fe400078ec0ff */
[----:B------:R-:W-:Y:S02]  /*03f0*/  SHF.R.S32.HI R2, RZ, 0x1f, R0 ;  /* 0x0000001fff027819 */ /* 0x000fe40000011400 */
[----:B------:R-:W-:Y:S02]  /*0400*/  IADD3 R72, P1, R0, UR6, RZ ;  /* 0x0000000600487c10 */ /* 0x000fe4000ff3e0ff */
[----:B------:R-:W-:Y:S02]  /*0410*/  MOV R12, 0x7f800000 ;  /* 0x7f800000000c7802 */ /* 0x000fe40000000f00 */
[----:B------:R-:W-:Y:S02]  /*0420*/  MOV R11, UR13 ;  /* 0x0000000d000b7c02 */ /* 0x000fe40008000f00 */
[----:B------:R-:W-:-:S02]  /*0430*/  IADD3 R10, -R10, R7, RZ ;  /* 0x000000070a0a7210 */ /* 0x000fc40007ffe1ff */
[----:B------:R-:W-:Y:S01]  /*0440*/  IADD3.X R73, R2, UR7, RZ, P1, !PT ;  /* 0x0000000702497c10 */ /* 0x000fe20008ffe4ff */
[----:B------:R-:W-:Y:S06]  /*0450*/  @P0 BRA `(.L_x_100) ;  /* 0x0000000000540947 */ /* 0x000fec0003800000 */
[----:B------:R-:W0:Y:S01]  /*0460*/  LDC.64 R8, c[0x0][0x290] ;  /* 0x0000a400ff087b82 */ /* 0x000e220000000a00 */
[----:B------:R-:W-:Y:S02]  /*0470*/  USHF.R.S32.HI UR9, URZ, 0x1f, UR15 ;  /* 0x0000001f3f097899 */ /* 0x000fe4000801140f */
[----:B------:R-:W-:Y:S01]  /*0480*/  MOV R2, UR15 ;  /* 0x0000000f00027c02 */ /* 0x000fe20008000f00 */
[----:B------:R-:W-:-:S03]  /*0490*/  ULDC.64 UR18, c[0x0][0x298] ;  /* 0x0000a60000127ab9 */ /* 0x000fc60000000a00 */
[--C-:B------:R-:W-:Y:S02]  /*04a0*/  IADD3 R2, P0, P1, R2, UR6, R7.reuse ;  /* 0x0000000602027c10 */ /* 0x100fe4000f91e007 */
[----:B------:R-:W-:Y:S02]  /*04b0*/  SHF.R.S32.HI R7, RZ, 0x1f, R7 ;  /* 0x0000001fff077819 */ /* 0x000fe40000011407 */
[----:B------:R-:W-:Y:S01]  /*04c0*/  MOV R6, UR9 ;  /* 0x0000000900067c02 */ /* 0x000fe20008000f00 */
[----:B------:R-:W-:-:S03]  /*04d0*/  UIMAD UR9, UR5, UR18, URZ ;  /* 0x00000012050972a4 */ /* 0x000fc6000f8e023f */
[----:B------:R-:W-:Y:S01]  /*04e0*/  IADD3.X R3, R6, UR7, R7, P0, P1 ;  /* 0x0000000706037c10 */ /* 0x000fe200087e2407 */
[----:B------:R-:W-:Y:S01]  /*04f0*/  UIMAD UR9, UR17, UR19, UR9 ;  /* 0x00000013110972a4 */ /* 0x000fe2000f8e0209 */
[C---:B0-----:R-:W-:Y:S02]  /*0500*/  IMAD R4, R8.reuse, UR14, RZ ;  /* 0x0000000e08047c24 */ /* 0x041fe4000f8e02ff */
[----:B------:R-:W-:-:S04]  /*0510*/  IMAD.WIDE.U32 R2, R8, UR16, R2 ;  /* 0x0000001008027c25 */ /* 0x000fc8000f8e0002 */
[----:B------:R-:W-:-:S05]  /*0520*/  IMAD R5, R9, UR16, R4 ;  /* 0x0000001009057c24 */ /* 0x000fca000f8e0204 */
[----:B------:R-:W-:Y:S02]  /*0530*/  IADD3 R3, R3, R5, RZ ;  /* 0x0000000503037210 */ /* 0x000fe40007ffe0ff */
[----:B------:R-:W-:Y:S01]  /*0540*/  MOV R5, UR18 ;  /* 0x0000001200057c02 */ /* 0x000fe20008000f00 */
[----:B------:R-:W-:-:S04]  /*0550*/  ULDC.64 UR18, c[0x0][0x288] ;  /* 0x0000a20000127ab9 */ /* 0x000fc80000000a00 */
[----:B------:R-:W-:-:S05]  /*0560*/  IMAD.WIDE.U32 R2, R5, UR17, R2 ;  /* 0x0000001105027c25 */ /* 0x000fca000f8e0002 */
[----:B------:R-:W-:Y:S02]  /*0570*/  IADD3 R3, R3, UR9, RZ ;  /* 0x0000000903037c10 */ /* 0x000fe4000fffe0ff */
[----:B------:R-:W-:-:S04]  /*0580*/  LEA R12, P0, R2, UR18, 0x2 ;  /* 0x00000012020c7c11 */ /* 0x000fc8000f8010ff */
[----:B------:R-:W-:-:S05]  /*0590*/  LEA.HI.X R13, R2, UR19, R3, 0x2, P0 ;  /* 0x00000013020d7c11 */ /* 0x000fca00080f1403 */
[----:B------:R0:W5:Y:S04]  /*05a0*/  LDG.E R12, desc[UR10][R12.64] ;  /* 0x0000000a0c0c7981 */ /* 0x000168000c1e1900 */
.L_x_100:
[----:B------:R-:W-:Y:S05]  /*05b0*/  BSYNC B0 ;  /* 0x0000000000007941 */ /* 0x000fea0003800000 */
.L_x_99:
[----:B------:R-:W-:Y:S01]  /*05c0*/  ISETP.GE.AND P1, PT, R0, UR20, PT ;  /* 0x0000001400007c0c */ /* 0x000fe2000bf26270 */
[----:B------:R-:W-:Y:S01]  /*05d0*/  BSSY B0, `(.L_x_101) ;  /* 0x0000022000007945 */ /* 0x000fe20003800000 */
[----:B------:R-:W-:Y:S01]  /*05e0*/  IMAD.WIDE R72, R11, 0x40, R72 ;  /* 0x000000400b487825 */ /* 0x000fe200078e0248 */
[----:B------:R-:W-:Y:S02]  /*05f0*/  CS2R R4, SRZ ;  /* 0x0000000000047805 */ /* 0x000fe4000001ff00 */
[----:B------:R-:W-:Y:S02]  /*0600*/  CS2R R6, SRZ ;  /* 0x0000000000067805 */ /* 0x000fe4000001ff00 */
[----:B------:R-:W-:Y:S02]  /*0610*/  CS2R R16, SRZ ;  /* 0x0000000000107805 */ /* 0x000fe4000001ff00 */
[----:B------:R-:W-:-:S04]  /*0620*/  CS2R R18, SRZ ;  /* 0x0000000000127805 */ /* 0x000fc8000001ff00 */
[----:B------:R-:W-:Y:S05]  /*0630*/  @P1 BRA `(.L_x_102) ;  /* 0x00000000006c1947 */ /* 0x000fea0003800000 */
[----:B------:R-:W1:Y:S01]  /*0640*/  LDC.64 R14, c[0x0][0x230] ;  /* 0x00008c00ff0e7b82 */ /* 0x000e620000000a00 */
[----:B------:R-:W-:Y:S01]  /*0650*/  SHF.L.U32 R8, R10, 0x3, RZ ;  /* 0x000000030a087819 */ /* 0x000fe200000006ff */
[----:B------:R-:W-:Y:S02]  /*0660*/  ULDC.64 UR18, c[0x0][0x238] ;  /* 0x00008e0000127ab9 */ /* 0x000fe40000000a00 */
[----:B------:R-:W-:Y:S01]  /*0670*/  UIMAD UR6, UR5, UR18, URZ ;  /* 0x00000012050672a4 */ /* 0x000fe2000f8e023f */
[----:B------:R-:W-:-:S03]  /*0680*/  SHF.R.S32.HI R9, RZ, 0x1f, R8 ;  /* 0x0000001fff097819 */ /* 0x000fc60000011408 */
[----:B------:R-:W-:Y:S01]  /*0690*/  UIMAD UR6, UR17, UR19, UR6 ;  /* 0x00000013110672a4 */ /* 0x000fe2000f8e0206 */
[----:B-1----:R-:W-:-:S04]  /*06a0*/  IMAD R2, R14, UR14, RZ ;  /* 0x0000000e0e027c24 */ /* 0x002fc8000f8e02ff */
[----:B------:R-:W-:Y:S02]  /*06b0*/  IMAD R11, R15, UR16, R2 ;  /* 0x000000100f0b7c24 */ /* 0x000fe4000f8e0202 */
[----:B------:R-:W-:Y:S01]  /*06c0*/  IMAD.WIDE.U32 R2, R14, UR16, R8 ;  /* 0x000000100e027c25 */ /* 0x000fe2000f8e0008 */
[----:B------:R-:W-:Y:S01]  /*06d0*/  MOV R9, UR18 ;  /* 0x0000001200097c02 */ /* 0x000fe20008000f00 */
[----:B------:R-:W-:-:S03]  /*06e0*/  ULDC.64 UR18, c[0x0][0x228] ;  /* 0x00008a0000127ab9 */ /* 0x000fc60000000a00 */
[----:B------:R-:W-:Y:S02]  /*06f0*/  IADD3 R3, R3, R11, RZ ;  /* 0x0000000b03037210 */ /* 0x000fe40007ffe0ff */
[----:B------:R-:W-:Y:S01]  /*0700*/  IADD3 R11, R8, 0x80, RZ ;  /* 0x00000080080b7810 */ /* 0x000fe20007ffe0ff */
[----:B------:R-:W-:-:S04]  /*0710*/  IMAD.WIDE.U32 R2, R9, UR17, R2 ;  /* 0x0000001109027c25 */ /* 0x000fc8000f8e0002 */
[----:B------:R-:W-:Y:S01]  /*0720*/  IMAD R9, R73, UR18, RZ ;  /* 0x0000001249097c24 */ /* 0x000fe2000f8e02ff */
[----:B------:R-:W-:Y:S01]  /*0730*/  IADD3 R3, R3, UR6, RZ ;  /* 0x0000000603037c10 */ /* 0x000fe2000fffe0ff */
[----:B------:R-:W-:Y:S02]  /*0740*/  ULDC UR6, c[0x0][0x21c] ;  /* 0x0000870000067ab9 */ /* 0x000fe40000000800 */
[----:B------:R-:W-:Y:S01]  /*0750*/  IMAD R9, R72, UR19, R9 ;  /* 0x0000001348097c24 */ /* 0x000fe2000f8e0209 */
[----:B------:R-:W-:Y:S01]  /*0760*/  ISETP.GE.AND P0, PT, R8, UR6, PT ;  /* 0x0000000608007c0c */ /* 0x000fe2000bf06270 */
[----:B------:R-:W-:Y:S01]  /*0770*/  IMAD.WIDE.U32 R2, R72, UR18, R2 ;  /* 0x0000001248027c25 */ /* 0x000fe2000f8e0002 */
[----:B------:R-:W-:Y:S01]  /*0780*/  ISETP.GE.AND P2, PT, R11, UR6, PT ;  /* 0x000000060b007c0c */ /* 0x000fe2000bf46270 */
[----:B------:R-:W-:-:S03]  /*0790*/  ULDC.64 UR6, c[0x0][0x210] ;  /* 0x0000840000067ab9 */ /* 0x000fc60000000a00 */
[----:B------:R-:W-:Y:S02]  /*07a0*/  IADD3 R3, R3, R9, RZ ;  /* 0x0000000903037210 */ /* 0x000fe40007ffe0ff */
[----:B------:R-:W-:-:S04]  /*07b0*/  LEA R8, P3, R2, UR6, 0x1 ;  /* 0x0000000602087c11 */ /* 0x000fc8000f8608ff */
[----:B------:R-:W-:-:S05]  /*07c0*/  LEA.HI.X R9, R2, UR7, R3, 0x1, P3 ;  /* 0x0000000702097c11 */ /* 0x000fca00098f0c03 */
[----:B------:R1:W5:Y:S04]  /*07d0*/  @!P0 LDG.E.128 R4, desc[UR10][R8.64] ;  /* 0x0000000a08048981 */ /* 0x000368000c1e1d00 */
[----:B------:R1:W5:Y:S02]  /*07e0*/  @!P2 LDG.E.128 R16, desc[UR10][R8.64+0x100] ;  /* 0x0001000a0810a981 */ /* 0x000364000c1e1d00 */
.L_x_102:
[----:B------:R-:W-:Y:S05]  /*07f0*/  BSYNC B0 ;  /* 0x0000000000007941 */ /* 0x000fea0003800000 */
.L_x_101:
[----:B------:R-:W-:Y:S01]  /*0800*/  UIMAD UR9, UR13, -0x40, UR8 ;  /* 0xffffffc00d0978a4 */ /* 0x000fe2000f8e0208 */
[----:B------:R-:W-:Y:S01]  /*0810*/  IADD3 R0, R0, 0x10, RZ ;  /* 0x0000001000007810 */ /* 0x000fe20007ffe0ff */
[----:B------:R-:W-:Y:S01]  /*0820*/  BSSY B0, `(.L_x_103) ;  /* 0x0000042000007945 */ /* 0x000fe20003800000 */
[----:B-----5:R-:W-:Y:S02]  /*0830*/  MOV R42, R4 ;  /* 0x00000004002a7202 */ /* 0x020fe40000000f00 */
[----:B------:R-:W-:Y:S02]  /*0840*/  CS2R R20, SRZ ;  /* 0x0000000000147805 */ /* 0x000fe4000001ff00 */
[----:B------:R-:W-:Y:S02]  /*0850*/  MOV R41, R5 ;  /* 0x0000000500297202 */ /* 0x000fe40000000f00 */
[----:B------:R-:W-:Y:S02]  /*0860*/  CS2R R4, SRZ ;  /* 0x0000000000047805 */ /* 0x000fe4000001ff00 */
[----:B------:R-:W-:-:S02]  /*0870*/  ISETP.GE.AND P0, PT, R0, UR9, PT ;  /* 0x0000000900007c0c */ /* 0x000fc4000bf06270 */
[----:B------:R-:W-:Y:S02]  /*0880*/  CS2R R22, SRZ ;  /* 0x0000000000167805 */ /* 0x000fe4000001ff00 */
[----:B-1----:R-:W-:Y:S02]  /*0890*/  MOV R8, R6 ;  /* 0x0000000600087202 */ /* 0x002fe40000000f00 */
[----:B------:R-:W-:Y:S02]  /*08a0*/  MOV R11, R7 ;  /* 0x00000007000b7202 */ /* 0x000fe40000000f00 */
[----:B------:R-:W-:-:S05]  /*08b0*/  CS2R R6, SRZ ;  /* 0x0000000000067805 */ /* 0x000fca000001ff00 */
[----:B------:R-:W-:Y:S05]  /*08c0*/  @P0 BRA `(.L_x_104) ;  /* 0x0000000000dc0947 */ /* 0x000fea0003800000 */
[----:B------:R-:W1:Y:S01]  /*08d0*/  LDC R3, c[0x0][0x21c] ;  /* 0x00008700ff037b82 */ /* 0x000e620000000800 */
[----:B------:R-:W-:Y:S01]  /*08e0*/  SHF.L.U32 R14, R10, 0x3, RZ ;  /* 0x000000030a0e7819 */ /* 0x000fe200000006ff */
[----:B------:R-:W-:Y:S03]  /*08f0*/  BSSY B1, `(.L_x_105) ;  /* 0x000001c000017945 */ /* 0x000fe60003800000 */
[C---:B------:R-:W-:Y:S02]  /*0900*/  IADD3 R0, R14.reuse, 0x80, RZ ;  /* 0x000000800e007810 */ /* 0x040fe40007ffe0ff */
[-C--:B-1----:R-:W-:Y:S02]  /*0910*/  ISETP.GE.AND P0, PT, R14, R3.reuse, PT ;  /* 0x000000030e00720c */ /* 0x082fe40003f06270 */
[----:B------:R-:W-:-:S11]  /*0920*/  ISETP.GE.AND P2, PT, R0, R3, PT ;  /* 0x000000030000720c */ /* 0x000fd60003f46270 */
[----:B------:R-:W-:Y:S05]  /*0930*/  @P0 BRA `(.L_x_106) ;  /* 0x00000000005c0947 */ /* 0x000fea0003800000 */
[----:B------:R-:W1:Y:S01]  /*0940*/  LDC.64 R4, c[0x0][0x230] ;  /* 0x00008c00ff047b82 */ /* 0x000e620000000a00 */
[----:B------:R-:W-:Y:S01]  /*0950*/  SHF.R.S32.HI R15, RZ, 0x1f, R14 ;  /* 0x0000001fff0f7819 */ /* 0x000fe2000001140e */
[----:B------:R-:W-:Y:S02]  /*0960*/  ULDC.64 UR18, c[0x0][0x238] ;  /* 0x00008e0000127ab9 */ /* 0x000fe40000000a00 */
[----:B------:R-:W-:Y:S02]  /*0970*/  UIMAD UR6, UR5, UR18, URZ ;  /* 0x00000012050672a4 */ /* 0x000fe4000f8e023f */
[----:B------:R-:W-:Y:S02]  /*0980*/  MOV R7, UR18 ;  /* 0x0000001200077c02 */ /* 0x000fe40008000f00 */
[----:B------:R-:W-:-:S03]  /*0990*/  UIMAD UR6, UR17, UR19, UR6 ;  /* 0x00000013110672a4 */ /* 0x000fc6000f8e0206 */
[----:B------:R-:W-:Y:S01]  /*09a0*/  ULDC.64 UR18, c[0x0][0x228] ;  /* 0x00008a0000127ab9 */ /* 0x000fe20000000a00 */
[C---:B-1----:R-:W-:Y:S02]  /*09b0*/  IMAD R0, R4.reuse, UR14, RZ ;  /* 0x0000000e04007c24 */ /* 0x042fe4000f8e02ff */
[----:B------:R-:W-:-:S04]  /*09c0*/  IMAD.WIDE.U32 R2, R4, UR16, R14 ;  /* 0x0000001004027c25 */ /* 0x000fc8000f8e000e */
[----:B------:R-:W-:-:S05]  /*09d0*/  IMAD R5, R5, UR16, R0 ;  /* 0x0000001005057c24 */ /* 0x000fca000f8e0200 */
[----:B------:R-:W-:Y:S02]  /*09e0*/  IADD3 R3, R3, R5, RZ ;  /* 0x0000000503037210 */ /* 0x000fe40007ffe0ff */
[----:B------:R-:W-:Y:S01]  /*09f0*/  IADD3 R5, P0, R72, 0x10, RZ ;  /* 0x0000001048057810 */ /* 0x000fe20007f1e0ff */
[----:B------:R-:W-:-:S03]  /*0a00*/  IMAD.WIDE.U32 R2, R7, UR17, R2 ;  /* 0x0000001107027c25 */ /* 0x000fc6000f8e0002 */
[----:B------:R-:W-:Y:S02]  /*0a10*/  IADD3.X R0, RZ, R73, RZ, P0, !PT ;  /* 0x00000049ff007210 */ /* 0x000fe400007fe4ff */
[----:B------:R-:W-:-:S03]  /*0a20*/  IADD3 R3, R3, UR6, RZ ;  /* 0x0000000603037c10 */ /* 0x000fc6000fffe0ff */
[----:B------:R-:W-:Y:S01]  /*0a30*/  IMAD R0, R0, UR18, RZ ;  /* 0x0000001200007c24 */ /* 0x000fe2000f8e02ff */
[----:B------:R-:W-:-:S03]  /*0a40*/  ULDC.64 UR6, c[0x0][0x210] ;  /* 0x0000840000067ab9 */ /* 0x000fc60000000a00 */
[C---:B------:R-:W-:Y:S02]  /*0a50*/  IMAD R7, R5.reuse, UR19, R0 ;  /* 0x0000001305077c24 */ /* 0x040fe4000f8e0200 */
[----:B------:R-:W-:-:S05]  /*0a60*/  IMAD.WIDE.U32 R2, R5, UR18, R2 ;  /* 0x0000001205027c25 */ /* 0x000fca000f8e0002 */
[----:B------:R-:W-:Y:S02]  /*0a70*/  IADD3 R3, R3, R7, RZ ;  /* 0x0000000703037210 */ /* 0x000fe40007ffe0ff */
[----:B------:R-:W-:-:S04]  /*0a80*/  LEA R4, P0, R2, UR6, 0x1 ;  /* 0x0000000602047c11 */ /* 0x000fc8000f8008ff */
[----:B------:R-:W-:-:S06]  /*0a90*/  LEA.HI.X R5, R2, UR7, R3, 0x1, P0 ;  /* 0x0000000702057c11 */ /* 0x000fcc00080f0c03 */
[----:B------:R-:W5:Y:S03]  /*0aa0*/  LDG.E.128 R4, desc[UR10][R4.64] ;  /* 0x0000000a04047981 */ /* 0x000f66000c1e1d00 */
.L_x_106:
[----:B------:R-:W-:Y:S05]  /*0ab0*/  BSYNC B1 ;  /* 0x0000000000017941 */ /* 0x000fea0003800000 */
.L_x_105:
        /* <DEDUP_REMOVED lines=24> */
.L_x_104:
[----:B------:R-:W-:Y:S05]  /*0c40*/  BSYNC B0 ;  /* 0x0000000000007941 */ /* 0x000fea0003800000 */
.L_x_103:
[----:B------:R-:W-:Y:S01]  /*0c50*/  LEA.HI.SX32 R0, R36, 0x20, 0x1c ;  /* 0x0000002024007811 */ /* 0x000fe200078fe2ff */
[----:B------:R-:W-:Y:S01]  /*0c60*/  BSSY B0, `(.L_x_107) ;  /* 0x0000040000007945 */ /* 0x000fe20003800000 */
[----:B-----5:R-:W-:Y:S02]  /*0c70*/  MOV R40, R4 ;  /* 0x0000000400287202 */ /* 0x020fe40000000f00 */
[----:B------:R-:W-:Y:S02]  /*0c80*/  CS2R R28, SRZ ;  /* 0x00000000001c7805 */ /* 0x000fe4000001ff00 */
[----:B------:R-:W-:Y:S02]  /*0c90*/  ISETP.GE.AND P2, PT, R0, UR9, PT ;  /* 0x0000000900007c0c */ /* 0x000fe4000bf46270 */
[----:B------:R-:W-:Y:S02]  /*0ca0*/  CS2R R30, SRZ ;  /* 0x00000000001e7805 */ /* 0x000fe4000001ff00 */
[----:B------:R-:W-:-:S02]  /*0cb0*/  MOV R9, R5 ;  /* 0x0000000500097202 */ /* 0x000fc40000000f00 */
[----:B------:R-:W-:Y:S02]  /*0cc0*/  CS2R R24, SRZ ;  /* 0x0000000000187805 */ /* 0x000fe4000001ff00 */
        /* <DEDUP_REMOVED lines=11> */
[----:B------:R-:W-:Y:S01]  /*0d80*/  ULDC.64 UR18, c[0x0][0x238] ;  /* 0x00008e0000127ab9 */ /* 0x000fe20000000a00 */
[----:B0-----:R-:W-:Y:S01]  /*0d90*/  IADD3 R13, P0, R72, 0x20, RZ ;  /* 0x00000020480d7810 */ /* 0x001fe20007f1e0ff */
[----:B------:R-:W-:-:S04]  /*0da0*/  UIMAD UR6, UR5, UR18, URZ ;  /* 0x00000012050672a4 */ /* 0x000fc8000f8e023f */
[----:B------:R-:W-:Y:S01]  /*0db0*/  UIMAD UR6, UR17, UR19, UR6 ;  /* 0x00000013110672a4 */ /* 0x000fe2000f8e0206 */
[C---:B-1----:R-:W-:Y:S02]  /*0dc0*/  IMAD R0, R14.reuse, UR14, RZ ;  /* 0x0000000e0e007c24 */ /* 0x042fe4000f8e02ff */
[----:B------:R-:W-:-:S04]  /*0dd0*/  IMAD.WIDE.U32 R2, R14, UR16, R4 ;  /* 0x000000100e027c25 */ /* 0x000fc8000f8e0004 */
[----:B------:R-:W-:Y:S01]  /*0de0*/  IMAD R15, R15, UR16, R0 ;  /* 0x000000100f0f7c24 */ /* 0x000fe2000f8e0200 */
[----:B------:R-:W-:-:S04]  /*0df0*/  IADD3.X R0, RZ, R73, RZ, P0, !PT ;  /* 0x00000049ff007210 */ /* 0x000fc800007fe4ff */
[----:B------:R-:W-:Y:S02]  /*0e00*/  IADD3 R3, R3, R15, RZ ;  /* 0x0000000f03037210 */ /* 0x000fe40007ffe0ff */
[----:B------:R-:W-:Y:S01]  /*0e10*/  MOV R15, UR18 ;  /* 0x00000012000f7c02 */ /* 0x000fe20008000f00 */
[----:B------:R-:W-:Y:S02]  /*0e20*/  ULDC.64 UR18, c[0x0][0x228] ;  /* 0x00008a0000127ab9 */ /* 0x000fe40000000a00 */
[----:B------:R-:W-:Y:S02]  /*0e30*/  IMAD R0, R0, UR18, RZ ;  /* 0x0000001200007c24 */ /* 0x000fe4000f8e02ff */
[----:B------:R-:W-:-:S04]  /*0e40*/  IMAD.WIDE.U32 R2, R15, UR17, R2 ;  /* 0x000000110f027c25 */ /* 0x000fc8000f8e0002 */
[----:B------:R-:W-:Y:S01]  /*0e50*/  IMAD R15, R13, UR19, R0 ;  /* 0x000000130d0f7c24 */ /* 0x000fe2000f8e0200 */
[----:B------:R-:W-:Y:S01]  /*0e60*/  IADD3 R3, R3, UR6, RZ ;  /* 0x0000000603037c10 */ /* 0x000fe2000fffe0ff */
[----:B------:R-:W-:Y:S02]  /*0e70*/  ULDC.64 UR6, c[0x0][0x210] ;  /* 0x0000840000067ab9 */ /* 0x000fe40000000a00 */
[----:B------:R-:W-:-:S05]  /*0e80*/  IMAD.WIDE.U32 R2, R13, UR18, R2 ;  /* 0x000000120d027c25 */ /* 0x000fca000f8e0002 */
[----:B------:R-:W-:Y:S02]  /*0e90*/  IADD3 R3, R3, R15, RZ ;  /* 0x0000000f03037210 */ /* 0x000fe40007ffe0ff */
[----:B------:R-:W-:-:S04]  /*0ea0*/  LEA R28, P0, R2, UR6, 0x1 ;  /* 0x00000006021c7c11 */ /* 0x000fc8000f8008ff */
[----:B------:R-:W-:-:S06]  /*0eb0*/  LEA.HI.X R29, R2, UR7, R3, 0x1, P0 ;  /* 0x00000007021d7c11 */ /* 0x000fcc00080f0c03 */
[----:B------:R-:W5:Y:S03]  /*0ec0*/  LDG.E.128 R28, desc[UR10][R28.64] ;  /* 0x0000000a1c1c7981 */ /* 0x000f66000c1e1d00 */
.L_x_110:
[----:B------:R-:W-:Y:S05]  /*0ed0*/  BSYNC B1 ;  /* 0x0000000000017941 */ /* 0x000fea0003800000 */
.L_x_109:
[----:B------:R-:W-:Y:S05]  /*0ee0*/  @P3 BRA `(.L_x_108) ;  /* 0x00000000005c3947 */ /* 0x000fea0003800000 */
[----:B------:R-:W1:Y:S01]  /*0ef0*/  LDC.64 R2, c[0x0][0x230] ;  /* 0x00008c00ff027b82 */ /* 0x000e620000000a00 */
[----:B------:R-:W-:Y:S01]  /*0f00*/  SHF.R.S32.HI R5, RZ, 0x1f, R4 ;  /* 0x0000001fff057819 */ /* 0x000fe20000011404 */
[----:B------:R-:W-:Y:S02]  /*0f10*/  ULDC.64 UR18, c[0x0][0x238] ;  /* 0x00008e0000127ab9 */ /* 0x000fe40000000a00 */
[----:B------:R-:W-:Y:S02]  /*0f20*/  UIMAD UR6, UR5, UR18, URZ ;  /* 0x00000012050672a4 */ /* 0x000fe4000f8e023f */
[----:B0-----:R-:W-:Y:S02]  /*0f30*/  MOV R13, UR18 ;  /* 0x00000012000d7c02 */ /* 0x001fe40008000f00 */
        /* <DEDUP_REMOVED lines=18> */
.L_x_108:
[----:B------:R-:W-:Y:S05]  /*1060*/  BSYNC B0 ;  /* 0x0000000000007941 */ /* 0x000fea0003800000 */
.L_x_107:
[----:B------:R-:W1:Y:S01]  /*1070*/  LDC.64 R38, c[0x0][0x250] ;  /* 0x00009400ff267b82 */ /* 0x000e620000000a00 */
[--C-:B------:R-:W-:Y:S01]  /*1080*/  HADD2.F32 R46, -RZ, R21.reuse.H0_H0 ;  /* 0x20000015ff2e7230 */ /* 0x100fe20000004100 */
[----:B------:R-:W-:Y:S01]  /*1090*/  SHF.L.U32 R74, R10, 0x3, RZ ;  /* 0x000000030a4a7819 */ /* 0x000fe200000006ff */
[----:B------:R-:W-:Y:S01]  /*10a0*/  HADD2.F32 R47, -RZ, R21.H1_H1 ;  /* 0x30000015ff2f7230 */ /* 0x000fe20000004100 */
[----:B------:R-:W-:Y:S01]  /*10b0*/  LEA.HI.SX32 R21, R36, 0x30, 0x1c ;  /* 0x0000003024157811 */ /* 0x000fe200078fe2ff */
[--C-:B------:R-:W-:Y:S01]  /*10c0*/  HADD2.F32 R44, -RZ, R20.reuse.H0_H0 ;  /* 0x20000014ff2c7230 */ /* 0x100fe20000004100 */
[----:B------:R-:W-:Y:S01]  /*10d0*/  SHF.R.S32.HI R75, RZ, 0x1f, R74 ;  /* 0x0000001fff4b7819 */ /* 0x000fe2000001144a */
[----:B------:R-:W-:Y:S01]  /*10e0*/  HADD2.F32 R45, -RZ, R20.H1_H1 ;  /* 0x30000014ff2d7230 */ /* 0x000fe20000004100 */
[----:B------:R-:W-:Y:S01]  /*10f0*/  ISETP.GE.AND P0, PT, R21, UR9, PT ;  /* 0x0000000915007c0c */ /* 0x000fe2000bf06270 */
[--C-:B------:R-:W-:Y:S01]  /*1100*/  HADD2.F32 R0, -RZ, R16.reuse.H0_H0 ;  /* 0x20000010ff007230 */ /* 0x100fe20000004100 */
[----:B------:R-:W-:Y:S01]  /*1110*/  BSSY B0, `(.L_x_111) ;  /* 0x000003b000007945 */ /* 0x000fe20003800000 */
[----:B0-----:R-:W-:Y:S01]  /*1120*/  HADD2.F32 R13, -RZ, R16.H1_H1 ;  /* 0x30000010ff0d7230 */ /* 0x001fe20000004100 */
[----:B-----5:R-:W-:Y:S01]  /*1130*/  MOV R4, R28 ;  /* 0x0000001c00047202 */ /* 0x020fe20000000f00 */
[--C-:B------:R-:W-:Y:S01]  /*1140*/  HADD2.F32 R14, -RZ, R17.reuse.H0_H0 ;  /* 0x20000011ff0e7230 */ /* 0x100fe20000004100 */
[----:B------:R-:W-:Y:S01]  /*1150*/  MOV R5, R29 ;  /* 0x0000001d00057202 */ /* 0x000fe20000000f00 */
[----:B------:R-:W-:Y:S01]  /*1160*/  HADD2.F32 R15, -RZ, R17.H1_H1 ;  /* 0x30000011ff0f7230 */ /* 0x000fe20000004100 */
[----:B------:R-:W-:Y:S01]  /*1170*/  MOV R2, R30 ;  /* 0x0000001e00027202 */ /* 0x000fe20000000f00 */
[--C-:B------:R-:W-:Y:S01]  /*1180*/  HADD2.F32 R16, -RZ, R18.reuse.H0_H0 ;  /* 0x20000012ff107230 */ /* 0x100fe20000004100 */
[----:B------:R-:W-:Y:S01]  /*1190*/  MOV R3, R31 ;  /* 0x0000001f00037202 */ /* 0x000fe20000000f00 */
[----:B------:R-:W-:Y:S01]  /*11a0*/  HADD2.F32 R17, -RZ, R18.H1_H1 ;  /* 0x30000012ff117230 */ /* 0x000fe20000004100 */
[----:B------:R-:W-:Y:S01]  /*11b0*/  CS2R R28, SRZ ;  /* 0x00000000001c7805 */ /* 0x000fe2000001ff00 */
[----:B------:R-:W-:Y:S01]  /*11c0*/  HADD2.F32 R18, -RZ, R19.H0_H0 ;  /* 0x20000013ff127230 */ /* 0x000fe20000004100 */
[----:B------:R-:W-:Y:S01]  /*11d0*/  CS2R R30, SRZ ;  /* 0x00000000001e7805 */ /* 0x000fe2000001ff00 */
[----:B------:R-:W-:-:S02]  /*11e0*/  HADD2.F32 R48, -RZ, R22.H0_H0 ;  /* 0x20000016ff307230 */ /* 0x000fc40000004100 */
[----:B-1----:R-:W-:Y:S02]  /*11f0*/  IMAD R20, R38, UR14, RZ ;  /* 0x0000000e26147c24 */ /* 0x002fe4000f8e02ff */
[----:B------:R-:W-:Y:S02]  /*1200*/  HADD2.F32 R49, -RZ, R22.H1_H1 ;  /* 0x30000016ff317230 */ /* 0x000fe40000004100 */
[--C-:B------:R-:W-:Y:S02]  /*1210*/  HADD2.F32 R50, -RZ, R23.reuse.H0_H0 ;  /* 0x20000017ff327230 */ /* 0x100fe40000004100 */
[----:B------:R-:W-:Y:S01]  /*1220*/  HADD2.F32 R51, -RZ, R23.H1_H1 ;  /* 0x30000017ff337230 */ /* 0x000fe20000004100 */
[----:B------:R-:W-:Y:S01]  /*1230*/  CS2R R22, SRZ ;  /* 0x0000000000167805 */ /* 0x000fe2000001ff00 */
[----:B------:R-:W-:Y:S01]  /*1240*/  IMAD R39, R39, UR16, R20 ;  /* 0x0000001027277c24 */ /* 0x000fe2000f8e0214 */
[----:B------:R-:W-:Y:S01]  /*1250*/  CS2R R20, SRZ ;  /* 0x0000000000147805 */ /* 0x000fe2000001ff00 */
[----:B------:R-:W-:-:S02]  /*1260*/  HADD2.F32 R19, -RZ, R19.H1_H1 ;  /* 0x30000013ff137230 */ /* 0x000fc40000004100 */
[----:B------:R-:W-:-:S04]  /*1270*/  IMAD.WIDE.U32 R32, R38, UR16, R74 ;  /* 0x0000001026207c25 */ /* 0x000fc8000f8e004a */
[--C-:B------:R-:W-:Y:S02]  /*1280*/  HADD2.F32 R52, -RZ, R24.reuse.H0_H0 ;  /* 0x20000018ff347230 */ /* 0x100fe40000004100 */
[----:B------:R-:W-:Y:S02]  /*1290*/  HADD2.F32 R54, -RZ, R24.H1_H1 ;  /* 0x30000018ff367230 */ /* 0x000fe40000004100 */
[--C-:B------:R-:W-:Y:S02]  /*12a0*/  HADD2.F32 R53, -RZ, R25.reuse.H0_H0 ;  /* 0x20000019ff357230 */ /* 0x100fe40000004100 */
[----:B------:R-:W-:Y:S02]  /*12b0*/  HADD2.F32 R62, -RZ, R25.H1_H1 ;  /* 0x30000019ff3e7230 */ /* 0x000fe40000004100 */
[--C-:B------:R-:W-:Y:S02]  /*12c0*/  HADD2.F32 R55, -RZ, R26.reuse.H0_H0 ;  /* 0x2000001aff377230 */ /* 0x100fe40000004100 */
[----:B------:R-:W-:Y:S01]  /*12d0*/  HADD2.F32 R64, -RZ, R26.H1_H1 ;  /* 0x3000001aff407230 */ /* 0x000fe20000004100 */
[----:B------:R-:W-:Y:S06]  /*12e0*/  @P0 BRA `(.L_x_112) ;  /* 0x0000000000740947 */ /* 0x000fec0003800000 */
[----:B------:R-:W0:Y:S01]  /*12f0*/  LDC.64 R34, c[0x0][0x230] ;  /* 0x00008c00ff227b82 */ /* 0x000e220000000a00 */
[----:B------:R-:W-:Y:S01]  /*1300*/  SHF.L.U32 R24, R10, 0x3, RZ ;  /* 0x000000030a187819 */ /* 0x000fe200000006ff */
[----:B------:R-:W-:Y:S02]  /*1310*/  ULDC.64 UR18, c[0x0][0x238] ;  /* 0x00008e0000127ab9 */ /* 0x000fe40000000a00 */
[----:B------:R-:W-:Y:S01]  /*1320*/  UIMAD UR6, UR5, UR18, URZ ;  /* 0x00000012050672a4 */ /* 0x000fe2000f8e023f */
[----:B------:R-:W-:Y:S02]  /*1330*/  SHF.R.S32.HI R25, RZ, 0x1f, R24 ;  /* 0x0000001fff197819 */ /* 0x000fe40000011418 */
[----:B------:R-:W-:Y:S01]  /*1340*/  IADD3 R38, R24, 0x80, RZ ;  /* 0x0000008018267810 */ /* 0x000fe20007ffe0ff */
[----:B------:R-:W-:Y:S01]  /*1350*/  UIMAD UR6, UR17, UR19, UR6 ;  /* 0x00000013110672a4 */ /* 0x000fe2000f8e0206 */
[----:B0-----:R-:W-:-:S04]  /*1360*/  IMAD R26, R34, UR14, RZ ;  /* 0x0000000e221a7c24 */ /* 0x001fc8000f8e02ff */
[----:B------:R-:W-:Y:S02]  /*1370*/  IMAD R37, R35, UR16, R26 ;  /* 0x0000001023257c24 */ /* 0x000fe4000f8e021a */
[----:B------:R-:W-:Y:S01]  /*1380*/  IMAD.WIDE.U32 R34, R34, UR16, R24 ;  /* 0x0000001022227c25 */ /* 0x000fe2000f8e0018 */
[----:B------:R-:W-:-:S04]  /*1390*/  IADD3 R25, P3, R72, 0x30, RZ ;  /* 0x0000003048197810 */ /* 0x000fc80007f7e0ff */
[----:B------:R-:W-:Y:S02]  /*13a0*/  IADD3 R35, R35, R37, RZ ;  /* 0x0000002523237210 */ /* 0x000fe40007ffe0ff */
[----:B------:R-:W-:Y:S01]  /*13b0*/  MOV R37, UR18 ;  /* 0x0000001200257c02 */ /* 0x000fe20008000f00 */
[----:B------:R-:W-:Y:S01]  /*13c0*/  ULDC.64 UR18, c[0x0][0x228] ;  /* 0x00008a0000127ab9 */ /* 0x000fe20000000a00 */
[----:B------:R-:W-:-:S03]  /*13d0*/  IADD3.X R26, RZ, R73, RZ, P3, !PT ;  /* 0x00000049ff1a7210 */ /* 0x000fc60001ffe4ff */
[----:B------:R-:W-:-:S04]  /*13e0*/  IMAD.WIDE.U32 R34, R37, UR17, R34 ;  /* 0x0000001125227c25 */ /* 0x000fc8000f8e0022 */
[----:B------:R-:W-:Y:S01]  /*13f0*/  IMAD R26, R26, UR18, RZ ;  /* 0x000000121a1a7c24 */ /* 0x000fe2000f8e02ff */
[----:B------:R-:W-:Y:S01]  /*1400*/  IADD3 R35, R35, UR6, RZ ;  /* 0x0000000623237c10 */ /* 0x000fe2000fffe0ff */
[----:B------:R-:W-:Y:S02]  /*1410*/  ULDC UR6, c[0x0][0x21c] ;  /* 0x0000870000067ab9 */ /* 0x000fe40000000800 */
[C---:B------:R-:W-:Y:S01]  /*1420*/  IMAD R37, R25.reuse, UR19, R26 ;  /* 0x0000001319257c24 */ /* 0x040fe2000f8e021a */
        /* <DEDUP_REMOVED lines=9> */
.L_x_112:
[----:B------:R-:W-:Y:S05]  /*14c0*/  BSYNC B0 ;  /* 0x0000000000007941 */ /* 0x000fea0003800000 */
.L_x_111:
[----:B------:R-:W-:Y:S01]  /*14d0*/  ULDC.64 UR6, c[0x0][0x258] ;  /* 0x0000960000067ab9 */ /* 0x000fe20000000a00 */
[----:B------:R-:W-:Y:S01]  /*14e0*/  IADD3 R33, R33, R39, RZ ;  /* 0x0000002721217210 */ /* 0x000fe20007ffe0ff */
[----:B------:R-:W-:Y:S01]  /*14f0*/  BSSY B0, `(.L_x_113) ;  /* 0x000001d000007945 */ /* 0x000fe20003800000 */
[----:B------:R-:W-:Y:S01]  /*1500*/  MOV R81, UR6 ;  /* 0x0000000600517c02 */ /* 0x000fe20008000f00 */
[----:B------:R-:W-:Y:S01]  /*1510*/  UIMAD UR6, UR5, UR6, URZ ;  /* 0x00000006050672a4 */ /* 0x000fe2000f8e023f */
[--C-:B------:R-:W-:Y:S01]  /*1520*/  HADD2.F32 R63, -RZ, R27.reuse.H0_H0 ;  /* 0x2000001bff3f7230 */ /* 0x100fe20000004100 */
[----:B------:R-:W-:Y:S01]  /*1530*/  LEA.HI.SX32 R43, R36, 0x10, 0x1c ;  /* 0x00000010242b7811 */ /* 0x000fe200078fe2ff */
[----:B------:R-:W-:Y:S01]  /*1540*/  HADD2.F32 R66, -RZ, R27.H1_H1 ;  /* 0x3000001bff427230 */ /* 0x000fe20000004100 */
[----:B------:R-:W-:Y:S02]  /*1550*/  UIMAD UR6, UR17, UR7, UR6 ;  /* 0x00000007110672a4 */ /* 0x000fe4000f8e0206 */
[----:B------:R-:W-:Y:S01]  /*1560*/  IMAD.WIDE.U32 R80, R81, UR17, R32 ;  /* 0x0000001151507c25 */ /* 0x000fe2000f8e0020 */
[----:B------:R-:W-:-:S02]  /*1570*/  CS2R R32, SRZ ;  /* 0x0000000000207805 */ /* 0x000fc4000001ff00 */
[----:B------:R-:W-:Y:S02]  /*1580*/  CS2R R34, SRZ ;  /* 0x0000000000227805 */ /* 0x000fe4000001ff00 */
[----:B0-----:R-:W-:Y:S02]  /*1590*/  CS2R R24, SRZ ;  /* 0x0000000000187805 */ /* 0x001fe4000001ff00 */
[----:B------:R-:W-:Y:S02]  /*15a0*/  CS2R R26, SRZ ;  /* 0x00000000001a7805 */ /* 0x000fe4000001ff00 */
[----:B------:R-:W-:Y:S01]  /*15b0*/  IADD3 R77, R81, UR6, RZ ;  /* 0x00000006514d7c10 */ /* 0x000fe2000fffe0ff */
        /* <DEDUP_REMOVED lines=16> */
.L_x_114:
[----:B------:R-:W-:Y:S05]  /*16c0*/  BSYNC B0 ;  /* 0x0000000000007941 */ /* 0x000fea0003800000 */
.L_x_113:
[----:B------:R-:W-:Y:S01]  /*16d0*/  ISETP.GE.AND P1, PT, R43, UR9, PT ;  /* 0x000000092b007c0c */ /* 0x000fe2000bf26270 */
[--C-:B------:R-:W-:Y:S01]  /*16e0*/  HADD2.F32 R89, -RZ, R42.reuse.H0_H0 ;  /* 0x2000002aff597230 */ /* 0x100fe20000004100 */
[----:B-----5:R-:W-:Y:S01]  /*16f0*/  MOV R65, R28 ;  /* 0x0000001c00417202 */ /* 0x020fe20000000f00 */
[----:B------:R-:W-:Y:S01]  /*1700*/  HADD2.F32 R28, -RZ, R42.H1_H1 ;  /* 0x3000002aff1c7230 */ /* 0x000fe20000004100 */
[----:B------:R-:W-:Y:S01]  /*1710*/  MOV R68, R29 ;  /* 0x0000001d00447202 */ /* 0x000fe20000000f00 */
[--C-:B------:R-:W-:Y:S01]  /*1720*/  HADD2.F32 R29, -RZ, R32.reuse.H1_H1 ;  /* 0x30000020ff1d7230 */ /* 0x100fe20000004100 */
[----:B------:R-:W-:Y:S01]  /*1730*/  MOV R67, R30 ;  /* 0x0000001e00437202 */ /* 0x000fe20000000f00 */
[----:B------:R-:W-:Y:S01]  /*1740*/  HADD2.F32 R30, -RZ, R32.H0_H0 ;  /* 0x20000020ff1e7230 */ /* 0x000fe20000004100 */
[----:B------:R-:W-:Y:S01]  /*1750*/  BSSY B0, `(.L_x_115) ;  /* 0x000002b000007945 */ /* 0x000fe20003800000 */
[----:B------:R-:W-:Y:S01]  /*1760*/  MOV R69, R31 ;  /* 0x0000001f00457202 */ /* 0x000fe20000000f00 */
[----:B------:R-:W-:Y:S01]  /*1770*/  FMUL.FTZ R28, R28, R29 ;  /* 0x0000001d1c1c7220 */ /* 0x000fe20000410000 */
[----:B------:R-:W-:Y:S01]  /*1780*/  MOV R78, R33 ;  /* 0x00000021004e7202 */ /* 0x000fe20000000f00 */
[----:B------:R-:W-:Y:S01]  /*1790*/  HADD2.F32 R84, -RZ, R41.H0_H0 ;  /* 0x20000029ff547230 */ /* 0x000fe20000004100 */
[----:B------:R-:W-:Y:S01]  /*17a0*/  MOV R70, R34 ;  /* 0x0000002200467202 */ /* 0x000fe20000000f00 */
[----:B------:R-:W-:Y:S01]  /*17b0*/  FFMA.FTZ R89, R89, R30, R28 ;  /* 0x0000001e59597223 */ /* 0x000fe2000001001c */
[----:B------:R-:W-:-:S02]  /*17c0*/  MOV R71, R35 ;  /* 0x0000002300477202 */ /* 0x000fc40000000f00 */
[----:B------:R-:W-:Y:S02]  /*17d0*/  CS2R R32, SRZ ;  /* 0x0000000000207805 */ /* 0x000fe4000001ff00 */
[----:B------:R-:W-:Y:S02]  /*17e0*/  CS2R R34, SRZ ;  /* 0x0000000000227805 */ /* 0x000fe4000001ff00 */
[----:B------:R-:W-:Y:S02]  /*17f0*/  CS2R R28, SRZ ;  /* 0x00000000001c7805 */ /* 0x000fe4000001ff00 */
[----:B------:R-:W-:Y:S01]  /*1800*/  CS2R R30, SRZ ;  /* 0x00000000001e7805 */ /* 0x000fe2000001ff00 */
[----:B------:R-:W-:Y:S06]  /*1810*/  @P1 BRA `(.L_x_116) ;  /* 0x0000000000781947 */ /* 0x000fec0003800000 */
[----:B------:R-:W-:Y:S01]  /*1820*/  ULDC UR6, c[0x0][0x21c] ;  /* 0x0000870000067ab9 */ /* 0x000fe20000000800 */
[----:B0-----:R-:W-:Y:S02]  /*1830*/  LEA R36, R10, 0x80, 0x3 ;  /* 0x000000800a247811 */ /* 0x001fe400078e18ff */
[----:B------:R-:W-:Y:S02]  /*1840*/  ISETP.GE.AND P3, PT, R74, UR6, PT ;  /* 0x000000064a007c0c */ /* 0x000fe4000bf66270 */
[----:B------:R-:W-:-:S11]  /*1850*/  ISETP.GE.AND P1, PT, R36, UR6, PT ;  /* 0x0000000624007c0c */ /* 0x000fd6000bf26270 */
[----:B------:R-:W0:Y:S01]  /*1860*/  @!P3 LDC.64 R36, c[0x0][0x248] ;  /* 0x00009200ff24bb82 */ /* 0x000e220000000a00 */
[C---:B------:R-:W-:Y:S02]  /*1870*/  @!P3 IADD3 R79, P4, R72.reuse, 0x10, RZ ;  /* 0x00000010484fb810 */ /* 0x040fe40007f9e0ff */
[----:B------:R-:W-:Y:S02]  /*1880*/  @!P1 IADD3 R83, P5, R72, 0x10, RZ ;  /* 0x0000001048539810 */ /* 0x000fe40007fbe0ff */
[----:B------:R-:W-:Y:S02]  /*1890*/  @!P3 MOV R60, R80 ;  /* 0x00000050003cb202 */ /* 0x000fe40000000f00 */
[----:B------:R-:W-:Y:S01]  /*18a0*/  @!P3 MOV R61, R77 ;  /* 0x0000004d003db202 */ /* 0x000fe20000000f00 */
[----:B------:R-:W1:Y:S01]  /*18b0*/  @!P1 LDC.64 R38, c[0x0][0x248] ;  /* 0x00009200ff269b82 */ /* 0x000e620000000a00 */
[-C--:B------:R-:W-:Y:S02]  /*18c0*/  @!P3 IADD3.X R59, RZ, R73.reuse, RZ, P4, !PT ;  /* 0x00000049ff3bb210 */ /* 0x080fe400027fe4ff */
[----:B------:R-:W-:-:S02]  /*18d0*/  @!P1 IADD3.X R85, RZ, R73, RZ, P5, !PT ;  /* 0x00000049ff559210 */ /* 0x000fc40002ffe4ff */
[----:B------:R-:W-:-:S03]  /*18e0*/  @!P1 MOV R58, R80 ;  /* 0x00000050003a9202 */ /* 0x000fc60000000f00 */
[----:B------:R-:W2:Y:S08]  /*18f0*/  @!P3 LDC.64 R42, c[0x0][0x240] ;  /* 0x00009000ff2abb82 */ /* 0x000eb00000000a00 */
[----:B------:R-:W3:Y:S01]  /*1900*/  @!P1 LDC.64 R56, c[0x0][0x240] ;  /* 0x00009000ff389b82 */ /* 0x000ee20000000a00 */
[----:B0-----:R-:W-:-:S04]  /*1910*/  @!P3 IMAD.WIDE.U32 R60, R79, R36, R60 ;  /* 0x000000244f3cb225 */ /* 0x001fc800078e003c */
[----:B------:R-:W-:Y:S01]  /*1920*/  @!P3 IMAD R36, R59, R36, RZ ;  /* 0x000000243b24b224 */ /* 0x000fe200078e02ff */
[----:B------:R-:W-:Y:S01]  /*1930*/  @!P1 MOV R59, R77 ;  /* 0x0000004d003b9202 */ /* 0x000fe20000000f00 */
[-C--:B-1----:R-:W-:Y:S02]  /*1940*/  @!P1 IMAD R82, R85, R38.reuse, RZ ;  /* 0x0000002655529224 */ /* 0x082fe400078e02ff */
[----:B------:R-:W-:Y:S02]  /*1950*/  @!P3 IMAD R37, R79, R37, R36 ;  /* 0x000000254f25b224 */ /* 0x000fe400078e0224 */
[----:B------:R-:W-:-:S03]  /*1960*/  @!P1 IMAD.WIDE.U32 R58, R83, R38, R58 ;  /* 0x00000026533a9225 */ /* 0x000fc600078e003a */
[----:B------:R-:W-:Y:S01]  /*1970*/  @!P3 IADD3 R36, R61, R37, RZ ;  /* 0x000000253d24b210 */ /* 0x000fe20007ffe0ff */
        /* <DEDUP_REMOVED lines=8> */
.L_x_116:
[----:B------:R-:W-:Y:S05]  /*1a00*/  BSYNC B0 ;  /* 0x0000000000007941 */ /* 0x000fea0003800000 */
.L_x_115:
[----:B0-----:R-:W-:Y:S01]  /*1a10*/  HADD2.F32 R36, -RZ, R78.H0_H0 ;  /* 0x2000004eff247230 */ /* 0x001fe20000004100 */
[----:B------:R-:W-:Y:S01]  /*1a20*/  BSSY B0, `(.L_x_117) ;  /* 0x0000029000007945 */ /* 0x000fe20003800000 */
[----:B-----5:R-:W-:Y:S02]  /*1a30*/  MOV R88, R32 ;  /* 0x0000002000587202 */ /* 0x020fe40000000f00 */
[----:B------:R-:W-:Y:S02]  /*1a40*/  CS2R R38, SRZ ;  /* 0x0000000000267805 */ /* 0x000fe4000001ff00 */
        /* <DEDUP_REMOVED lines=8> */
[----:B-1----:R-:W-:Y:S01]  /*1ad0*/  LEA R42, R10, 0x80, 0x3 ;  /* 0x000000800a2a7811 */ /* 0x002fe200078e18ff */
[----:B------:R-:W-:Y:S02]  /*1ae0*/  ULDC UR6, c[0x0][0x21c] ;  /* 0x0000870000067ab9 */ /* 0x000fe40000000800 */
        /* <DEDUP_REMOVED lines=13> */
[----:B0-----:R-:W-:-:S04]  /*1bc0*/  @!P2 IMAD.WIDE.U32 R86, R91, R42, R86 ;  /* 0x0000002a5b56a225 */ /* 0x001fc800078e0056 */
[----:B------:R-:W-:Y:S02]  /*1bd0*/  @!P2 IMAD R92, R93, R42, RZ ;  /* 0x0000002a5d5ca224 */ /* 0x000fe400078e02ff */
[-C--:B-1----:R-:W-:Y:S01]  /*1be0*/  @!P1 IMAD R42, R85, R56.reuse, RZ ;  /* 0x00000038552a9224 */ /* 0x082fe200078e02ff */
[----:B------:R-:W-:Y:S01]  /*1bf0*/  @!P1 MOV R85, R77 ;  /* 0x0000004d00559202 */ /* 0x000fe20000000f00 */
[----:B------:R-:W-:Y:S02]  /*1c00*/  @!P2 IMAD R43, R91, R43, R92 ;  /* 0x0000002b5b2ba224 */ /* 0x000fe400078e025c */
[C---:B------:R-:W-:Y:S02]  /*1c10*/  @!P1 IMAD R57, R90.reuse, R57, R42 ;  /* 0x000000395a399224 */ /* 0x040fe400078e022a */
[----:B------:R-:W-:Y:S01]  /*1c20*/  @!P1 IMAD.WIDE.U32 R84, R90, R56, R84 ;  /* 0x000000385a549225 */ /* 0x000fe200078e0054 */
[----:B------:R-:W-:Y:S02]  /*1c30*/  @!P2 IADD3 R43, R87, R43, RZ ;  /* 0x0000002b572ba210 */ /* 0x000fe40007ffe0ff */
[----:B--2---:R-:W-:-:S02]  /*1c40*/  @!P2 LEA R58, P3, R86, R58, 0x1 ;  /* 0x0000003a563aa211 */ /* 0x004fc400078608ff */
[----:B------:R-:W-:Y:S02]  /*1c50*/  @!P1 IADD3 R57, R85, R57, RZ ;  /* 0x0000003955399210 */ /* 0x000fe40007ffe0ff */
[----:B------:R-:W-:Y:S02]  /*1c60*/  @!P2 LEA.HI.X R59, R86, R59, R43, 0x1, P3 ;  /* 0x0000003b563ba211 */ /* 0x000fe400018f0c2b */
[----:B---3--:R-:W-:-:S03]  /*1c70*/  @!P1 LEA R60, P4, R84, R60, 0x1 ;  /* 0x0000003c543c9211 */ /* 0x008fc600078808ff */
[----:B------:R0:W5:Y:S01]  /*1c80*/  @!P2 LDG.E.128 R36, desc[UR10][R58.64] ;  /* 0x0000000a3a24a981 */ /* 0x000162000c1e1d00 */
[----:B------:R-:W-:-:S05]  /*1c90*/  @!P1 LEA.HI.X R61, R84, R61, R57, 0x1, P4 ;  /* 0x0000003d543d9211 */ /* 0x000fca00020f0c39 */
[----:B------:R0:W5:Y:S04]  /*1ca0*/  @!P1 LDG.E.128 R32, desc[UR10][R60.64+0x100] ;  /* 0x0001000a3c209981 */ /* 0x000168000c1e1d00 */
.L_x_118:
[----:B------:R-:W-:Y:S05]  /*1cb0*/  BSYNC B0 ;  /* 0x0000000000007941 */ /* 0x000fea0003800000 */
.L_x_117:
[----:B-1---5:R-:W-:Y:S01]  /*1cc0*/  MOV R56, R36 ;  /* 0x0000002400387202 */ /* 0x022fe20000000f00 */
[----:B------:R-:W-:Y:S01]  /*1cd0*/  HADD2.F32 R36, -RZ, R40.H1_H1 ;  /* 0x30000028ff247230 */ /* 0x000fe20000004100 */
[----:B------:R-:W-:Y:S01]  /*1ce0*/  MOV R57, R37 ;  /* 0x0000002500397202 */ /* 0x000fe20000000f00 */
[----:B------:R-:W-:Y:S01]  /*1cf0*/  HADD2.F32 R43, -RZ, R88.H1_H1 ;  /* 0x30000058ff2b7230 */ /* 0x000fe20000004100 */
[----:B------:R-:W-:Y:S01]  /*1d00*/  BSSY B0, `(.L_x_119) ;  /* 0x0000026000007945 */ /* 0x000fe20003800000 */
[----:B------:R-:W-:Y:S01]  /*1d10*/  HADD2.F32 R42, -RZ, R41.H1_H1 ;  /* 0x30000029ff2a7230 */ /* 0x000fe20000004100 */
[----:B0-----:R-:W-:Y:S01]  /*1d20*/  MOV R58, R38 ;  /* 0x00000026003a7202 */ /* 0x001fe20000000f00 */
[----:B------:R-:W-:Y:S02]  /*1d30*/  HADD2.F32 R60, -RZ, R40.H0_H0 ;  /* 0x20000028ff3c7230 */ /* 0x000fe40000004100 */
[----:B------:R-:W-:Y:S01]  /*1d40*/  FMUL.FTZ R43, R36, R43 ;  /* 0x0000002b242b7220 */ /* 0x000fe20000410000 */
[----:B------:R-:W-:Y:S01]  /*1d50*/  HADD2.F32 R78, -RZ, R78.H1_H1 ;  /* 0x3000004eff4e7230 */ /* 0x000fe20000004100 */
[----:B------:R-:W-:Y:S01]  /*1d60*/  MOV R59, R39 ;  /* 0x00000027003b7202 */ /* 0x000fe20000000f00 */
[----:B------:R-:W-:Y:S01]  /*1d70*/  HADD2.F32 R37, -RZ, R88.H0_H0 ;  /* 0x20000058ff257230 */ /* 0x000fe20000004100 */
[----:B------:R-:W-:Y:S01]  /*1d80*/  CS2R R38, SRZ ;  /* 0x0000000000267805 */ /* 0x000fe2000001ff00 */
[----:B------:R-:W-:-:S02]  /*1d90*/  HADD2.F32 R61, -RZ, R9.H0_H0 ;  /* 0x20000009ff3d7230 */ /* 0x000fc40000004100 */
[----:B------:R-:W-:Y:S01]  /*1da0*/  FFMA.FTZ R89, R42, R78, R89 ;  /* 0x0000004e2a597223 */ /* 0x000fe20000010059 */
[----:B------:R-:W-:Y:S02]  /*1db0*/  HADD2.F32 R78, -RZ, R8.H0_H0 ;  /* 0x20000008ff4e7230 */ /* 0x000fe40000004100 */
[----:B------:R-:W-:Y:S01]  /*1dc0*/  FFMA.FTZ R60, R60, R37, R43 ;  /* 0x000000253c3c7223 */ /* 0x000fe2000001002b */
[----:B------:R-:W-:Y:S02]  /*1dd0*/  CS2R R36, SRZ ;  /* 0x0000000000247805 */ /* 0x000fe4000001ff00 */
[----:B------:R-:W-:Y:S02]  /*1de0*/  CS2R R40, SRZ ;  /* 0x0000000000287805 */ /* 0x000fe4000001ff00 */
[----:B------:R-:W-:Y:S01]  /*1df0*/  CS2R R42, SRZ ;  /* 0x00000000002a7805 */ /* 0x000fe2000001ff00 */
[----:B------:R-:W-:Y:S02]  /*1e00*/  HADD2.F32 R84, -RZ, R4.H1_H1 ;  /* 0x30000004ff547230 */ /* 0x000fe40000004100 */
[----:B------:R-:W-:-:S02]  /*1e10*/  HADD2.F32 R85, -RZ, R70.H0_H0 ;  /* 0x20000046ff557230 */ /* 0x000fc40000004100 */
        /* <DEDUP_REMOVED lines=8> */
[----:B------:R-:W-:Y:S01]  /*1ea0*/  LEA R10, R10, 0x80, 0x3 ;  /* 0x000000800a0a7811 */ /* 0x000fe200078e18ff */
        /* <DEDUP_REMOVED lines=11> */
.L_x_120:
[----:B------:R-:W-:Y:S05]  /*1f60*/  BSYNC B0 ;  /* 0x0000000000007941 */ /* 0x000fea0003800000 */
.L_x_119:
[----:B------:R-:W-:Y:S02]  /*1f70*/  HADD2.F32 R81, -RZ, R4.H0_H0 ;  /* 0x20000004ff517230 */ /* 0x000fe40000004100 */
[----:B------:R-:W-:Y:S01]  /*1f80*/  FMUL.FTZ R84, R84, R87 ;  /* 0x0000005754547220 */ /* 0x000fe20000410000 */
[----:B------:R-:W-:Y:S02]  /*1f90*/  HADD2.F32 R76, -RZ, R56.H0_H0 ;  /* 0x20000038ff4c7230 */ /* 0x000fe40000004100 */
[----:B------:R-:W-:Y:S01]  /*1fa0*/  FFMA.FTZ R78, R78, R85, R89 ;  /* 0x000000554e4e7223 */ /* 0x000fe20000010059 */
[----:B------:R-:W-:Y:S02]  /*1fb0*/  HADD2.F32 R80, -RZ, R5.H0_H0 ;  /* 0x20000005ff507230 */ /* 0x000fe40000004100 */
[----:B------:R-:W-:Y:S01]  /*1fc0*/  FFMA.FTZ R60, R61, R86, R60 ;  /* 0x000000563d3c7223 */ /* 0x000fe2000001003c */
[----:B------:R-:W-:Y:S02]  /*1fd0*/  HADD2.F32 R89, -RZ, R57.H0_H0 ;  /* 0x20000039ff597230 */ /* 0x000fe40000004100 */
[----:B------:R-:W-:Y:S01]  /*1fe0*/  FFMA.FTZ R91, R81, R76, R84 ;  /* 0x0000004c515b7223 */ /* 0x000fe20000010054 */
[--C-:B------:R-:W-:Y:S01]  /*1ff0*/  HADD2.F32 R76, -RZ, R34.reuse.H0_H0 ;  /* 0x20000022ff4c7230 */ /* 0x100fe20000004100 */
[----:B-----5:R-:W-:Y:S01]  /*2000*/  MOV R10, R39 ;  /* 0x00000027000a7202 */ /* 0x020fe20000000f00 */
[----:B------:R-:W-:Y:S01]  /*2010*/  HADD2.F32 R85, -RZ, R34.H1_H1 ;  /* 0x30000022ff557230 */ /* 0x000fe20000004100 */
[----:B------:R-:W-:Y:S01]  /*2020*/  USHF.L.U32 UR18, UR13, 0x6, URZ ;  /* 0x000000060d127899 */ /* 0x000fe2000800063f */
[--C-:B------:R-:W-:Y:S01]  /*2030*/  HADD2.F32 R34, -RZ, R35.reuse.H0_H0 ;  /* 0x20000023ff227230 */ /* 0x100fe20000004100 */
[----:B------:R-:W-:Y:S01]  /*2040*/  USHF.R.S32.HI UR19, URZ, 0x1f, UR16 ;  /* 0x0000001f3f137899 */ /* 0x000fe20008011410 */
[----:B------:R-:W-:-:S02]  /*2050*/  HADD2.F32 R87, -RZ, R35.H1_H1 ;  /* 0x30000023ff577230 */ /* 0x000fc40000004100 */
[----:B------:R-:W-:Y:S01]  /*2060*/  FFMA.FTZ R35, R80, R89, R91 ;  /* 0x0000005950237223 */ /* 0x000fe2000001005b */
[----:B------:R-:W-:Y:S01]  /*2070*/  HADD2.F32 R80, -RZ, R5.H1_H1 ;  /* 0x30000005ff507230 */ /* 0x000fe20000004100 */
[----:B------:R-:W-:Y:S01]  /*2080*/  BSSY B0, `(.L_x_121) ;  /* 0x00000ce000007945 */ /* 0x000fe20003800000 */
[----:B------:R-:W-:Y:S02]  /*2090*/  HADD2.F32 R5, -RZ, R65.H1_H1 ;  /* 0x30000041ff057230 */ /* 0x000fe40000004100 */
[----:B------:R-:W-:Y:S02]  /*20a0*/  HADD2.F32 R90, -RZ, R36.H1_H1 ;  /* 0x30000024ff5a7230 */ /* 0x000fe40000004100 */
[----:B------:R-:W-:Y:S02]  /*20b0*/  HADD2.F32 R84, -RZ, R57.H1_H1 ;  /* 0x30000039ff547230 */ /* 0x000fe40000004100 */
[----:B------:R-:W-:Y:S02]  /*20c0*/  HADD2.F32 R9, -RZ, R9.H1_H1 ;  /* 0x30000009ff097230 */ /* 0x000fe40000004100 */
[----:B------:R-:W-:Y:S01]  /*20d0*/  FMUL.FTZ R5, R5, R90 ;  /* 0x0000005a05057220 */ /* 0x000fe20000410000 */
[----:B------:R-:W-:-:S02]  /*20e0*/  HADD2.F32 R79, -RZ, R79.H1_H1 ;  /* 0x3000004fff4f7230 */ /* 0x000fc40000004100 */
[----:B------:R-:W-:Y:S01]  /*20f0*/  FFMA.FTZ R35, R80, R84, R35 ;  /* 0x0000005450237223 */ /* 0x000fe20000010023 */
[----:B------:R-:W-:Y:S02]  /*2100*/  HADD2.F32 R90, -RZ, R65.H0_H0 ;  /* 0x20000041ff5a7230 */ /* 0x000fe40000004100 */
[----:B------:R-:W-:Y:S02]  /*2110*/  HADD2.F32 R80, -RZ, R6.H0_H0 ;  /* 0x20000006ff507230 */ /* 0x000fe40000004100 */
[----:B------:R-:W-:Y:S01]  /*2120*/  FFMA.FTZ R9, R9, R79, R60 ;  /* 0x0000004f09097223 */ /* 0x000fe2000001003c */
[----:B------:R-:W-:Y:S02]  /*2130*/  HADD2.F32 R65, -RZ, R82.H0_H0 ;  /* 0x20000052ff417230 */ /* 0x000fe40000004100 */
[----:B------:R-:W-:Y:S02]  /*2140*/  HADD2.F32 R36, -RZ, R36.H0_H0 ;  /* 0x20000024ff247230 */ /* 0x000fe40000004100 */
[----:B------:R-:W-:-:S02]  /*2150*/  HADD2.F32 R60, -RZ, R2.H0_H0 ;  /* 0x20000002ff3c7230 */ /* 0x000fc40000004100 */
[----:B------:R-:W-:Y:S01]  /*2160*/  FFMA.FTZ R9, R80, R65, R9 ;  /* 0x0000004150097223 */ /* 0x000fe20000010009 */
[----:B------:R-:W-:Y:S02]  /*2170*/  HADD2.F32 R65, -RZ, R8.H1_H1 ;  /* 0x30000008ff417230 */ /* 0x000fe40000004100 */
[----:B------:R-:W-:Y:S01]  /*2180*/  FFMA.FTZ R5, R90, R36, R5 ;  /* 0x000000245a057223 */ /* 0x000fe20000010005 */
[--C-:B------:R-:W-:Y:S02]  /*2190*/  HADD2.F32 R8, -RZ, R68.reuse.H0_H0 ;  /* 0x20000044ff087230 */ /* 0x100fe40000004100 */
[--C-:B------:R-:W-:Y:S02]  /*21a0*/  HADD2.F32 R36, -RZ, R37.reuse.H0_H0 ;  /* 0x20000025ff247230 */ /* 0x100fe40000004100 */
[----:B------:R-:W-:Y:S02]  /*21b0*/  HADD2.F32 R68, -RZ, R68.H1_H1 ;  /* 0x30000044ff447230 */ /* 0x000fe40000004100 */
        /* <DEDUP_REMOVED lines=11> */
[----:B------:R-:W-:Y:S02]  /*2270*/  HADD2.F32 R58, -RZ, R58.H1_H1 ;  /* 0x3000003aff3a7230 */ /* 0x000fe40000004100 */
[----:B------:R-:W-:Y:S02]  /*2280*/  HADD2.F32 R70, -RZ, R70.H1_H1 ;  /* 0x30000046ff467230 */ /* 0x000fe40000004100 */
[----:B------:R-:W-:Y:S01]  /*2290*/  FFMA.FTZ R6, R6, R82, R9 ;  /* 0x0000005206067223 */ /* 0x000fe20000010009 */
        /* <DEDUP_REMOVED lines=8> */
[----:B------:R-:W-:Y:S02]  /*2320*/  HADD2.F32 R35, -RZ, R3.H0_H0 ;  /* 0x20000003ff237230 */ /* 0x000fe40000004100 */
[----:B------:R-:W-:Y:S01]  /*2330*/  FFMA.FTZ R6, R9, R58, R6 ;  /* 0x0000003a09067223 */ /* 0x000fe20000010006 */
[----:B------:R-:W-:-:S02]  /*2340*/  HADD2.F32 R37, -RZ, R71.H0_H0 ;  /* 0x20000047ff257230 */ /* 0x000fc40000004100 */
        /* <DEDUP_REMOVED lines=8> */
[--C-:B0-----:R-:W-:Y:S02]  /*23d0*/  HADD2.F32 R73, -RZ, R27.reuse.H0_H0 ;  /* 0x2000001bff497230 */ /* 0x101fe40000004100 */
[----:B------:R-:W-:Y:S02]  /*23e0*/  HADD2.F32 R74, -RZ, R27.H1_H1 ;  /* 0x3000001bff4a7230 */ /* 0x000fe40000004100 */
[----:B------:R-:W-:Y:S01]  /*23f0*/  FFMA.FTZ R7, R7, R83, R6 ;  /* 0x0000005307077223 */ /* 0x000fe20000010006 */
[----:B------:R-:W-:Y:S02]  /*2400*/  HADD2.F32 R2, -RZ, R11.H1_H1 ;  /* 0x3000000bff027230 */ /* 0x000fe40000004100 */
[----:B------:R-:W-:Y:S02]  /*2410*/  HADD2.F32 R3, -RZ, R3.H1_H1 ;  /* 0x30000003ff037230 */ /* 0x000fe40000004100 */
[----:B------:R-:W-:-:S02]  /*2420*/  HADD2.F32 R69, -RZ, R69.H1_H1 ;  /* 0x30000045ff457230 */ /* 0x000fc40000004100 */
[----:B------:R-:W-:Y:S02]  /*2430*/  HADD2.F32 R71, -RZ, R71.H1_H1 ;  /* 0x30000047ff477230 */ /* 0x000fe40000004100 */
[----:B------:R-:W-:Y:S02]  /*2440*/  HADD2.F32 R8, -RZ, R59.H1_H1 ;  /* 0x3000003bff087230 */ /* 0x000fe40000004100 */
[----:B------:R-:W-:Y:S02]  /*2450*/  HADD2.F32 R10, -RZ, R10.H1_H1 ;  /* 0x3000000aff0a7230 */ /* 0x000fe40000004100 */
[----:B------:R-:W-:Y:S01]  /*2460*/  FFMA.FTZ R65, R2, R71, R65 ;  /* 0x0000004702417223 */ /* 0x000fe20000010041 */
[----:B------:R-:W-:Y:S02]  /*2470*/  HADD2.F32 R27, -RZ, R28.H0_H0 ;  /* 0x2000001cff1b7230 */ /* 0x000fe40000004100 */
[----:B------:R-:W-:Y:S01]  /*2480*/  FFMA.FTZ R3, R3, R8, R60 ;  /* 0x0000000803037223 */ /* 0x000fe2000001003c */
[----:B------:R-:W-:-:S02]  /*2490*/  HADD2.F32 R77, -RZ, R31.H0_H0 ;  /* 0x2000001fff4d7230 */ /* 0x000fc40000004100 */
[----:B------:R-:W-:Y:S01]  /*24a0*/  FFMA.FTZ R10, R69, R10, R36 ;  /* 0x0000000a450a7223 */ /* 0x000fe20000010024 */
[----:B------:R-:W-:Y:S02]  /*24b0*/  HADD2.F32 R56, -RZ, R31.H1_H1 ;  /* 0x3000001fff387230 */ /* 0x000fe40000004100 */
[----:B------:R-:W-:Y:S01]  /*24c0*/  FFMA.FTZ R44, R44, R27, R7 ;  /* 0x0000001b2c2c7223 */ /* 0x000fe20000010007 */
[----:B------:R-:W-:Y:S02]  /*24d0*/  HADD2.F32 R39, -RZ, R24.H0_H0 ;  /* 0x20000018ff277230 */ /* 0x000fe40000004100 */
        /* <DEDUP_REMOVED lines=19> */
[----:B------:R-:W-:Y:S02]  /*2610*/  HADD2.F32 R20, -RZ, R21.H0_H0 ;  /* 0x20000015ff147230 */ /* 0x000fe40000004100 */
[----:B------:R-:W-:Y:S01]  /*2620*/  FFMA.FTZ R14, R14, R61, R13 ;  /* 0x0000003d0e0e7223 */ /* 0x000fe2000001000d */
[----:B------:R-:W-:-:S02]  /*2630*/  HADD2.F32 R91, -RZ, R41.H0_H0 ;  /* 0x20000029ff5b7230 */ /* 0x000fc40000004100 */
[----:B------:R-:W-:Y:S01]  /*2640*/  FFMA.FTZ R53, R53, R32, R54 ;  /* 0x0000002035357223 */ /* 0x000fe20000010036 */
[----:B------:R-:W-:Y:S01]  /*2650*/  HADD2.F32 R4, -RZ, R29.H1_H1 ;  /* 0x3000001dff047230 */ /* 0x000fe20000004100 */
[----:B------:R-:W0:Y:S01]  /*2660*/  S2R R13, SR_TID.X ;  /* 0x00000000000d7919 */ /* 0x000e220000002100 */
        /* <DEDUP_REMOVED lines=23> */
[----:B------:R-:W-:-:S02]  /*27e0*/  HADD2.F32 R22, -RZ, R23.H0_H0 ;  /* 0x20000017ff167230 */ /* 0x000fc40000004100 */
[----:B------:R-:W-:Y:S01]  /*27f0*/  FFMA.FTZ R64, R64, R85, R55 ;  /* 0x0000005540407223 */ /* 0x000fe20000010037 */
[----:B------:R-:W-:Y:S02]  /*2800*/  HADD2.F32 R42, -RZ, R43.H0_H0 ;  /* 0x2000002bff2a7230 */ /* 0x000fe40000004100 */
[----:B------:R-:W-:Y:S01]  /*2810*/  FFMA.FTZ R89, R89, R92, R40 ;  /* 0x0000005c59597223 */ /* 0x000fe20000010028 */
[----:B------:R-:W-:Y:S01]  /*2820*/  FFMA.FTZ R50, R50, R77, R49 ;  /* 0x0000004d32327223 */ /* 0x000fe20000010031 */
[----:B------:R-:W-:Y:S02]  /*2830*/  HADD2.F32 R23, -RZ, R23.H1_H1 ;  /* 0x30000017ff177230 */ /* 0x000fe40000004100 */
[----:B------:R-:W-:Y:S01]  /*2840*/  FFMA.FTZ R18, R18, R73, R17 ;  /* 0x0000004912127223 */ /* 0x000fe20000010011 */
[----:B------:R-:W-:Y:S02]  /*2850*/  HADD2.F32 R43, -RZ, R43.H1_H1 ;  /* 0x3000002bff2b7230 */ /* 0x000fe40000004100 */
[----:B------:R-:W-:Y:S01]  /*2860*/  FFMA.FTZ R63, R63, R34, R64 ;  /* 0x000000223f3f7223 */ /* 0x000fe20000010040 */
[----:B------:R-:W-:Y:S01]  /*2870*/  FFMA.FTZ R22, R22, R42, R89 ;  /* 0x0000002a16167223 */ /* 0x000fe20000010059 */
[----:B------:R-:W-:Y:S01]  /*2880*/  FFMA.FTZ R50, R51, R56, R50 ;  /* 0x0000003833327223 */ /* 0x000fe20000010032 */
[----:B------:R-:W-:Y:S01]  /*2890*/  FFMA.FTZ R18, R19, R74, R18 ;  /* 0x0000004a13127223 */ /* 0x000fe20000010012 */
[----:B------:R-:W-:Y:S01]  /*28a0*/  FFMA.FTZ R63, R66, R87, R63 ;  /* 0x00000057423f7223 */ /* 0x000fe2000001003f */
[----:B------:R-:W-:-:S02]  /*28b0*/  FFMA.FTZ R22, R23, R43, R22 ;  /* 0x0000002b17167223 */ /* 0x000fc40000010016 */
[----:B------:R-:W1:Y:S04]  /*28c0*/  SHFL.BFLY PT, R5, R50, 0x8, 0x1f ;  /* 0x0d001f0032057f89 */ /* 0x000e6800000e0000 */
[----:B------:R-:W2:Y:S04]  /*28d0*/  SHFL.BFLY PT, R3, R18, 0x8, 0x1f ;  /* 0x0d001f0012037f89 */ /* 0x000ea800000e0000 */
[----:B------:R-:W3:Y:S04]  /*28e0*/  SHFL.BFLY PT, R0, R63, 0x8, 0x1f ;  /* 0x0d001f003f007f89 */ /* 0x000ee800000e0000 */
[----:B------:R-:W4:Y:S01]  /*28f0*/  SHFL.BFLY PT, R7, R22, 0x8, 0x1f ;  /* 0x0d001f0016077f89 */ /* 0x000f2200000e0000 */
[----:B-1----:R-:W-:Y:S01]  /*2900*/  FADD.FTZ R2, R50, R5 ;  /* 0x0000000532027221 */ /* 0x002fe20000010000 */
[----:B--2---:R-:W-:-:S04]  /*2910*/  FADD.FTZ R3, R18, R3 ;  /* 0x0000000312037221 */ /* 0x004fc80000010000 */
[----:B------:R-:W1:Y:S01]  /*2920*/  SHFL.BFLY PT, R5, R2, 0x4, 0x1f ;  /* 0x0c801f0002057f89 */ /* 0x000e6200000e0000 */
[----:B---3--:R-:W-:-:S03]  /*2930*/  FADD.FTZ R6, R63, R0 ;  /* 0x000000003f067221 */ /* 0x008fc60000010000 */
[----:B------:R-:W2:Y:S01]  /*2940*/  SHFL.BFLY PT, R0, R3, 0x4, 0x1f ;  /* 0x0c801f0003007f89 */ /* 0x000ea200000e0000 */
[----:B----4-:R-:W-:-:S03]  /*2950*/  FADD.FTZ R9, R22, R7 ;  /* 0x0000000716097221 */ /* 0x010fc60000010000 */
[----:B------:R-:W3:Y:S04]  /*2960*/  SHFL.BFLY PT, R7, R6, 0x4, 0x1f ;  /* 0x0c801f0006077f89 */ /* 0x000ee800000e0000 */
[----:B------:R-:W4:Y:S01]  /*2970*/  SHFL.BFLY PT, R10, R9, 0x4, 0x1f ;  /* 0x0c801f00090a7f89 */ /* 0x000f2200000e0000 */
[----:B-1----:R-:W-:Y:S01]  /*2980*/  FADD.FTZ R4, R2, R5 ;  /* 0x0000000502047221 */ /* 0x002fe20000010000 */
[----:B--2---:R-:W-:Y:S01]  /*2990*/  FADD.FTZ R0, R3, R0 ;  /* 0x0000000003007221 */ /* 0x004fe20000010000 */
[----:B---3--:R-:W-:-:S04]  /*29a0*/  FADD.FTZ R8, R6, R7 ;  /* 0x0000000706087221 */ /* 0x008fc80000010000 */
[----:B------:R-:W1:Y:S01]  /*29b0*/  SHFL.BFLY PT, R5, R0, 0x2, 0x1f ;  /* 0x0c401f0000057f89 */ /* 0x000e6200000e0000 */
[----:B----4-:R-:W-:-:S03]  /*29c0*/  FADD.FTZ R11, R9, R10 ;  /* 0x0000000a090b7221 */ /* 0x010fc60000010000 */
[----:B------:R-:W2:Y:S04]  /*29d0*/  SHFL.BFLY PT, R7, R4, 0x2, 0x1f ;  /* 0x0c401f0004077f89 */ /* 0x000ea800000e0000 */
[----:B------:R-:W3:Y:S04]  /*29e0*/  SHFL.BFLY PT, R3, R8, 0x2, 0x1f ;  /* 0x0c401f0008037f89 */ /* 0x000ee800000e0000 */
[----:B------:R-:W4:Y:S01]  /*29f0*/  SHFL.BFLY PT, R2, R11, 0x2, 0x1f ;  /* 0x0c401f000b027f89 */ /* 0x000f2200000e0000 */
[----:B-1----:R-:W-:Y:S01]  /*2a00*/  FADD.FTZ R5, R0, R5 ;  /* 0x0000000500057221 */ /* 0x002fe20000010000 */
[----:B--2---:R-:W-:Y:S01]  /*2a10*/  FADD.FTZ R7, R4, R7 ;  /* 0x0000000704077221 */ /* 0x004fe20000010000 */
[----:B0-----:R-:W-:Y:S01]  /*2a20*/  SHF.R.S32.HI R4, RZ, 0x1f, R13 ;  /* 0x0000001fff047819 */ /* 0x001fe2000001140d */
[----:B---3--:R-:W-:-:S03]  /*2a30*/  FADD.FTZ R3, R8, R3 ;  /* 0x0000000308037221 */ /* 0x008fc60000010000 */
[-C--:B------:R-:W-:Y:S01]  /*2a40*/  LEA.HI R4, R4, R13.reuse, RZ, 0x4 ;  /* 0x0000000d04047211 */ /* 0x080fe200078f20ff */
[----:B------:R-:W0:Y:S01]  /*2a50*/  SHFL.BFLY PT, R6, R7, 0x1, 0x1f ;  /* 0x0c201f0007067f89 */ /* 0x000e2200000e0000 */
[----:B----4-:R-:W-:Y:S02]  /*2a60*/  FADD.FTZ R9, R11, R2 ;  /* 0x000000020b097221 */ /* 0x010fe40000010000 */
[----:B------:R-:W-:Y:S01]  /*2a70*/  LOP3.LUT R8, R4, 0xfffffff0, RZ, 0xc0, !PT ;  /* 0xfffffff004087812 */ /* 0x000fe200078ec0ff */
[----:B------:R-:W1:Y:S03]  /*2a80*/  SHFL.BFLY PT, R2, R5, 0x1, 0x1f ;  /* 0x0c201f0005027f89 */ /* 0x000e6600000e0000 */
[----:B------:R-:W-:Y:S01]  /*2a90*/  IADD3 R8, -R8, R13, RZ ;  /* 0x0000000d08087210 */ /* 0x000fe20007ffe1ff */
[----:B------:R-:W2:Y:S03]  /*2aa0*/  SHFL.BFLY PT, R10, R3, 0x1, 0x1f ;  /* 0x0c201f00030a7f89 */ /* 0x000ea600000e0000 */
[----:B------:R-:W-:Y:S01]  /*2ab0*/  ISETP.NE.AND P0, PT, R8, RZ, PT ;  /* 0x000000ff0800720c */ /* 0x000fe20003f05270 */
[----:B------:R-:W3:Y:S01]  /*2ac0*/  SHFL.BFLY PT, R0, R9, 0x1, 0x1f ;  /* 0x0c201f0009007f89 */ /* 0x000ee200000e0000 */
[----:B0-----:R-:W-:Y:S01]  /*2ad0*/  FADD.FTZ R6, R7, R6 ;  /* 0x0000000607067221 */ /* 0x001fe20000010000 */
[----:B-1----:R-:W-:Y:S01]  /*2ae0*/  FADD.FTZ R8, R5, R2 ;  /* 0x0000000205087221 */ /* 0x002fe20000010000 */
[----:B--2---:R-:W-:Y:S01]  /*2af0*/  FADD.FTZ R10, R3, R10 ;  /* 0x0000000a030a7221 */ /* 0x004fe20000010000 */
[----:B---3--:R-:W-:-:S08]  /*2b00*/  FADD.FTZ R11, R9, R0 ;  /* 0x00000000090b7221 */ /* 0x008fd00000010000 */
[----:B------:R-:W-:Y:S05]  /*2b10*/  @P0 BRA `(.L_x_122) ;  /* 0x0000000000900947 */ /* 0x000fea0003800000 */
[----:B------:R-:W-:Y:S01]  /*2b20*/  USHF.R.S32.HI UR7, URZ, 0x1f, UR4 ;  /* 0x0000001f3f077899 */ /* 0x000fe20008011404 */
[----:B------:R-:W-:Y:S01]  /*2b30*/  SHF.R.S32.HI R0, RZ, 0x4, R4 ;  /* 0x00000004ff007819 */ /* 0x000fe20000011404 */
[----:B------:R-:W-:Y:S01]  /*2b40*/  UIADD3 UR6, UP0, UR18, UR4, URZ ;  /* 0x0000000412067290 */ /* 0x000fe2000ff1e03f */
[----:B------:R-:W-:Y:S01]  /*2b50*/  ULDC.64 UR14, c[0x0][0x278] ;  /* 0x00009e00000e7ab9 */ /* 0x000fe20000000a00 */
[----:B------:R-:W-:Y:S01]  /*2b60*/  UIMAD UR20, UR13, -0x40, UR8 ;  /* 0xffffffc00d1478a4 */ /* 0x000fe2000f8e0208 */
[----:B------:R-:W-:Y:S01]  /*2b70*/  SHF.R.S32.HI R4, RZ, 0x1f, R0 ;  /* 0x0000001fff047819 */ /* 0x000fe20000011400 */
[----:B------:R-:W-:Y:S01]  /*2b80*/  ULEA.HI.X.SX32 UR7, UR18, UR7, 0x1, UP0 ;  /* 0x0000000712077291 */ /* 0x000fe200080f0e3f */
[C---:B------:R-:W-:Y:S01]  /*2b90*/  IADD3 R7, R0.reuse, 0x10, RZ ;  /* 0x0000001000077810 */ /* 0x040fe20007ffe0ff */
[----:B------:R-:W-:Y:S02]  /*2ba0*/  UIMAD UR9, UR19, UR14, URZ ;  /* 0x0000000e130972a4 */ /* 0x000fe4000f8e023f */
[----:B------:R-:W-:Y:S01]  /*2bb0*/  UIMAD.WIDE.U32 UR6, UR16, UR14, UR6 ;  /* 0x0000000e100672a5 */ /* 0x000fe2000f8e0006 */
[----:B------:R-:W-:Y:S01]  /*2bc0*/  ISETP.GE.AND P3, PT, R0, UR20, PT ;  /* 0x0000001400007c0c */ /* 0x000fe2000bf66270 */
[----:B------:R-:W-:Y:S01]  /*2bd0*/  UIMAD UR9, UR16, UR15, UR9 ;  /* 0x0000000f100972a4 */ /* 0x000fe2000f8e0209 */
[----:B------:R-:W-:-:S02]  /*2be0*/  ISETP.GE.AND P2, PT, R7, UR20, PT ;  /* 0x0000001407007c0c */ /* 0x000fc4000bf46270 */
[----:B------:R-:W-:Y:S01]  /*2bf0*/  ULDC.64 UR14, c[0x0][0x280] ;  /* 0x0000a000000e7ab9 */ /* 0x000fe20000000a00 */
[----:B------:R-:W-:Y:S01]  /*2c00*/  UIADD3 UR7, UR7, UR9, URZ ;  /* 0x0000000907077290 */ /* 0x000fe2000fffe03f */
[----:B------:R-:W-:Y:S01]  /*2c10*/  FSEL R7, R6, RZ, !P2 ;  /* 0x000000ff06077208 */ /* 0x000fe20005000000 */
[----:B------:R-:W-:Y:S02]  /*2c20*/  UIMAD UR9, UR5, UR14, URZ ;  /* 0x0000000e050972a4 */ /* 0x000fe4000f8e023f */
[----:B------:R-:W-:Y:S02]  /*2c30*/  UIMAD.WIDE.U32 UR6, UR17, UR14, UR6 ;  /* 0x0000000e110672a5 */ /* 0x000fe4000f8e0006 */
[----:B------:R-:W-:-:S03]  /*2c40*/  UIMAD UR9, UR17, UR15, UR9 ;  /* 0x0000000f110972a4 */ /* 0x000fc6000f8e0209 */
[----:B------:R-:W-:Y:S01]  /*2c50*/  ULDC.64 UR14, c[0x0][0x260] ;  /* 0x00009800000e7ab9 */ /* 0x000fe20000000a00 */
[----:B------:R-:W-:Y:S02]  /*2c60*/  IADD3 R3, P0, R0, UR6, RZ ;  /* 0x0000000600037c10 */ /* 0x000fe4000ff1e0ff */
[----:B------:R-:W-:Y:S02]  /*2c70*/  MOV R5, UR9 ;  /* 0x0000000900057c02 */ /* 0x000fe40008000f00 */
[----:B------:R-:W-:Y:S02]  /*2c80*/  LEA R2, P4, R3, UR14, 0x2 ;  /* 0x0000000e03027c11 */ /* 0x000fe4000f8810ff */
[----:B------:R-:W-:Y:S02]  /*2c90*/  IADD3.X R4, R4, UR7, R5, P0, !PT ;  /* 0x0000000704047c10 */ /* 0x000fe400087fe405 */
[C---:B------:R-:W-:Y:S02]  /*2ca0*/  IADD3 R5, R0.reuse, 0x20, RZ ;  /* 0x0000002000057810 */ /* 0x040fe40007ffe0ff */
[----:B------:R-:W-:-:S02]  /*2cb0*/  IADD3 R0, R0, 0x30, RZ ;  /* 0x0000003000007810 */ /* 0x000fc40007ffe0ff */
[----:B------:R-:W-:Y:S02]  /*2cc0*/  ISETP.GE.AND P1, PT, R5, UR20, PT ;  /* 0x0000001405007c0c */ /* 0x000fe4000bf26270 */
[----:B------:R-:W-:Y:S02]  /*2cd0*/  ISETP.GE.AND P0, PT, R0, UR20, PT ;  /* 0x0000001400007c0c */ /* 0x000fe4000bf06270 */
[----:B------:R-:W-:Y:S02]  /*2ce0*/  LEA.HI.X R3, R3, UR15, R4, 0x2, P4 ;  /* 0x0000000f03037c11 */ /* 0x000fe4000a0f1404 */
[----:B------:R-:W-:Y:S02]  /*2cf0*/  FSEL R5, R8, RZ, !P3 ;  /* 0x000000ff08057208 */ /* 0x000fe40005800000 */
[----:B------:R-:W-:Y:S01]  /*2d00*/  FSEL R9, R10, RZ, !P1 ;  /* 0x000000ff0a097208 */ /* 0x000fe20004800000 */
[----:B------:R0:W-:Y:S01]  /*2d10*/  STG.E desc[UR10][R2.64+0x40], R7 ;  /* 0x0000400702007986 */ /* 0x0001e2000c10190a */
[----:B------:R-:W-:-:S03]  /*2d20*/  FSEL R11, R11, RZ, !P0 ;  /* 0x000000ff0b0b7208 */ /* 0x000fc60004000000 */
[----:B------:R0:W-:Y:S04]  /*2d30*/  STG.E desc[UR10][R2.64], R5 ;  /* 0x0000000502007986 */ /* 0x0001e8000c10190a */
[----:B------:R0:W-:Y:S04]  /*2d40*/  STG.E desc[UR10][R2.64+0x80], R9 ;  /* 0x0000800902007986 */ /* 0x0001e8000c10190a */
[----:B------:R0:W-:Y:S02]  /*2d50*/  STG.E desc[UR10][R2.64+0xc0], R11 ;  /* 0x0000c00b02007986 */ /* 0x0001e4000c10190a */
.L_x_122:
[----:B------:R-:W-:Y:S05]  /*2d60*/  BSYNC B0 ;  /* 0x0000000000007941 */ /* 0x000fea0003800000 */
.L_x_121:
[----:B------:R-:W-:Y:S01]  /*2d70*/  UIADD3 UR8, UR8, 0x3f, URZ ;  /* 0x0000003f08087890 */ /* 0x000fe2000fffe03f */
[----:B0-----:R-:W0:Y:S01]  /*2d80*/  LDC.64 R6, c[0x0][0x2d0] ;  /* 0x0000b400ff067b82 */ /* 0x001e220000000a00 */
[----:B------:R-:W-:Y:S02]  /*2d90*/  BSSY B0, `(.L_x_123) ;  /* 0x0000022000007945 */ /* 0x000fe40003800000 */
[----:B------:R-:W-:Y:S02]  /*2da0*/  USHF.R.S32.HI UR6, URZ, 0x1f, UR8 ;  /* 0x0000001f3f067899 */ /* 0x000fe40008011408 */
[----:B------:R-:W-:Y:S02]  /*2db0*/  UIMAD UR7, UR13, -0x40, UR8 ;  /* 0xffffffc00d0778a4 */ /* 0x000fe4000f8e0208 */
[----:B------:R-:W-:-:S04]  /*2dc0*/  ULEA.HI UR6, UR6, UR8, URZ, 0x6 ;  /* 0x0000000806067291 */ /* 0x000fc8000f8f303f */
[----:B------:R-:W-:-:S04]  /*2dd0*/  ULOP3.LUT UR6, UR6, 0xffffffc0, URZ, 0xc0, !UPT ;  /* 0xffffffc006067892 */ /* 0x000fc8000f8ec03f */
[----:B------:R-:W-:-:S06]  /*2de0*/  UIADD3 UR6, UR7, UR6, -UR8 ;  /* 0x0000000607067290 */ /* 0x000fcc000fffe808 */
[----:B------:R-:W-:-:S04]  /*2df0*/  ISETP.GE.AND P0, PT, R13, UR6, PT ;  /* 0x000000060d007c0c */ /* 0x000fc8000bf06270 */
[----:B------:R-:W-:-:S13]  /*2e00*/  ISETP.GT.OR P0, PT, R13, 0x3f, P0 ;  /* 0x0000003f0d00780c */ /* 0x000fda0000704670 */
[----:B------:R-:W-:Y:S05]  /*2e10*/  @P0 BRA `(.L_x_124) ;  /* 0x0000000000640947 */ /* 0x000fea0003800000 */
[----:B------:R-:W1:Y:S01]  /*2e20*/  LDC.64 R4, c[0x0][0x2a8] ;  /* 0x0000aa00ff047b82 */ /* 0x000e620000000a00 */
[----:B------:R-:W-:Y:S01]  /*2e30*/  USHF.R.S32.HI UR6, URZ, 0x1f, UR18 ;  /* 0x0000001f3f067899 */ /* 0x000fe20008011412 */
[----:B------:R-:W-:Y:S01]  /*2e40*/  MOV R2, UR4 ;  /* 0x0000000400027c02 */ /* 0x000fe20008000f00 */
[----:B------:R-:W-:Y:S01]  /*2e50*/  USHF.R.S32.HI UR7, URZ, 0x1f, UR4 ;  /* 0x0000001f3f077899 */ /* 0x000fe20008011404 */
[--C-:B------:R-:W-:Y:S01]  /*2e60*/  SHF.R.S32.HI R3, RZ, 0x1f, R13.reuse ;  /* 0x0000001fff037819 */ /* 0x100fe2000001140d */
[----:B------:R-:W-:Y:S01]  /*2e70*/  ULDC.64 UR8, c[0x0][0x2b0] ;  /* 0x0000ac0000087ab9 */ /* 0x000fe20000000a00 */
[----:B------:R-:W-:Y:S02]  /*2e80*/  IADD3 R2, P0, P1, R2, UR18, R13 ;  /* 0x0000001202027c10 */ /* 0x000fe4000f91e00d */
[----:B------:R-:W-:Y:S01]  /*2e90*/  MOV R8, UR6 ;  /* 0x0000000600087c02 */ /* 0x000fe20008000f00 */
[----:B------:R-:W-:-:S03]  /*2ea0*/  UIMAD UR6, UR5, UR8, URZ ;  /* 0x00000008050672a4 */ /* 0x000fc6000f8e023f */
[----:B------:R-:W-:Y:S01]  /*2eb0*/  IADD3.X R3, R8, UR7, R3, P0, P1 ;  /* 0x0000000708037c10 */ /* 0x000fe200087e2403 */
[----:B------:R-:W-:Y:S01]  /*2ec0*/  UIMAD UR6, UR17, UR9, UR6 ;  /* 0x00000009110672a4 */ /* 0x000fe2000f8e0206 */
[----:B------:R-:W-:Y:S01]  /*2ed0*/  FSETP.NEU.FTZ.AND P0, PT, R12, -INF , PT ;  /* 0xff8000000c00780b */ /* 0x000fe20003f1d000 */
[C---:B-1----:R-:W-:Y:S02]  /*2ee0*/  IMAD R0, R4.reuse, UR19, RZ ;  /* 0x0000001304007c24 */ /* 0x042fe4000f8e02ff */
[----:B------:R-:W-:-:S04]  /*2ef0*/  IMAD.WIDE.U32 R2, R4, UR16, R2 ;  /* 0x0000001004027c25 */ /* 0x000fc8000f8e0002 */
[----:B------:R-:W-:Y:S02]  /*2f00*/  IMAD R5, R5, UR16, R0 ;  /* 0x0000001005057c24 */ /* 0x000fe4000f8e0200 */
[----:B------:R-:W-:-:S03]  /*2f10*/  FMUL.FTZ R0, R12, 1.4426950216293334961 ;  /* 0x3fb8aa3b0c007820 */ /* 0x000fc60000410000 */
[----:B------:R-:W-:Y:S02]  /*2f20*/  IADD3 R3, R3, R5, RZ ;  /* 0x0000000503037210 */ /* 0x000fe40007ffe0ff */
[----:B------:R-:W-:Y:S01]  /*2f30*/  MOV R5, UR8 ;  /* 0x0000000800057c02 */ /* 0x000fe20008000f00 */
[----:B------:R-:W-:-:S04]  /*2f40*/  ULDC.64 UR8, c[0x0][0x2a0] ;  /* 0x0000a80000087ab9 */ /* 0x000fc80000000a00 */
[----:B------:R-:W-:-:S05]  /*2f50*/  IMAD.WIDE.U32 R2, R5, UR17, R2 ;  /* 0x0000001105027c25 */ /* 0x000fca000f8e0002 */
[----:B------:R-:W-:Y:S02]  /*2f60*/  IADD3 R3, R3, UR6, RZ ;  /* 0x0000000603037c10 */ /* 0x000fe4000fffe0ff */
[----:B------:R-:W-:-:S04]  /*2f70*/  LEA R4, P1, R2, UR8, 0x2 ;  /* 0x0000000802047c11 */ /* 0x000fc8000f8210ff */
[----:B------:R-:W-:Y:S02]  /*2f80*/  LEA.HI.X R5, R2, UR9, R3, 0x2, P1 ;  /* 0x0000000902057c11 */ /* 0x000fe400088f1403 */
[----:B------:R-:W-:-:S05]  /*2f90*/  FSEL R3, R0, RZ, P0 ;  /* 0x000000ff00037208 */ /* 0x000fca0000000000 */
[----:B------:R1:W-:Y:S02]  /*2fa0*/  STG.E desc[UR10][R4.64], R3 ;  /* 0x0000000304007986 */ /* 0x0003e4000c10190a */
.L_x_124:
[----:B------:R-:W-:Y:S05]  /*2fb0*/  BSYNC B0 ;  /* 0x0000000000007941 */ /* 0x000fea0003800000 */
.L_x_123:
[----:B------:R-:W-:Y:S01]  /*2fc0*/  USHF.L.U32 UR7, UR13, 0xe, URZ ;  /* 0x0000000e0d077899 */ /* 0x000fe2000800063f */
[----:B------:R-:W-:Y:S01]  /*2fd0*/  SHF.L.U32 R0, R13, 0x2, RZ ;  /* 0x000000020d007819 */ /* 0x000fe200000006ff */
[----:B------:R-:W-:Y:S01]  /*2fe0*/  USHF.L.U32 UR6, UR4, 0x8, URZ ;  /* 0x0000000804067899 */ /* 0x000fe2000800063f */
[----:B01----:R-:W-:Y:S01]  /*2ff0*/  IMAD R4, R6, UR19, RZ ;  /* 0x0000001306047c24 */ /* 0x003fe2000f8e02ff */
[----:B------:R-:W-:Y:S02]  /*3000*/  USHF.R.S32.HI UR8, URZ, 0x1f, UR7 ;  /* 0x0000001f3f087899 */ /* 0x000fe40008011407 */
[----:B------:R-:W-:Y:S01]  /*3010*/  MOV R3, UR7 ;  /* 0x0000000700037c02 */ /* 0x000fe20008000f00 */
[----:B------:R-:W-:Y:S01]  /*3020*/  USHF.R.S32.HI UR7, URZ, 0x1f, UR6 ;  /* 0x0000001f3f077899 */ /* 0x000fe20008011406 */
[----:B------:R-:W-:Y:S01]  /*3030*/  IMAD R5, R7, UR16, R4 ;  /* 0x0000001007057c24 */ /* 0x000fe2000f8e0204 */
[----:B------:R-:W-:Y:S01]  /*3040*/  ULDC.64 UR14, c[0x0][0x2e8] ;  /* 0x0000ba00000e7ab9 */ /* 0x000fe20000000a00 */
[----:B------:R-:W-:-:S02]  /*3050*/  IADD3 R2, P0, P1, R0, UR6, R3 ;  /* 0x0000000600027c10 */ /* 0x000fc4000f91e003 */
[----:B------:R-:W-:Y:S02]  /*3060*/  SHF.R.S32.HI R0, RZ, 0x1f, R0 ;  /* 0x0000001fff007819 */ /* 0x000fe40000011400 */
[----:B------:R-:W-:Y:S01]  /*3070*/  MOV R3, UR8 ;  /* 0x0000000800037c02 */ /* 0x000fe20008000f00 */
[----:B------:R-:W-:Y:S02]  /*3080*/  ULDC.64 UR8, c[0x0][0x2d8] ;  /* 0x0000b60000087ab9 */ /* 0x000fe40000000a00 */
[----:B------:R-:W-:Y:S01]  /*3090*/  UIMAD UR6, UR5, UR8, URZ ;  /* 0x00000008050672a4 */ /* 0x000fe2000f8e023f */
[----:B------:R-:W-:Y:S02]  /*30a0*/  IADD3.X R3, R0, UR7, R3, P0, P1 ;  /* 0x0000000700037c10 */ /* 0x000fe400087e2403 */
[----:B------:R-:W-:Y:S01]  /*30b0*/  ISETP.NE.U32.AND P0, PT, RZ, UR14, PT ;  /* 0x0000000eff007c0c */ /* 0x000fe2000bf05070 */
[----:B------:R-:W-:Y:S01]  /*30c0*/  UIMAD UR6, UR17, UR9, UR6 ;  /* 0x00000009110672a4 */ /* 0x000fe2000f8e0206 */
[----:B------:R-:W-:-:S02]  /*30d0*/  IMAD.WIDE.U32 R2, R6, UR16, R2 ;  /* 0x0000001006027c25 */ /* 0x000fc4000f8e0002 */
[----:B------:R-:W-:-:S03]  /*30e0*/  ISETP.NE.AND.EX P0, PT, RZ, UR15, PT, P0 ;  /* 0x0000000fff007c0c */ /* 0x000fc6000bf05300 */
[----:B------:R-:W-:Y:S02]  /*30f0*/  IADD3 R3, R3, R5, RZ ;  /* 0x0000000503037210 */ /* 0x000fe40007ffe0ff */
[----:B------:R-:W-:Y:S01]  /*3100*/  MOV R5, UR8 ;  /* 0x0000000800057c02 */ /* 0x000fe20008000f00 */
[----:B------:R-:W-:Y:S01]  /*3110*/  ULDC.64 UR8, c[0x0][0x2b8] ;  /* 0x0000ae0000087ab9 */ /* 0x000fe20000000a00 */
[----:B------:R-:W-:-:S03]  /*3120*/  ISETP.NE.OR P0, PT, R13, RZ, !P0 ;  /* 0x000000ff0d00720c */ /* 0x000fc60004705670 */
[----:B------:R-:W-:-:S05]  /*3130*/  IMAD.WIDE.U32 R2, R5, UR17, R2 ;  /* 0x0000001105027c25 */ /* 0x000fca000f8e0002 */
[----:B------:R-:W-:Y:S02]  /*3140*/  IADD3 R3, R3, UR6, RZ ;  /* 0x0000000603037c10 */ /* 0x000fe4000fffe0ff */
[----:B------:R-:W-:-:S04]  /*3150*/  LEA R4, P1, R2, UR8, 0x2 ;  /* 0x0000000802047c11 */ /* 0x000fc8000f8210ff */
        /* <DEDUP_REMOVED lines=18> */
[----:B------:R-:W-:Y:S01]  /*3280*/  ULDC UR4, c[0x0][0x2e0] ;  /* 0x0000b80000047ab9 */ /* 0x000fe20000000800 */
[----:B------:R-:W-:Y:S01]  /*3290*/  ULDC UR6, c[0x0][0x220] ;  /* 0x0000880000067ab9 */ /* 0x000fe20000000800 */
[----:B------:R-:W-:-:S04]  /*32a0*/  UIMAD UR4, UR13, UR4, UR12 ;  /* 0x000000040d0472a4 */ /* 0x000fc8000f8e020c */
[----:B------:R-:W-:-:S03]  /*32b0*/  UIMAD UR6, UR4, UR6, UR16 ;  /* 0x00000006040672a4 */ /* 0x000fc6000f8e0210 */
[----:B------:R-:W-:Y:S02]  /*32c0*/  ULDC.64 UR4, c[0x0][0x2e8] ;  /* 0x0000ba0000047ab9 */ /* 0x000fe40000000a00 */
[----:B------:R-:W-:-:S06]  /*32d0*/  UIMAD.WIDE UR4, UR6, 0x4, UR4 ;  /* 0x00000004060478a5 */ /* 0x000fcc000f8e0204 */
[----:B------:R-:W-:Y:S02]  /*32e0*/  MOV R2, UR4 ;  /* 0x0000000400027c02 */ /* 0x000fe40008000f00 */
[----:B------:R-:W-:-:S05]  /*32f0*/  MOV R3, UR5 ;  /* 0x0000000500037c02 */ /* 0x000fca0008000f00 */
[----:B------:R-:W-:Y:S01]  /*3300*/  STG.E desc[UR10][R2.64], RZ ;  /* 0x000000ff02007986 */ /* 0x000fe2000c10190a */
[----:B------:R-:W-:Y:S05]  /*3310*/  EXIT ;  /* 0x000000000000794d */ /* 0x000fea0003800000 */
.L_x_125:
        /* <DEDUP_REMOVED lines=14> */
.L_x_155:


//--------------------- .nv.shared._ZN7cutlass13device_kernelIN5flash19enable_sm80_to_sm89INS1_16FlashAttnBwdSm80INS1_25CollectiveMainloopBwdSm80ILi1ELi1EN4cute5tupleIJNS5_1CILi32EEENS7_ILi64EEENS7_ILi256EEEEEENS_6half_tEfNS_4arch4Sm80ELb0ELb0ELb1ELb0ELb0ELb0ELb0ELb0ELi2ELi2ELi2ELi1ELb1EEENS1_21CollectiveEpilogueBwdISB_SC_SE_Li256ELb0ELb0ELi4EEENS1_19SingleTileSchedulerILb0ELb0ELb0ELi64EEEEEEEEEvNT_6ParamsE --------------------------
	.section	.nv.shared._ZN7cutlass13device_kernelIN5flash19enable_sm80_to_sm89INS1_16FlashAttnBwdSm80INS1_25CollectiveMainloopBwdSm80ILi1ELi1EN4cute5tupleIJNS5_1CILi32EEENS7_ILi64EEENS7_ILi256EEEEEENS_6half_tEfNS_4arch4Sm80ELb0ELb0ELb1ELb0ELb0ELb0ELb0ELb0ELi2ELi2ELi2ELi1ELb1EEENS1_21CollectiveEpilogueBwdISB_SC_SE_Li256ELb0ELb0ELi4EEENS1_19SingleTileSchedulerILb0ELb0ELb0ELi64EEEEEEEEEvNT_6ParamsE,"aw",@nobits
	.sectionflags	@""
	.align	16
	.zero		1024


//--------------------- .nv.shared.reserved.0     --------------------------
	.section	.nv.shared.reserved.0,"aw",@nobits
	.weak		__nv_reservedSMEM_offset_0_alias
	.size		__nv_reservedSMEM_offset_0_alias, 0, 0
	.other		__nv_reservedSMEM_offset_0_alias,@"STO_CUDA_RESERVED_SHARED STV_DEFAULT"
__nv_reservedSMEM_offset_0_alias:
	.zero		0


//--------------------- .nv.global                --------------------------
	.section	.nv.global,"aw",@nobits
.nv.global:
	.type		_ZN74_INTERNAL_47d7184e_38_flash_bwd_hdim256_fp16_softcap_sm80_cu_b81ac279_31234cute1_E,@object
	.size		_ZN74_INTERNAL_47d7184e_38_flash_bwd_hdim256_fp16_softcap_sm80_cu_b81ac279_31234cute1_E,(_ZN74_INTERNAL_47d7184e_38_flash_bwd_hdim256_fp16_softcap_sm80_cu_b81ac279_31234cuda3std3__45__cpo6cbeginE - _ZN74_INTERNAL_47d7184e_38_flash_bwd_hdim256_fp16_softcap_sm80_cu_b81ac279_31234cute1_E)
_ZN74_INTERNAL_47d7184e_38_flash_bwd_hdim256_fp16_softcap_sm80_cu_b81ac279_31234cute1_E:
	.zero		1
	.type		_ZN74_INTERNAL_47d7184e_38_flash_bwd_hdim256_fp16_softcap_sm80_cu_b81ac279_31234cuda3std3__45__cpo6cbeginE,@object
	.size		_ZN74_INTERNAL_47d7184e_38_flash_bwd_hdim256_fp16_softcap_sm80_cu_b81ac279_31234cuda3std3__45__cpo6cbeginE,(_ZN74_INTERNAL_47d7184e_38_flash_bwd_hdim256_fp16_softcap_sm80_cu_b81ac279_31234cuda3std3__48in_placeE - _ZN74_INTERNAL_47d7184e_38_flash_bwd_hdim256_fp16_softcap_sm80_cu_b81ac279_31234cuda3std3__45__cpo6cbeginE)
_ZN74_INTERNAL_47d7184e_38_flash_bwd_hdim256_fp16_softcap_sm80_cu_b81ac279_31234cuda3std3__45__cpo6cbeginE:
	.zero		1
	.type		_ZN74_INTERNAL_47d7184e_38_flash_bwd_hdim256_fp16_softcap_sm80_cu_b81ac279_31234cuda3std3__48in_placeE,@object
	.size		_ZN74_INTERNAL_47d7184e_38_flash_bwd_hdim256_fp16_softcap_sm80_cu_b81ac279_31234cuda3std3__48in_placeE,(_ZN74_INTERNAL_47d7184e_38_flash_bwd_hdim256_fp16_softcap_sm80_cu_b81ac279_31234cuda3std6ranges3__45__cpo9iter_moveE - _ZN74_INTERNAL_47d7184e_38_flash_bwd_hdim256_fp16_softcap_sm80_cu_b81ac279_31234cuda3std3__48in_placeE)
_ZN74_INTERNAL_47d7184e_38_flash_bwd_hdim256_fp16_softcap_sm80_cu_b81ac279_31234cuda3std3__48in_placeE:
	.zero		1
	.type		_ZN74_INTERNAL_47d7184e_38_flash_bwd_hdim256_fp16_softcap_sm80_cu_b81ac279_31234cuda3std6ranges3__45__cpo9iter_moveE,@object
	.size		_ZN74_INTERNAL_47d7184e_38_flash_bwd_hdim256_fp16_softcap_sm80_cu_b81ac279_31234cuda3std6ranges3__45__cpo9iter_moveE,(_ZN74_INTERNAL_47d7184e_38_flash_bwd_hdim256_fp16_softcap_sm80_cu_b81ac279_31234cuda3std3__45__cpo5beginE - _ZN74_INTERNAL_47d7184e_38_flash_bwd_hdim256_fp16_softcap_sm80_cu_b81ac279_31234cuda3std6ranges3__45__cpo9iter_moveE)
_ZN74_INTERNAL_47d7184e_38_flash_bwd_hdim256_fp16_softcap_sm80_cu_b81ac279_31234cuda3std6ranges3__45__cpo9iter_moveE:
	.zero		1
	.type		_ZN74_INTERNAL_47d7184e_38_flash_bwd_hdim256_fp16_softcap_sm80_cu_b81ac279_31234cuda3std3__45__cpo5beginE,@object
	.size		_ZN74_INTERNAL_47d7184e_38_flash_bwd_hdim256_fp16_softcap_sm80_cu_b81ac279_31234cuda3std3__45__cpo5beginE,(_ZN74_INTERNAL_47d7184e_38_flash_bwd_hdim256_fp16_softcap_sm80_cu_b81ac279_31234cuda3std3__476_GLOBAL__N__47d7184e_38_flash_bwd_hdim256_fp16_softcap_sm80_cu_b81ac279_31236ignoreE - _ZN74_INTERNAL_47d7184e_38_flash_bwd_hdim256_fp16_softcap_sm80_cu_b81ac279_31234cuda3std3__45__cpo5beginE)
_ZN74_INTERNAL_47d7184e_38_flash_bwd_hdim256_fp16_softcap_sm80_cu_b81ac279_31234cuda3std3__45__cpo5beginE:
	.zero		1
	.type		_ZN74_INTERNAL_47d7184e_38_flash_bwd_hdim256_fp16_softcap_sm80_cu_b81ac279_31234cuda3std3__476_GLOBAL__N__47d7184e_38_flash_bwd_hdim256_fp16_softcap_sm80_cu_b81ac279_31236ignoreE,@object
	.size		_ZN74_INTERNAL_47d7184e_38_flash_bwd_hdim256_fp16_softcap_sm80_cu_b81ac279_31234cuda3std3__476_GLOBAL__N__47d7184e_38_flash_bwd_hdim256_fp16_softcap_sm80_cu_b81ac279_31236ignoreE,(_ZN74_INTERNAL_47d7184e_38_flash_bwd_hdim256_fp16_softcap_sm80_cu_b81ac279_31234cute7productE - _ZN74_INTERNAL_47d7184e_38_flash_bwd_hdim256_fp16_softcap_sm80_cu_b81ac279_31234cuda3std3__476_GLOBAL__N__47d7184e_38_flash_bwd_hdim256_fp16_softcap_sm80_cu_b81ac279_31236ignoreE)
_ZN74_INTERNAL_47d7184e_38_flash_bwd_hdim256_fp16_softcap_sm80_cu_b81ac279_31234cuda3std3__476_GLOBAL__N__47d7184e_38_flash_bwd_hdim256_fp16_softcap_sm80_cu_b81ac279_31236ignoreE:
	.zero		1
	.type		_ZN74_INTERNAL_47d7184e_38_flash_bwd_hdim256_fp16_softcap_sm80_cu_b81ac279_31234cute7productE,@object
	.size		_ZN74_INTERNAL_47d7184e_38_flash_bwd_hdim256_fp16_softcap_sm80_cu_b81ac279_31234cute7productE,(_ZN74_INTERNAL_47d7184e_38_flash_bwd_hdim256_fp16_softcap_sm80_cu_b81ac279_31234cuda3std3__45__cpo3endE - _ZN74_INTERNAL_47d7184e_38_flash_bwd_hdim256_fp16_softcap_sm80_cu_b81ac279_31234cute7productE)
_ZN74_INTERNAL_47d7184e_38_flash_bwd_hdim256_fp16_softcap_sm80_cu_b81ac279_31234cute7productE:
	.zero		1
	.type		_ZN74_INTERNAL_47d7184e_38_flash_bwd_hdim256_fp16_softcap_sm80_cu_b81ac279_31234cuda3std3__45__cpo3endE,@object
	.size		_ZN74_INTERNAL_47d7184e_38_flash_bwd_hdim256_fp16_softcap_sm80_cu_b81ac279_31234cuda3std3__45__cpo3endE,(_ZN74_INTERNAL_47d7184e_38_flash_bwd_hdim256_fp16_softcap_sm80_cu_b81ac279_31234cuda3std3__419piecewise_constructE - _ZN74_INTERNAL_47d7184e_38_flash_bwd_hdim256_fp16_softcap_sm80_cu_b81ac279_31234cuda3std3__45__cpo3endE)
_ZN74_INTERNAL_47d7184e_38_flash_bwd_hdim256_fp16_softcap_sm80_cu_b81ac279_31234cuda3std3__45__cpo3endE:
	.zero		1
	.type		_ZN74_INTERNAL_47d7184e_38_flash_bwd_hdim256_fp16_softcap_sm80_cu_b81ac279_31234cuda3std3__419piecewise_constructE,@object
	.size		_ZN74_INTERNAL_47d7184e_38_flash_bwd_hdim256_fp16_softcap_sm80_cu_b81ac279_31234cuda3std3__419piecewise_constructE,(_ZN74_INTERNAL_47d7184e_38_flash_bwd_hdim256_fp16_softcap_sm80_cu_b81ac279_31234cuda3std3__45__cpo4cendE - _ZN74_INTERNAL_47d7184e_38_flash_bwd_hdim256_fp16_softcap_sm80_cu_b81ac279_31234cuda3std3__419piecewise_constructE)
_ZN74_INTERNAL_47d7184e_38_flash_bwd_hdim256_fp16_softcap_sm80_cu_b81ac279_31234cuda3std3__419piecewise_constructE:
	.zero		1
	.type		_ZN74_INTERNAL_47d7184e_38_flash_bwd_hdim256_fp16_softcap_sm80_cu_b81ac279_31234cuda3std3__45__cpo4cendE,@object
	.size		_ZN74_INTERNAL_47d7184e_38_flash_bwd_hdim256_fp16_softcap_sm80_cu_b81ac279_31234cuda3std3__45__cpo4cendE,(_ZN74_INTERNAL_47d7184e_38_flash_bwd_hdim256_fp16_softcap_sm80_cu_b81ac279_31234cuda3std6ranges3__45__cpo4swapE - _ZN74_INTERNAL_47d7184e_38_flash_bwd_hdim256_fp16_softcap_sm80_cu_b81ac279_31234cuda3std3__45__cpo4cendE)
_ZN74_INTERNAL_47d7184e_38_flash_bwd_hdim256_fp16_softcap_sm80_cu_b81ac279_31234cuda3std3__45__cpo4cendE:
	.zero		1
	.type		_ZN74_INTERNAL_47d7184e_38_flash_bwd_hdim256_fp16_softcap_sm80_cu_b81ac279_31234cuda3std6ranges3__45__cpo4swapE,@object
	.size		_ZN74_INTERNAL_47d7184e_38_flash_bwd_hdim256_fp16_softcap_sm80_cu_b81ac279_31234cuda3std6ranges3__45__cpo4swapE,(.L_7 - _ZN74_INTERNAL_47d7184e_38_flash_bwd_hdim256_fp16_softcap_sm80_cu_b81ac279_31234cuda3std6ranges3__45__cpo4swapE)
_ZN74_INTERNAL_47d7184e_38_flash_bwd_hdim256_fp16_softcap_sm80_cu_b81ac279_31234cuda3std6ranges3__45__cpo4swapE:
	.zero		1
.L_7:


//--------------------- .nv.shared._ZN7cutlass13device_kernelIN5flash19enable_sm80_to_sm89INS1_16FlashAttnBwdSm80INS1_25CollectiveMainloopBwdSm80ILi1ELi1EN4cute5tupleIJNS5_1CILi32EEENS7_ILi64EEENS7_ILi256EEEEEENS_6half_tEfNS_4arch4Sm80ELb0ELb0ELb1ELb0ELb0ELb0ELb0ELb0ELi2ELi2ELi2ELi1ELb1EEENS1_24CollectiveEpilogueBwdGQAISB_fSE_Li256ELb0ELb0EEENS1_19SingleTileSchedulerILb0ELb0ELb0ELi64EEEEEEEEEvNT_6ParamsE --------------------------
	.section	.nv.shared._ZN7cutlass13device_kernelIN5flash19enable_sm80_to_sm89INS1_16FlashAttnBwdSm80INS1_25CollectiveMainloopBwdSm80ILi1ELi1EN4cute5tupleIJNS5_1CILi32EEENS7_ILi64EEENS7_ILi256EEEEEENS_6half_tEfNS_4arch4Sm80ELb0ELb0ELb1ELb0ELb0ELb0ELb0ELb0ELi2ELi2ELi2ELi1ELb1EEENS1_24CollectiveEpilogueBwdGQAISB_fSE_Li256ELb0ELb0EEENS1_19SingleTileSchedulerILb0ELb0ELb0ELi64EEEEEEEEEvNT_6ParamsE,"aw",@nobits
	.sectionflags	@""
	.align	16
	.zero		1024


//--------------------- .nv.shared._ZN7cutlass13device_kernelIN5flash19enable_sm80_to_sm89INS1_16FlashAttnBwdSm80INS1_25CollectiveMainloopBwdSm80ILi1ELi1EN4cute5tupleIJNS5_1CILi32EEENS7_ILi64EEENS7_ILi256EEEEEENS_6half_tEfNS_4arch4Sm80ELb0ELb0ELb1ELb1ELb0ELb0ELb0ELb0ELi2ELi2ELi2ELi1ELb1EEENS1_21CollectiveEpilogueBwdISB_SC_SE_Li256ELb1ELb0ELi4EEENS1_19SingleTileSchedulerILb1ELb0ELb0ELi64EEEEEEEEEvNT_6ParamsE --------------------------
	.section	.nv.shared._ZN7cutlass13device_kernelIN5flash19enable_sm80_to_sm89INS1_16FlashAttnBwdSm80INS1_25CollectiveMainloopBwdSm80ILi1ELi1EN4cute5tupleIJNS5_1CILi32EEENS7_ILi64EEENS7_ILi256EEEEEENS_6half_tEfNS_4arch4Sm80ELb0ELb0ELb1ELb1ELb0ELb0ELb0ELb0ELi2ELi2ELi2ELi1ELb1EEENS1_21CollectiveEpilogueBwdISB_SC_SE_Li256ELb1ELb0ELi4EEENS1_19SingleTileSchedulerILb1ELb0ELb0ELi64EEEEEEEEEvNT_6ParamsE,"aw",@nobits
	.sectionflags	@""
	.align	16
	.zero		1024


//--------------------- .nv.shared._ZN7cutlass13device_kernelIN5flash19enable_sm80_to_sm89INS1_16FlashAttnBwdSm80INS1_25CollectiveMainloopBwdSm80ILi1ELi1EN4cute5tupleIJNS5_1CILi32EEENS7_ILi64EEENS7_ILi256EEEEEENS_6half_tEfNS_4arch4Sm80ELb0ELb0ELb1ELb1ELb0ELb0ELb0ELb0ELi2ELi2ELi2ELi1ELb1EEENS1_24CollectiveEpilogueBwdGQAISB_fSE_Li256ELb1ELb0EEENS1_19SingleTileSchedulerILb1ELb0ELb0ELi64EEEEEEEEEvNT_6ParamsE --------------------------
	.section	.nv.shared._ZN7cutlass13device_kernelIN5flash19enable_sm80_to_sm89INS1_16FlashAttnBwdSm80INS1_25CollectiveMainloopBwdSm80ILi1ELi1EN4cute5tupleIJNS5_1CILi32EEENS7_ILi64EEENS7_ILi256EEEEEENS_6half_tEfNS_4arch4Sm80ELb0ELb0ELb1ELb1ELb0ELb0ELb0ELb0ELi2ELi2ELi2ELi1ELb1EEENS1_24CollectiveEpilogueBwdGQAISB_fSE_Li256ELb1ELb0EEENS1_19SingleTileSchedulerILb1ELb0ELb0ELi64EEEEEEEEEvNT_6ParamsE,"aw",@nobits
	.sectionflags	@""
	.align	16
	.zero		1024


//--------------------- .nv.shared._ZN7cutlass13device_kernelIN5flash19enable_sm80_to_sm89INS1_16FlashAttnBwdSm80INS1_25CollectiveMainloopBwdSm80ILi1ELi1EN4cute5tupleIJNS5_1CILi32EEENS7_ILi64EEENS7_ILi256EEEEEENS_6half_tEfNS_4arch4Sm80ELb0ELb1ELb1ELb0ELb0ELb0ELb0ELb0ELi2ELi2ELi2ELi1ELb1EEENS1_21CollectiveEpilogueBwdISB_SC_SE_Li256ELb0ELb0ELi4EEENS1_19SingleTileSchedulerILb0ELb0ELb0ELi64EEEEEEEEEvNT_6ParamsE --------------------------
	.section	.nv.shared._ZN7cutlass13device_kernelIN5flash19enable_sm80_to_sm89INS1_16FlashAttnBwdSm80INS1_25CollectiveMainloopBwdSm80ILi1ELi1EN4cute5tupleIJNS5_1CILi32EEENS7_ILi64EEENS7_ILi256EEEEEENS_6half_tEfNS_4arch4Sm80ELb0ELb1ELb1ELb0ELb0ELb0ELb0ELb0ELi2ELi2ELi2ELi1ELb1EEENS1_21CollectiveEpilogueBwdISB_SC_SE_Li256ELb0ELb0ELi4EEENS1_19SingleTileSchedulerILb0ELb0ELb0ELi64EEEEEEEEEvNT_6ParamsE,"aw",@nobits
	.sectionflags	@""
	.align	16
	.zero		1024


//--------------------- .nv.shared._ZN7cutlass13device_kernelIN5flash19enable_sm80_to_sm89INS1_16FlashAttnBwdSm80INS1_25CollectiveMainloopBwdSm80ILi1ELi1EN4cute5tupleIJNS5_1CILi32EEENS7_ILi64EEENS7_ILi256EEEEEENS_6half_tEfNS_4arch4Sm80ELb0ELb1ELb1ELb0ELb0ELb0ELb0ELb0ELi2ELi2ELi2ELi1ELb1EEENS1_24CollectiveEpilogueBwdGQAISB_fSE_Li256ELb0ELb0EEENS1_19SingleTileSchedulerILb0ELb0ELb0ELi64EEEEEEEEEvNT_6ParamsE --------------------------
	.section	.nv.shared._ZN7cutlass13device_kernelIN5flash19enable_sm80_to_sm89INS1_16FlashAttnBwdSm80INS1_25CollectiveMainloopBwdSm80ILi1ELi1EN4cute5tupleIJNS5_1CILi32EEENS7_ILi64EEENS7_ILi256EEEEEENS_6half_tEfNS_4arch4Sm80ELb0ELb1ELb1ELb0ELb0ELb0ELb0ELb0ELi2ELi2ELi2ELi1ELb1EEENS1_24CollectiveEpilogueBwdGQAISB_fSE_Li256ELb0ELb0EEENS1_19SingleTileSchedulerILb0ELb0ELb0ELi64EEEEEEEEEvNT_6ParamsE,"aw",@nobits
	.sectionflags	@""
	.align	16
	.zero		1024


//--------------------- .nv.shared._ZN7cutlass13device_kernelIN5flash19enable_sm80_to_sm89INS1_16FlashAttnBwdSm80INS1_25CollectiveMainloopBwdSm80ILi1ELi1EN4cute5tupleIJNS5_1CILi32EEENS7_ILi64EEENS7_ILi256EEEEEENS_6half_tEfNS_4arch4Sm80ELb0ELb1ELb1ELb1ELb0ELb0ELb0ELb0ELi2ELi2ELi2ELi1ELb1EEENS1_21CollectiveEpilogueBwdISB_SC_SE_Li256ELb1ELb0ELi4EEENS1_19SingleTileSchedulerILb1ELb0ELb0ELi64EEEEEEEEEvNT_6ParamsE --------------------------
	.section	.nv.shared._ZN7cutlass13device_kernelIN5flash19enable_sm80_to_sm89INS1_16FlashAttnBwdSm80INS1_25CollectiveMainloopBwdSm80ILi1ELi1EN4cute5tupleIJNS5_1CILi32EEENS7_ILi64EEENS7_ILi256EEEEEENS_6half_tEfNS_4arch4Sm80ELb0ELb1ELb1ELb1ELb0ELb0ELb0ELb0ELi2ELi2ELi2ELi1ELb1EEENS1_21CollectiveEpilogueBwdISB_SC_SE_Li256ELb1ELb0ELi4EEENS1_19SingleTileSchedulerILb1ELb0ELb0ELi64EEEEEEEEEvNT_6ParamsE,"aw",@nobits
	.sectionflags	@""
	.align	16
	.zero		1024


//--------------------- .nv.shared._ZN7cutlass13device_kernelIN5flash19enable_sm80_to_sm89INS1_16FlashAttnBwdSm80INS1_25CollectiveMainloopBwdSm80ILi1ELi1EN4cute5tupleIJNS5_1CILi32EEENS7_ILi64EEENS7_ILi256EEEEEENS_6half_tEfNS_4arch4Sm80ELb0ELb1ELb1ELb1ELb0ELb0ELb0ELb0ELi2ELi2ELi2ELi1ELb1EEENS1_24CollectiveEpilogueBwdGQAISB_fSE_Li256ELb1ELb0EEENS1_19SingleTileSchedulerILb1ELb0ELb0ELi64EEEEEEEEEvNT_6ParamsE --------------------------
	.section	.nv.shared._ZN7cutlass13device_kernelIN5flash19enable_sm80_to_sm89INS1_16FlashAttnBwdSm80INS1_25CollectiveMainloopBwdSm80ILi1ELi1EN4cute5tupleIJNS5_1CILi32EEENS7_ILi64EEENS7_ILi256EEEEEENS_6half_tEfNS_4arch4Sm80ELb0ELb1ELb1ELb1ELb0ELb0ELb0ELb0ELi2ELi2ELi2ELi1ELb1EEENS1_24CollectiveEpilogueBwdGQAISB_fSE_Li256ELb1ELb0EEENS1_19SingleTileSchedulerILb1ELb0ELb0ELi64EEEEEEEEEvNT_6ParamsE,"aw",@nobits
	.sectionflags	@""
	.align	16
	.zero		1024


//--------------------- .nv.shared._ZN7cutlass13device_kernelIN5flash19enable_sm80_to_sm89INS1_16FlashAttnBwdSm80INS1_25CollectiveMainloopBwdSm80ILi1ELi1EN4cute5tupleIJNS5_1CILi32EEENS7_ILi64EEENS7_ILi256EEEEEENS_6half_tEfNS_4arch4Sm80ELb1ELb0ELb1ELb0ELb0ELb0ELb0ELb0ELi2ELi2ELi2ELi1ELb1EEENS1_21CollectiveEpilogueBwdISB_SC_SE_Li256ELb0ELb0ELi4EEENS1_25SingleTileBwdLPTSchedulerILb0ELi64ELb0EEEEEEEEEvNT_6ParamsE --------------------------
	.section	.nv.shared._ZN7cutlass13device_kernelIN5flash19enable_sm80_to_sm89INS1_16FlashAttnBwdSm80INS1_25CollectiveMainloopBwdSm80ILi1ELi1EN4cute5tupleIJNS5_1CILi32EEENS7_ILi64EEENS7_ILi256EEEEEENS_6half_tEfNS_4arch4Sm80ELb1ELb0ELb1ELb0ELb0ELb0ELb0ELb0ELi2ELi2ELi2ELi1ELb1EEENS1_21CollectiveEpilogueBwdISB_SC_SE_Li256ELb0ELb0ELi4EEENS1_25SingleTileBwdLPTSchedulerILb0ELi64ELb0EEEEEEEEEvNT_6ParamsE,"aw",@nobits
	.sectionflags	@""
	.align	16
	.zero		1024


//--------------------- .nv.shared._ZN7cutlass13device_kernelIN5flash19enable_sm80_to_sm89INS1_16FlashAttnBwdSm80INS1_25CollectiveMainloopBwdSm80ILi1ELi1EN4cute5tupleIJNS5_1CILi32EEENS7_ILi64EEENS7_ILi256EEEEEENS_6half_tEfNS_4arch4Sm80ELb1ELb0ELb1ELb0ELb0ELb0ELb0ELb0ELi2ELi2ELi2ELi1ELb1EEENS1_24CollectiveEpilogueBwdGQAISB_fSE_Li256ELb0ELb0EEENS1_25SingleTileBwdLPTSchedulerILb0ELi64ELb0EEEEEEEEEvNT_6ParamsE --------------------------
	.section	.nv.shared._ZN7cutlass13device_kernelIN5flash19enable_sm80_to_sm89INS1_16FlashAttnBwdSm80INS1_25CollectiveMainloopBwdSm80ILi1ELi1EN4cute5tupleIJNS5_1CILi32EEENS7_ILi64EEENS7_ILi256EEEEEENS_6half_tEfNS_4arch4Sm80ELb1ELb0ELb1ELb0ELb0ELb0ELb0ELb0ELi2ELi2ELi2ELi1ELb1EEENS1_24CollectiveEpilogueBwdGQAISB_fSE_Li256ELb0ELb0EEENS1_25SingleTileBwdLPTSchedulerILb0ELi64ELb0EEEEEEEEEvNT_6ParamsE,"aw",@nobits
	.sectionflags	@""
	.align	16
	.zero		1024


//--------------------- .nv.shared._ZN7cutlass13device_kernelIN5flash22FlashAttnBwdPreprocessIN4cute5tupleIJNS3_1CILi32EEENS5_ILi256EEEEEENS_6half_tEfNS_4arch4Sm80ELb1ELb0EEEEEvNT_6ParamsE --------------------------
	.section	.nv.shared._ZN7cutlass13device_kernelIN5flash22FlashAttnBwdPreprocessIN4cute5tupleIJNS3_1CILi32EEENS5_ILi256EEEEEENS_6half_tEfNS_4arch4Sm80ELb1ELb0EEEEEvNT_6ParamsE,"aw",@nobits
	.sectionflags	@""
	.align	16
	.zero		1024


//--------------------- .nv.shared._ZN7cutlass13device_kernelIN5flash19enable_sm80_to_sm89INS1_16FlashAttnBwdSm80INS1_25CollectiveMainloopBwdSm80ILi1ELi1EN4cute5tupleIJNS5_1CILi32EEENS7_ILi64EEENS7_ILi256EEEEEENS_6half_tEfNS_4arch4Sm80ELb1ELb0ELb1ELb1ELb0ELb0ELb0ELb0ELi2ELi2ELi2ELi1ELb1EEENS1_21CollectiveEpilogueBwdISB_SC_SE_Li256ELb1ELb0ELi4EEENS1_25SingleTileBwdLPTSchedulerILb1ELi64ELb0EEEEEEEEEvNT_6ParamsE --------------------------
	.section	.nv.shared._ZN7cutlass13device_kernelIN5flash19enable_sm80_to_sm89INS1_16FlashAttnBwdSm80INS1_25CollectiveMainloopBwdSm80ILi1ELi1EN4cute5tupleIJNS5_1CILi32EEENS7_ILi64EEENS7_ILi256EEEEEENS_6half_tEfNS_4arch4Sm80ELb1ELb0ELb1ELb1ELb0ELb0ELb0ELb0ELi2ELi2ELi2ELi1ELb1EEENS1_21CollectiveEpilogueBwdISB_SC_SE_Li256ELb1ELb0ELi4EEENS1_25SingleTileBwdLPTSchedulerILb1ELi64ELb0EEEEEEEEEvNT_6ParamsE,"aw",@nobits
	.sectionflags	@""
	.align	16
	.zero		1024


//--------------------- .nv.shared._ZN7cutlass13device_kernelIN5flash32FlashAttnBwdPostprocessConvertdQIN4cute5tupleIJNS3_1CILi32EEENS5_ILi256EEEEEENS_6half_tEfNS_4arch4Sm80ELi256ENS3_8TiledMMAINS3_8MMA_AtomIJNS3_28SM80_16x8x16_F32F16F16F32_TNEEEENS3_6LayoutINS4_IJNS5_ILi1EEENS5_ILi8EEESH_EEENS4_IJNS5_ILi0EEESH_SK_EEEEENS4_IJNS5_ILi16EEENS5_ILi128EEESN_EEEEELb0EEEEEvNT_6ParamsE --------------------------
	.section	.nv.shared._ZN7cutlass13device_kernelIN5flash32FlashAttnBwdPostprocessConvertdQIN4cute5tupleIJNS3_1CILi32EEENS5_ILi256EEEEEENS_6half_tEfNS_4arch4Sm80ELi256ENS3_8TiledMMAINS3_8MMA_AtomIJNS3_28SM80_16x8x16_F32F16F16F32_TNEEEENS3_6LayoutINS4_IJNS5_ILi1EEENS5_ILi8EEESH_EEENS4_IJNS5_ILi0EEESH_SK_EEEEENS4_IJNS5_ILi16EEENS5_ILi128EEESN_EEEEELb0EEEEEvNT_6ParamsE,"aw",@nobits
	.sectionflags	@""
	.align	16
	.zero		1024


//--------------------- .nv.shared._ZN7cutlass13device_kernelIN5flash19enable_sm80_to_sm89INS1_16FlashAttnBwdSm80INS1_25CollectiveMainloopBwdSm80ILi1ELi1EN4cute5tupleIJNS5_1CILi32EEENS7_ILi64EEENS7_ILi256EEEEEENS_6half_tEfNS_4arch4Sm80ELb1ELb0ELb1ELb1ELb0ELb0ELb0ELb0ELi2ELi2ELi2ELi1ELb1EEENS1_24CollectiveEpilogueBwdGQAISB_fSE_Li256ELb1ELb0EEENS1_25SingleTileBwdLPTSchedulerILb1ELi64ELb0EEEEEEEEEvNT_6ParamsE --------------------------
	.section	.nv.shared._ZN7cutlass13device_kernelIN5flash19enable_sm80_to_sm89INS1_16FlashAttnBwdSm80INS1_25CollectiveMainloopBwdSm80ILi1ELi1EN4cute5tupleIJNS5_1CILi32EEENS7_ILi64EEENS7_ILi256EEEEEENS_6half_tEfNS_4arch4Sm80ELb1ELb0ELb1ELb1ELb0ELb0ELb0ELb0ELi2ELi2ELi2ELi1ELb1EEENS1_24CollectiveEpilogueBwdGQAISB_fSE_Li256ELb1ELb0EEENS1_25SingleTileBwdLPTSchedulerILb1ELi64ELb0EEEEEEEEEvNT_6ParamsE,"aw",@nobits
	.sectionflags	@""
	.align	16
	.zero		1024


//--------------------- .nv.shared._ZN7cutlass13device_kernelIN5flash22FlashAttnBwdPreprocessIN4cute5tupleIJNS3_1CILi32EEENS5_ILi256EEEEEENS_6half_tEfNS_4arch4Sm80ELb1ELb1EEEEEvNT_6ParamsE --------------------------
	.section	.nv.shared._ZN7cutlass13device_kernelIN5flash22FlashAttnBwdPreprocessIN4cute5tupleIJNS3_1CILi32EEENS5_ILi256EEEEEENS_6half_tEfNS_4arch4Sm80ELb1ELb1EEEEEvNT_6ParamsE,"aw",@nobits
	.sectionflags	@""
	.align	16
	.zero		1024


//--------------------- .nv.shared._ZN7cutlass13device_kernelIN5flash19enable_sm80_to_sm89INS1_16FlashAttnBwdSm80INS1_25CollectiveMainloopBwdSm80ILi1ELi1EN4cute5tupleIJNS5_1CILi64EEES8_NS7_ILi256EEEEEENS_6half_tEfNS_4arch4Sm80ELb0ELb0ELb1ELb0ELb0ELb0ELb0ELb0ELi2ELi4ELi2ELi2ELb0EEENS1_21CollectiveEpilogueBwdISA_SB_SD_Li256ELb0ELb0ELi4EEENS1_19SingleTileSchedulerILb0ELb0ELb0ELi64EEEEEEEEEvNT_6ParamsE --------------------------
	.section	.nv.shared._ZN7cutlass13device_kernelIN5flash19enable_sm80_to_sm89INS1_16FlashAttnBwdSm80INS1_25CollectiveMainloopBwdSm80ILi1ELi1EN4cute5tupleIJNS5_1CILi64EEES8_NS7_ILi256EEEEEENS_6half_tEfNS_4arch4Sm80ELb0ELb0ELb1ELb0ELb0ELb0ELb0ELb0ELi2ELi4ELi2ELi2ELb0EEENS1_21CollectiveEpilogueBwdISA_SB_SD_Li256ELb0ELb0ELi4EEENS1_19SingleTileSchedulerILb0ELb0ELb0ELi64EEEEEEEEEvNT_6ParamsE,"aw",@nobits
	.sectionflags	@""
	.align	16
	.zero		1024


//--------------------- .nv.shared._ZN7cutlass13device_kernelIN5flash19enable_sm80_to_sm89INS1_16FlashAttnBwdSm80INS1_25CollectiveMainloopBwdSm80ILi1ELi1EN4cute5tupleIJNS5_1CILi64EEES8_NS7_ILi256EEEEEENS_6half_tEfNS_4arch4Sm80ELb0ELb0ELb1ELb0ELb0ELb0ELb0ELb0ELi2ELi4ELi2ELi2ELb0EEENS1_24CollectiveEpilogueBwdGQAISA_fSD_Li256ELb0ELb0EEENS1_19SingleTileSchedulerILb0ELb0ELb0ELi64EEEEEEEEEvNT_6ParamsE --------------------------
	.section	.nv.shared._ZN7cutlass13device_kernelIN5flash19enable_sm80_to_sm89INS1_16FlashAttnBwdSm80INS1_25CollectiveMainloopBwdSm80ILi1ELi1EN4cute5tupleIJNS5_1CILi64EEES8_NS7_ILi256EEEEEENS_6half_tEfNS_4arch4Sm80ELb0ELb0ELb1ELb0ELb0ELb0ELb0ELb0ELi2ELi4ELi2ELi2ELb0EEENS1_24CollectiveEpilogueBwdGQAISA_fSD_Li256ELb0ELb0EEENS1_19SingleTileSchedulerILb0ELb0ELb0ELi64EEEEEEEEEvNT_6ParamsE,"aw",@nobits
	.sectionflags	@""
	.align	16
	.zero		1024


//--------------------- .nv.shared._ZN7cutlass13device_kernelIN5flash19enable_sm80_to_sm89INS1_16FlashAttnBwdSm80INS1_25CollectiveMainloopBwdSm80ILi1ELi1EN4cute5tupleIJNS5_1CILi64EEES8_NS7_ILi256EEEEEENS_6half_tEfNS_4arch4Sm80ELb0ELb0ELb1ELb1ELb0ELb0ELb0ELb0ELi2ELi4ELi2ELi2ELb0EEENS1_21CollectiveEpilogueBwdISA_SB_SD_Li256ELb1ELb0ELi4EEENS1_19SingleTileSchedulerILb1ELb0ELb0ELi64EEEEEEEEEvNT_6ParamsE --------------------------
	.section	.nv.shared._ZN7cutlass13device_kernelIN5flash19enable_sm80_to_sm89INS1_16FlashAttnBwdSm80INS1_25CollectiveMainloopBwdSm80ILi1ELi1EN4cute5tupleIJNS5_1CILi64EEES8_NS7_ILi256EEEEEENS_6half_tEfNS_4arch4Sm80ELb0ELb0ELb1ELb1ELb0ELb0ELb0ELb0ELi2ELi4ELi2ELi2ELb0EEENS1_21CollectiveEpilogueBwdISA_SB_SD_Li256ELb1ELb0ELi4EEENS1_19SingleTileSchedulerILb1ELb0ELb0ELi64EEEEEEEEEvNT_6ParamsE,"aw",@nobits
	.sectionflags	@""
	.align	16
	.zero		1024


//--------------------- .nv.shared._ZN7cutlass13device_kernelIN5flash19enable_sm80_to_sm89INS1_16FlashAttnBwdSm80INS1_25CollectiveMainloopBwdSm80ILi1ELi1EN4cute5tupleIJNS5_1CILi64EEES8_NS7_ILi256EEEEEENS_6half_tEfNS_4arch4Sm80ELb0ELb0ELb1ELb1ELb0ELb0ELb0ELb0ELi2ELi4ELi2ELi2ELb0EEENS1_24CollectiveEpilogueBwdGQAISA_fSD_Li256ELb1ELb0EEENS1_19SingleTileSchedulerILb1ELb0ELb0ELi64EEEEEEEEEvNT_6ParamsE --------------------------
	.section	.nv.shared._ZN7cutlass13device_kernelIN5flash19enable_sm80_to_sm89INS1_16FlashAttnBwdSm80INS1_25CollectiveMainloopBwdSm80ILi1ELi1EN4cute5tupleIJNS5_1CILi64EEES8_NS7_ILi256EEEEEENS_6half_tEfNS_4arch4Sm80ELb0ELb0ELb1ELb1ELb0ELb0ELb0ELb0ELi2ELi4ELi2ELi2ELb0EEENS1_24CollectiveEpilogueBwdGQAISA_fSD_Li256ELb1ELb0EEENS1_19SingleTileSchedulerILb1ELb0ELb0ELi64EEEEEEEEEvNT_6ParamsE,"aw",@nobits
	.sectionflags	@""
	.align	16
	.zero		1024


//--------------------- .nv.shared._ZN7cutlass13device_kernelIN5flash19enable_sm80_to_sm89INS1_16FlashAttnBwdSm80INS1_25CollectiveMainloopBwdSm80ILi1ELi1EN4cute5tupleIJNS5_1CILi64EEES8_NS7_ILi256EEEEEENS_6half_tEfNS_4arch4Sm80ELb0ELb1ELb1ELb0ELb0ELb0ELb0ELb0ELi2ELi4ELi2ELi2ELb0EEENS1_21CollectiveEpilogueBwdISA_SB_SD_Li256ELb0ELb0ELi4EEENS1_19SingleTileSchedulerILb0ELb0ELb0ELi64EEEEEEEEEvNT_6ParamsE --------------------------
	.section	.nv.shared._ZN7cutlass13device_kernelIN5flash19enable_sm80_to_sm89INS1_16FlashAttnBwdSm80INS1_25CollectiveMainloopBwdSm80ILi1ELi1EN4cute5tupleIJNS5_1CILi64EEES8_NS7_ILi256EEEEEENS_6half_tEfNS_4arch4Sm80ELb0ELb1ELb1ELb0ELb0ELb0ELb0ELb0ELi2ELi4ELi2ELi2ELb0EEENS1_21CollectiveEpilogueBwdISA_SB_SD_Li256ELb0ELb0ELi4EEENS1_19SingleTileSchedulerILb0ELb0ELb0ELi64EEEEEEEEEvNT_6ParamsE,"aw",@nobits
	.sectionflags	@""
	.align	16
	.zero		1024


//--------------------- .nv.shared._ZN7cutlass13device_kernelIN5flash19enable_sm80_to_sm89INS1_16FlashAttnBwdSm80INS1_25CollectiveMainloopBwdSm80ILi1ELi1EN4cute5tupleIJNS5_1CILi64EEES8_NS7_ILi256EEEEEENS_6half_tEfNS_4arch4Sm80ELb0ELb1ELb1ELb0ELb0ELb0ELb0ELb0ELi2ELi4ELi2ELi2ELb0EEENS1_24CollectiveEpilogueBwdGQAISA_fSD_Li256ELb0ELb0EEENS1_19SingleTileSchedulerILb0ELb0ELb0ELi64EEEEEEEEEvNT_6ParamsE --------------------------
	.section	.nv.shared._ZN7cutlass13device_kernelIN5flash19enable_sm80_to_sm89INS1_16FlashAttnBwdSm80INS1_25CollectiveMainloopBwdSm80ILi1ELi1EN4cute5tupleIJNS5_1CILi64EEES8_NS7_ILi256EEEEEENS_6half_tEfNS_4arch4Sm80ELb0ELb1ELb1ELb0ELb0ELb0ELb0ELb0ELi2ELi4ELi2ELi2ELb0EEENS1_24CollectiveEpilogueBwdGQAISA_fSD_Li256ELb0ELb0EEENS1_19SingleTileSchedulerILb0ELb0ELb0ELi64EEEEEEEEEvNT_6ParamsE,"aw",@nobits
	.sectionflags	@""
	.align	16
	.zero		1024


//--------------------- .nv.shared._ZN7cutlass13device_kernelIN5flash19enable_sm80_to_sm89INS1_16FlashAttnBwdSm80INS1_25CollectiveMainloopBwdSm80ILi1ELi1EN4cute5tupleIJNS5_1CILi64EEES8_NS7_ILi256EEEEEENS_6half_tEfNS_4arch4Sm80ELb0ELb1ELb1ELb1ELb0ELb0ELb0ELb0ELi2ELi4ELi2ELi2ELb0EEENS1_21CollectiveEpilogueBwdISA_SB_SD_Li256ELb1ELb0ELi4EEENS1_19SingleTileSchedulerILb1ELb0ELb0ELi64EEEEEEEEEvNT_6ParamsE --------------------------
	.section	.nv.shared._ZN7cutlass13device_kernelIN5flash19enable_sm80_to_sm89INS1_16FlashAttnBwdSm80INS1_25CollectiveMainloopBwdSm80ILi1ELi1EN4cute5tupleIJNS5_1CILi64EEES8_NS7_ILi256EEEEEENS_6half_tEfNS_4arch4Sm80ELb0ELb1ELb1ELb1ELb0ELb0ELb0ELb0ELi2ELi4ELi2ELi2ELb0EEENS1_21CollectiveEpilogueBwdISA_SB_SD_Li256ELb1ELb0ELi4EEENS1_19SingleTileSchedulerILb1ELb0ELb0ELi64EEEEEEEEEvNT_6ParamsE,"aw",@nobits
	.sectionflags	@""
	.align	16
	.zero		1024


//--------------------- .nv.shared._ZN7cutlass13device_kernelIN5flash19enable_sm80_to_sm89INS1_16FlashAttnBwdSm80INS1_25CollectiveMainloopBwdSm80ILi1ELi1EN4cute5tupleIJNS5_1CILi64EEES8_NS7_ILi256EEEEEENS_6half_tEfNS_4arch4Sm80ELb0ELb1ELb1ELb1ELb0ELb0ELb0ELb0ELi2ELi4ELi2ELi2ELb0EEENS1_24CollectiveEpilogueBwdGQAISA_fSD_Li256ELb1ELb0EEENS1_19SingleTileSchedulerILb1ELb0ELb0ELi64EEEEEEEEEvNT_6ParamsE --------------------------
	.section	.nv.shared._ZN7cutlass13device_kernelIN5flash19enable_sm80_to_sm89INS1_16FlashAttnBwdSm80INS1_25CollectiveMainloopBwdSm80ILi1ELi1EN4cute5tupleIJNS5_1CILi64EEES8_NS7_ILi256EEEEEENS_6half_tEfNS_4arch4Sm80ELb0ELb1ELb1ELb1ELb0ELb0ELb0ELb0ELi2ELi4ELi2ELi2ELb0EEENS1_24CollectiveEpilogueBwdGQAISA_fSD_Li256ELb1ELb0EEENS1_19SingleTileSchedulerILb1ELb0ELb0ELi64EEEEEEEEEvNT_6ParamsE,"aw",@nobits
	.sectionflags	@""
	.align	16
	.zero		1024


//--------------------- .nv.shared._ZN7cutlass13device_kernelIN5flash19enable_sm80_to_sm89INS1_16FlashAttnBwdSm80INS1_25CollectiveMainloopBwdSm80ILi1ELi1EN4cute5tupleIJNS5_1CILi64EEES8_NS7_ILi256EEEEEENS_6half_tEfNS_4arch4Sm80ELb1ELb0ELb1ELb0ELb0ELb0ELb0ELb0ELi2ELi4ELi2ELi2ELb0EEENS1_21CollectiveEpilogueBwdISA_SB_SD_Li256ELb0ELb0ELi4EEENS1_25SingleTileBwdLPTSchedulerILb0ELi64ELb0EEEEEEEEEvNT_6ParamsE --------------------------
	.section	.nv.shared._ZN7cutlass13device_kernelIN5flash19enable_sm80_to_sm89INS1_16FlashAttnBwdSm80INS1_25CollectiveMainloopBwdSm80ILi1ELi1EN4cute5tupleIJNS5_1CILi64EEES8_NS7_ILi256EEEEEENS_6half_tEfNS_4arch4Sm80ELb1ELb0ELb1ELb0ELb0ELb0ELb0ELb0ELi2ELi4ELi2ELi2ELb0EEENS1_21CollectiveEpilogueBwdISA_SB_SD_Li256ELb0ELb0ELi4EEENS1_25SingleTileBwdLPTSchedulerILb0ELi64ELb0EEEEEEEEEvNT_6ParamsE,"aw",@nobits
	.sectionflags	@""
	.align	16
	.zero		1024


//--------------------- .nv.shared._ZN7cutlass13device_kernelIN5flash19enable_sm80_to_sm89INS1_16FlashAttnBwdSm80INS1_25CollectiveMainloopBwdSm80ILi1ELi1EN4cute5tupleIJNS5_1CILi64EEES8_NS7_ILi256EEEEEENS_6half_tEfNS_4arch4Sm80ELb1ELb0ELb1ELb0ELb0ELb0ELb0ELb0ELi2ELi4ELi2ELi2ELb0EEENS1_24CollectiveEpilogueBwdGQAISA_fSD_Li256ELb0ELb0EEENS1_25SingleTileBwdLPTSchedulerILb0ELi64ELb0EEEEEEEEEvNT_6ParamsE --------------------------
	.section	.nv.shared._ZN7cutlass13device_kernelIN5flash19enable_sm80_to_sm89INS1_16FlashAttnBwdSm80INS1_25CollectiveMainloopBwdSm80ILi1ELi1EN4cute5tupleIJNS5_1CILi64EEES8_NS7_ILi256EEEEEENS_6half_tEfNS_4arch4Sm80ELb1ELb0ELb1ELb0ELb0ELb0ELb0ELb0ELi2ELi4ELi2ELi2ELb0EEENS1_24CollectiveEpilogueBwdGQAISA_fSD_Li256ELb0ELb0EEENS1_25SingleTileBwdLPTSchedulerILb0ELi64ELb0EEEEEEEEEvNT_6ParamsE,"aw",@nobits
	.sectionflags	@""
	.align	16
	.zero		1024


//--------------------- .nv.shared._ZN7cutlass13device_kernelIN5flash22FlashAttnBwdPreprocessIN4cute5tupleIJNS3_1CILi64EEENS5_ILi256EEEEEENS_6half_tEfNS_4arch4Sm80ELb1ELb0EEEEEvNT_6ParamsE --------------------------
	.section	.nv.shared._ZN7cutlass13device_kernelIN5flash22FlashAttnBwdPreprocessIN4cute5tupleIJNS3_1CILi64EEENS5_ILi256EEEEEENS_6half_tEfNS_4arch4Sm80ELb1ELb0EEEEEvNT_6ParamsE,"aw",@nobits
	.sectionflags	@""
	.align	16
	.zero		1024


//--------------------- .nv.shared._ZN7cutlass13device_kernelIN5flash19enable_sm80_to_sm89INS1_16FlashAttnBwdSm80INS1_25CollectiveMainloopBwdSm80ILi1ELi1EN4cute5tupleIJNS5_1CILi64EEES8_NS7_ILi256EEEEEENS_6half_tEfNS_4arch4Sm80ELb1ELb0ELb1ELb1ELb0ELb0ELb0ELb0ELi2ELi4ELi2ELi2ELb0EEENS1_21CollectiveEpilogueBwdISA_SB_SD_Li256ELb1ELb0ELi4EEENS1_25SingleTileBwdLPTSchedulerILb1ELi64ELb0EEEEEEEEEvNT_6ParamsE --------------------------
	.section	.nv.shared._ZN7cutlass13device_kernelIN5flash19enable_sm80_to_sm89INS1_16FlashAttnBwdSm80INS1_25CollectiveMainloopBwdSm80ILi1ELi1EN4cute5tupleIJNS5_1CILi64EEES8_NS7_ILi256EEEEEENS_6half_tEfNS_4arch4Sm80ELb1ELb0ELb1ELb1ELb0ELb0ELb0ELb0ELi2ELi4ELi2ELi2ELb0EEENS1_21CollectiveEpilogueBwdISA_SB_SD_Li256ELb1ELb0ELi4EEENS1_25SingleTileBwdLPTSchedulerILb1ELi64ELb0EEEEEEEEEvNT_6ParamsE,"aw",@nobits
	.sectionflags	@""
	.align	16
	.zero		1024


//--------------------- .nv.shared._ZN7cutlass13device_kernelIN5flash32FlashAttnBwdPostprocessConvertdQIN4cute5tupleIJNS3_1CILi64EEENS5_ILi256EEEEEENS_6half_tEfNS_4arch4Sm80ELi256ENS3_8TiledMMAINS3_8MMA_AtomIJNS3_28SM80_16x8x16_F32F16F16F32_TNEEEENS3_6LayoutINS4_IJNS5_ILi2EEENS5_ILi4EEENS5_ILi1EEEEEENS4_IJSJ_SH_NS5_ILi0EEEEEEEENS4_IJNS5_ILi32EEES6_NS5_ILi16EEEEEEEELb0EEEEEvNT_6ParamsE --------------------------
	.section	.nv.shared._ZN7cutlass13device_kernelIN5flash32FlashAttnBwdPostprocessConvertdQIN4cute5tupleIJNS3_1CILi64EEENS5_ILi256EEEEEENS_6half_tEfNS_4arch4Sm80ELi256ENS3_8TiledMMAINS3_8MMA_AtomIJNS3_28SM80_16x8x16_F32F16F16F32_TNEEEENS3_6LayoutINS4_IJNS5_ILi2EEENS5_ILi4EEENS5_ILi1EEEEEENS4_IJSJ_SH_NS5_ILi0EEEEEEEENS4_IJNS5_ILi32EEES6_NS5_ILi16EEEEEEEELb0EEEEEvNT_6ParamsE,"aw",@nobits
	.sectionflags	@""
	.align	16
	.zero		1024


//--------------------- .nv.shared._ZN7cutlass13device_kernelIN5flash19enable_sm80_to_sm89INS1_16FlashAttnBwdSm80INS1_25CollectiveMainloopBwdSm80ILi1ELi1EN4cute5tupleIJNS5_1CILi64EEES8_NS7_ILi256EEEEEENS_6half_tEfNS_4arch4Sm80ELb1ELb0ELb1ELb1ELb0ELb0ELb0ELb0ELi2ELi4ELi2ELi2ELb0EEENS1_24CollectiveEpilogueBwdGQAISA_fSD_Li256ELb1ELb0EEENS1_25SingleTileBwdLPTSchedulerILb1ELi64ELb0EEEEEEEEEvNT_6ParamsE --------------------------
	.section	.nv.shared._ZN7cutlass13device_kernelIN5flash19enable_sm80_to_sm89INS1_16FlashAttnBwdSm80INS1_25CollectiveMainloopBwdSm80ILi1ELi1EN4cute5tupleIJNS5_1CILi64EEES8_NS7_ILi256EEEEEENS_6half_tEfNS_4arch4Sm80ELb1ELb0ELb1ELb1ELb0ELb0ELb0ELb0ELi2ELi4ELi2ELi2ELb0EEENS1_24CollectiveEpilogueBwdGQAISA_fSD_Li256ELb1ELb0EEENS1_25SingleTileBwdLPTSchedulerILb1ELi64ELb0EEEEEEEEEvNT_6ParamsE,"aw",@nobits
	.sectionflags	@""
	.align	16
	.zero		1024


//--------------------- .nv.shared._ZN7cutlass13device_kernelIN5flash22FlashAttnBwdPreprocessIN4cute5tupleIJNS3_1CILi64EEENS5_ILi256EEEEEENS_6half_tEfNS_4arch4Sm80ELb1ELb1EEEEEvNT_6ParamsE --------------------------
	.section	.nv.shared._ZN7cutlass13device_kernelIN5flash22FlashAttnBwdPreprocessIN4cute5tupleIJNS3_1CILi64EEENS5_ILi256EEEEEENS_6half_tEfNS_4arch4Sm80ELb1ELb1EEEEEvNT_6ParamsE,"aw",@nobits
	.sectionflags	@""
	.align	16
	.zero		1024


//--------------------- .nv.constant0._ZN7cutlass13device_kernelIN5flash19enable_sm80_to_sm89INS1_16FlashAttnBwdSm80INS1_25CollectiveMainloopBwdSm80ILi1ELi1EN4cute5tupleIJNS5_1CILi32EEENS7_ILi64EEENS7_ILi256EEEEEENS_6half_tEfNS_4arch4Sm80ELb0ELb0ELb1ELb0ELb0ELb0ELb0ELb0ELi2ELi2ELi2ELi1ELb1EEENS1_21CollectiveEpilogueBwdISB_SC_SE_Li256ELb0ELb0ELi4EEENS1_19SingleTileSchedulerILb0ELb0ELb0ELi64EEEEEEEEEvNT_6ParamsE --------------------------
	.section	.nv.constant0._ZN7cutlass13device_kernelIN5flash19enable_sm80_to_sm89INS1_16FlashAttnBwdSm80INS1_25CollectiveMainloopBwdSm80ILi1ELi1EN4cute5tupleIJNS5_1CILi32EEENS7_ILi64EEENS7_ILi256EEEEEENS_6half_tEfNS_4arch4Sm80ELb0ELb0ELb1ELb0ELb0ELb0ELb0ELb0ELi2ELi2ELi2ELi1ELb1EEENS1_21CollectiveEpilogueBwdISB_SC_SE_Li256ELb0ELb0ELi4EEENS1_19SingleTileSchedulerILb0ELb0ELb0ELi64EEEEEEEEEvNT_6ParamsE,"a",@progbits
	.sectionflags	@""
	.align	4
.nv.constant0._ZN7cutlass13device_kernelIN5flash19enable_sm80_to_sm89INS1_16FlashAttnBwdSm80INS1_25CollectiveMainloopBwdSm80ILi1ELi1EN4cute5tupleIJNS5_1CILi32EEENS7_ILi64EEENS7_ILi256EEEEEENS_6half_tEfNS_4arch4Sm80ELb0ELb0ELb1ELb0ELb0ELb0ELb0ELb0ELi2ELi2ELi2ELi1ELb1EEENS1_21CollectiveEpilogueBwdISB_SC_SE_Li256ELb0ELb0ELi4EEENS1_19SingleTileSchedulerILb0ELb0ELb0ELi64EEEEEEEEEvNT_6ParamsE:
	.zero		1152


//--------------------- .nv.constant0._ZN7cutlass13device_kernelIN5flash19enable_sm80_to_sm89INS1_16FlashAttnBwdSm80INS1_25CollectiveMainloopBwdSm80ILi1ELi1EN4cute5tupleIJNS5_1CILi32EEENS7_ILi64EEENS7_ILi256EEEEEENS_6half_tEfNS_4arch4Sm80ELb0ELb0ELb1ELb0ELb0ELb0ELb0ELb0ELi2ELi2ELi2ELi1ELb1EEENS1_24CollectiveEpilogueBwdGQAISB_fSE_Li256ELb0ELb0EEENS1_19SingleTileSchedulerILb0ELb0ELb0ELi64EEEEEEEEEvNT_6ParamsE --------------------------
	.section	.nv.constant0._ZN7cutlass13device_kernelIN5flash19enable_sm80_to_sm89INS1_16FlashAttnBwdSm80INS1_25CollectiveMainloopBwdSm80ILi1ELi1EN4cute5tupleIJNS5_1CILi32EEENS7_ILi64EEENS7_ILi256EEEEEENS_6half_tEfNS_4arch4Sm80ELb0ELb0ELb1ELb0ELb0ELb0ELb0ELb0ELi2ELi2ELi2ELi1ELb1EEENS1_24CollectiveEpilogueBwdGQAISB_fSE_Li256ELb0ELb0EEENS1_19SingleTileSchedulerILb0ELb0ELb0ELi64EEEEEEEEEvNT_6ParamsE,"a",@progbits
	.sectionflags	@""
	.align	4
.nv.constant0._ZN7cutlass13device_kernelIN5flash19enable_sm80_to_sm89INS1_16FlashAttnBwdSm80INS1_25CollectiveMainloopBwdSm80ILi1ELi1EN4cute5tupleIJNS5_1CILi32EEENS7_ILi64EEENS7_ILi256EEEEEENS_6half_tEfNS_4arch4Sm80ELb0ELb0ELb1ELb0ELb0ELb0ELb0ELb0ELi2ELi2ELi2ELi1ELb1EEENS1_24CollectiveEpilogueBwdGQAISB_fSE_Li256ELb0ELb0EEENS1_19SingleTileSchedulerILb0ELb0ELb0ELi64EEEEEEEEEvNT_6ParamsE:
	.zero		1160


//--------------------- .nv.constant0._ZN7cutlass13device_kernelIN5flash19enable_sm80_to_sm89INS1_16FlashAttnBwdSm80INS1_25CollectiveMainloopBwdSm80ILi1ELi1EN4cute5tupleIJNS5_1CILi32EEENS7_ILi64EEENS7_ILi256EEEEEENS_6half_tEfNS_4arch4Sm80ELb0ELb0ELb1ELb1ELb0ELb0ELb0ELb0ELi2ELi2ELi2ELi1ELb1EEENS1_21CollectiveEpilogueBwdISB_SC_SE_Li256ELb1ELb0ELi4EEENS1_19SingleTileSchedulerILb1ELb0ELb0ELi64EEEEEEEEEvNT_6ParamsE --------------------------
	.section	.nv.constant0._ZN7cutlass13device_kernelIN5flash19enable_sm80_to_sm89INS1_16FlashAttnBwdSm80INS1_25CollectiveMainloopBwdSm80ILi1ELi1EN4cute5tupleIJNS5_1CILi32EEENS7_ILi64EEENS7_ILi256EEEEEENS_6half_tEfNS_4arch4Sm80ELb0ELb0ELb1ELb1ELb0ELb0ELb0ELb0ELi2ELi2ELi2ELi1ELb1EEENS1_21CollectiveEpilogueBwdISB_SC_SE_Li256ELb1ELb0ELi4EEENS1_19SingleTileSchedulerILb1ELb0ELb0ELi64EEEEEEEEEvNT_6ParamsE,"a",@progbits
	.sectionflags	@""
	.align	4
.nv.constant0._ZN7cutlass13device_kernelIN5flash19enable_sm80_to_sm89INS1_16FlashAttnBwdSm80INS1_25CollectiveMainloopBwdSm80ILi1ELi1EN4cute5tupleIJNS5_1CILi32EEENS7_ILi64EEENS7_ILi256EEEEEENS_6half_tEfNS_4arch4Sm80ELb0ELb0ELb1ELb1ELb0ELb0ELb0ELb0ELi2ELi2ELi2ELi1ELb1EEENS1_21CollectiveEpilogueBwdISB_SC_SE_Li256ELb1ELb0ELi4EEENS1_19SingleTileSchedulerILb1ELb0ELb0ELi64EEEEEEEEEvNT_6ParamsE:
	.zero		1152


//--------------------- .nv.constant0._ZN7cutlass13device_kernelIN5flash19enable_sm80_to_sm89INS1_16FlashAttnBwdSm80INS1_25CollectiveMainloopBwdSm80ILi1ELi1EN4cute5tupleIJNS5_1CILi32EEENS7_ILi64EEENS7_ILi256EEEEEENS_6half_tEfNS_4arch4Sm80ELb0ELb0ELb1ELb1ELb0ELb0ELb0ELb0ELi2ELi2ELi2ELi1ELb1EEENS1_24CollectiveEpilogueBwdGQAISB_fSE_Li256ELb1ELb0EEENS1_19SingleTileSchedulerILb1ELb0ELb0ELi64EEEEEEEEEvNT_6ParamsE --------------------------
	.section	.nv.constant0._ZN7cutlass13device_kernelIN5flash19enable_sm80_to_sm89INS1_16FlashAttnBwdSm80INS1_25CollectiveMainloopBwdSm80ILi1ELi1EN4cute5tupleIJNS5_1CILi32EEENS7_ILi64EEENS7_ILi256EEEEEENS_6half_tEfNS_4arch4Sm80ELb0ELb0ELb1ELb1ELb0ELb0ELb0ELb0ELi2ELi2ELi2ELi1ELb1EEENS1_24CollectiveEpilogueBwdGQAISB_fSE_Li256ELb1ELb0EEENS1_19SingleTileSchedulerILb1ELb0ELb0ELi64EEEEEEEEEvNT_6ParamsE,"a",@progbits
	.sectionflags	@""
	.align	4
.nv.constant0._ZN7cutlass13device_kernelIN5flash19enable_sm80_to_sm89INS1_16FlashAttnBwdSm80INS1_25CollectiveMainloopBwdSm80ILi1ELi1EN4cute5tupleIJNS5_1CILi32EEENS7_ILi64EEENS7_ILi256EEEEEENS_6half_tEfNS_4arch4Sm80ELb0ELb0ELb1ELb1ELb0ELb0ELb0ELb0ELi2ELi2ELi2ELi1ELb1EEENS1_24CollectiveEpilogueBwdGQAISB_fSE_Li256ELb1ELb0EEENS1_19SingleTileSchedulerILb1ELb0ELb0ELi64EEEEEEEEEvNT_6ParamsE:
	.zero		1160


//--------------------- .nv.constant0._ZN7cutlass13device_kernelIN5flash19enable_sm80_to_sm89INS1_16FlashAttnBwdSm80INS1_25CollectiveMainloopBwdSm80ILi1ELi1EN4cute5tupleIJNS5_1CILi32EEENS7_ILi64EEENS7_ILi256EEEEEENS_6half_tEfNS_4arch4Sm80ELb0ELb1ELb1ELb0ELb0ELb0ELb0ELb0ELi2ELi2ELi2ELi1ELb1EEENS1_21CollectiveEpilogueBwdISB_SC_SE_Li256ELb0ELb0ELi4EEENS1_19SingleTileSchedulerILb0ELb0ELb0ELi64EEEEEEEEEvNT_6ParamsE --------------------------
	.section	.nv.constant0._ZN7cutlass13device_kernelIN5flash19enable_sm80_to_sm89INS1_16FlashAttnBwdSm80INS1_25CollectiveMainloopBwdSm80ILi1ELi1EN4cute5tupleIJNS5_1CILi32EEENS7_ILi64EEENS7_ILi256EEEEEENS_6half_tEfNS_4arch4Sm80ELb0ELb1ELb1ELb0ELb0ELb0ELb0ELb0ELi2ELi2ELi2ELi1ELb1EEENS1_21CollectiveEpilogueBwdISB_SC_SE_Li256ELb0ELb0ELi4EEENS1_19SingleTileSchedulerILb0ELb0ELb0ELi64EEEEEEEEEvNT_6ParamsE,"a",@progbits
	.sectionflags	@""
	.align	4
.nv.constant0._ZN7cutlass13device_kernelIN5flash19enable_sm80_to_sm89INS1_16FlashAttnBwdSm80INS1_25CollectiveMainloopBwdSm80ILi1ELi1EN4cute5tupleIJNS5_1CILi32EEENS7_ILi64EEENS7_ILi256EEEEEENS_6half_tEfNS_4arch4Sm80ELb0ELb1ELb1ELb0ELb0ELb0ELb0ELb0ELi2ELi2ELi2ELi1ELb1EEENS1_21CollectiveEpilogueBwdISB_SC_SE_Li256ELb0ELb0ELi4EEENS1_19SingleTileSchedulerILb0ELb0ELb0ELi64EEEEEEEEEvNT_6ParamsE:
	.zero		1152


//--------------------- .nv.constant0._ZN7cutlass13device_kernelIN5flash19enable_sm80_to_sm89INS1_16FlashAttnBwdSm80INS1_25CollectiveMainloopBwdSm80ILi1ELi1EN4cute5tupleIJNS5_1CILi32EEENS7_ILi64EEENS7_ILi256EEEEEENS_6half_tEfNS_4arch4Sm80ELb0ELb1ELb1ELb0ELb0ELb0ELb0ELb0ELi2ELi2ELi2ELi1ELb1EEENS1_24CollectiveEpilogueBwdGQAISB_fSE_Li256ELb0ELb0EEENS1_19SingleTileSchedulerILb0ELb0ELb0ELi64EEEEEEEEEvNT_6ParamsE --------------------------
	.section	.nv.constant0._ZN7cutlass13device_kernelIN5flash19enable_sm80_to_sm89INS1_16FlashAttnBwdSm80INS1_25CollectiveMainloopBwdSm80ILi1ELi1EN4cute5tupleIJNS5_1CILi32EEENS7_ILi64EEENS7_ILi256EEEEEENS_6half_tEfNS_4arch4Sm80ELb0ELb1ELb1ELb0ELb0ELb0ELb0ELb0ELi2ELi2ELi2ELi1ELb1EEENS1_24CollectiveEpilogueBwdGQAISB_fSE_Li256ELb0ELb0EEENS1_19SingleTileSchedulerILb0ELb0ELb0ELi64EEEEEEEEEvNT_6ParamsE,"a",@progbits
	.sectionflags	@""
	.align	4
.nv.constant0._ZN7cutlass13device_kernelIN5flash19enable_sm80_to_sm89INS1_16FlashAttnBwdSm80INS1_25CollectiveMainloopBwdSm80ILi1ELi1EN4cute5tupleIJNS5_1CILi32EEENS7_ILi64EEENS7_ILi256EEEEEENS_6half_tEfNS_4arch4Sm80ELb0ELb1ELb1ELb0ELb0ELb0ELb0ELb0ELi2ELi2ELi2ELi1ELb1EEENS1_24CollectiveEpilogueBwdGQAISB_fSE_Li256ELb0ELb0EEENS1_19SingleTileSchedulerILb0ELb0ELb0ELi64EEEEEEEEEvNT_6ParamsE:
	.zero		1160


//--------------------- .nv.constant0._ZN7cutlass13device_kernelIN5flash19enable_sm80_to_sm89INS1_16FlashAttnBwdSm80INS1_25CollectiveMainloopBwdSm80ILi1ELi1EN4cute5tupleIJNS5_1CILi32EEENS7_ILi64EEENS7_ILi256EEEEEENS_6half_tEfNS_4arch4Sm80ELb0ELb1ELb1ELb1ELb0ELb0ELb0ELb0ELi2ELi2ELi2ELi1ELb1EEENS1_21CollectiveEpilogueBwdISB_SC_SE_Li256ELb1ELb0ELi4EEENS1_19SingleTileSchedulerILb1ELb0ELb0ELi64EEEEEEEEEvNT_6ParamsE --------------------------
	.section	.nv.constant0._ZN7cutlass13device_kernelIN5flash19enable_sm80_to_sm89INS1_16FlashAttnBwdSm80INS1_25CollectiveMainloopBwdSm80ILi1ELi1EN4cute5tupleIJNS5_1CILi32EEENS7_ILi64EEENS7_ILi256EEEEEENS_6half_tEfNS_4arch4Sm80ELb0ELb1ELb1ELb1ELb0ELb0ELb0ELb0ELi2ELi2ELi2ELi1ELb1EEENS1_21CollectiveEpilogueBwdISB_SC_SE_Li256ELb1ELb0ELi4EEENS1_19SingleTileSchedulerILb1ELb0ELb0ELi64EEEEEEEEEvNT_6ParamsE,"a",@progbits
	.sectionflags	@""
	.align	4
.nv.constant0._ZN7cutlass13device_kernelIN5flash19enable_sm80_to_sm89INS1_16FlashAttnBwdSm80INS1_25CollectiveMainloopBwdSm80ILi1ELi1EN4cute5tupleIJNS5_1CILi32EEENS7_ILi64EEENS7_ILi256EEEEEENS_6half_tEfNS_4arch4Sm80ELb0ELb1ELb1ELb1ELb0ELb0ELb0ELb0ELi2ELi2ELi2ELi1ELb1EEENS1_21CollectiveEpilogueBwdISB_SC_SE_Li256ELb1ELb0ELi4EEENS1_19SingleTileSchedulerILb1ELb0ELb0ELi64EEEEEEEEEvNT_6ParamsE:
	.zero		1152


//--------------------- .nv.constant0._ZN7cutlass13device_kernelIN5flash19enable_sm80_to_sm89INS1_16FlashAttnBwdSm80INS1_25CollectiveMainloopBwdSm80ILi1ELi1EN4cute5tupleIJNS5_1CILi32EEENS7_ILi64EEENS7_ILi256EEEEEENS_6half_tEfNS_4arch4Sm80ELb0ELb1ELb1ELb1ELb0ELb0ELb0ELb0ELi2ELi2ELi2ELi1ELb1EEENS1_24CollectiveEpilogueBwdGQAISB_fSE_Li256ELb1ELb0EEENS1_19SingleTileSchedulerILb1ELb0ELb0ELi64EEEEEEEEEvNT_6ParamsE --------------------------
	.section	.nv.constant0._ZN7cutlass13device_kernelIN5flash19enable_sm80_to_sm89INS1_16FlashAttnBwdSm80INS1_25CollectiveMainloopBwdSm80ILi1ELi1EN4cute5tupleIJNS5_1CILi32EEENS7_ILi64EEENS7_ILi256EEEEEENS_6half_tEfNS_4arch4Sm80ELb0ELb1ELb1ELb1ELb0ELb0ELb0ELb0ELi2ELi2ELi2ELi1ELb1EEENS1_24CollectiveEpilogueBwdGQAISB_fSE_Li256ELb1ELb0EEENS1_19SingleTileSchedulerILb1ELb0ELb0ELi64EEEEEEEEEvNT_6ParamsE,"a",@progbits
	.sectionflags	@""
	.align	4
.nv.constant0._ZN7cutlass13device_kernelIN5flash19enable_sm80_to_sm89INS1_16FlashAttnBwdSm80INS1_25CollectiveMainloopBwdSm80ILi1ELi1EN4cute5tupleIJNS5_1CILi32EEENS7_ILi64EEENS7_ILi256EEEEEENS_6half_tEfNS_4arch4Sm80ELb0ELb1ELb1ELb1ELb0ELb0ELb0ELb0ELi2ELi2ELi2ELi1ELb1EEENS1_24CollectiveEpilogueBwdGQAISB_fSE_Li256ELb1ELb0EEENS1_19SingleTileSchedulerILb1ELb0ELb0ELi64EEEEEEEEEvNT_6ParamsE:
	.zero		1160


//--------------------- .nv.constant0._ZN7cutlass13device_kernelIN5flash19enable_sm80_to_sm89INS1_16FlashAttnBwdSm80INS1_25CollectiveMainloopBwdSm80ILi1ELi1EN4cute5tupleIJNS5_1CILi32EEENS7_ILi64EEENS7_ILi256EEEEEENS_6half_tEfNS_4arch4Sm80ELb1ELb0ELb1ELb0ELb0ELb0ELb0ELb0ELi2ELi2ELi2ELi1ELb1EEENS1_21CollectiveEpilogueBwdISB_SC_SE_Li256ELb0ELb0ELi4EEENS1_25SingleTileBwdLPTSchedulerILb0ELi64ELb0EEEEEEEEEvNT_6ParamsE --------------------------
	.section	.nv.constant0._ZN7cutlass13device_kernelIN5flash19enable_sm80_to_sm89INS1_16FlashAttnBwdSm80INS1_25CollectiveMainloopBwdSm80ILi1ELi1EN4cute5tupleIJNS5_1CILi32EEENS7_ILi64EEENS7_ILi256EEEEEENS_6half_tEfNS_4arch4Sm80ELb1ELb0ELb1ELb0ELb0ELb0ELb0ELb0ELi2ELi2ELi2ELi1ELb1EEENS1_21CollectiveEpilogueBwdISB_SC_SE_Li256ELb0ELb0ELi4EEENS1_25SingleTileBwdLPTSchedulerILb0ELi64ELb0EEEEEEEEEvNT_6ParamsE,"a",@progbits
	.sectionflags	@""
	.align	4
.nv.constant0._ZN7cutlass13device_kernelIN5flash19enable_sm80_to_sm89INS1_16FlashAttnBwdSm80INS1_25CollectiveMainloopBwdSm80ILi1ELi1EN4cute5tupleIJNS5_1CILi32EEENS7_ILi64EEENS7_ILi256EEEEEENS_6half_tEfNS_4arch4Sm80ELb1ELb0ELb1ELb0ELb0ELb0ELb0ELb0ELi2ELi2ELi2ELi1ELb1EEENS1_21CollectiveEpilogueBwdISB_SC_SE_Li256ELb0ELb0ELi4EEENS1_25SingleTileBwdLPTSchedulerILb0ELi64ELb0EEEEEEEEEvNT_6ParamsE:
	.zero		1176


//--------------------- .nv.constant0._ZN7cutlass13device_kernelIN5flash19enable_sm80_to_sm89INS1_16FlashAttnBwdSm80INS1_25CollectiveMainloopBwdSm80ILi1ELi1EN4cute5tupleIJNS5_1CILi32EEENS7_ILi64EEENS7_ILi256EEEEEENS_6half_tEfNS_4arch4Sm80ELb1ELb0ELb1ELb0ELb0ELb0ELb0ELb0ELi2ELi2ELi2ELi1ELb1EEENS1_24CollectiveEpilogueBwdGQAISB_fSE_Li256ELb0ELb0EEENS1_25SingleTileBwdLPTSchedulerILb0ELi64ELb0EEEEEEEEEvNT_6ParamsE --------------------------
	.section	.nv.constant0._ZN7cutlass13device_kernelIN5flash19enable_sm80_to_sm89INS1_16FlashAttnBwdSm80INS1_25CollectiveMainloopBwdSm80ILi1ELi1EN4cute5tupleIJNS5_1CILi32EEENS7_ILi64EEENS7_ILi256EEEEEENS_6half_tEfNS_4arch4Sm80ELb1ELb0ELb1ELb0ELb0ELb0ELb0ELb0ELi2ELi2ELi2ELi1ELb1EEENS1_24CollectiveEpilogueBwdGQAISB_fSE_Li256ELb0ELb0EEENS1_25SingleTileBwdLPTSchedulerILb0ELi64ELb0EEEEEEEEEvNT_6ParamsE,"a",@progbits
	.sectionflags	@""
	.align	4
.nv.constant0._ZN7cutlass13device_kernelIN5flash19enable_sm80_to_sm89INS1_16FlashAttnBwdSm80INS1_25CollectiveMainloopBwdSm80ILi1ELi1EN4cute5tupleIJNS5_1CILi32EEENS7_ILi64EEENS7_ILi256EEEEEENS_6half_tEfNS_4arch4Sm80ELb1ELb0ELb1ELb0ELb0ELb0ELb0ELb0ELi2ELi2ELi2ELi1ELb1EEENS1_24CollectiveEpilogueBwdGQAISB_fSE_Li256ELb0ELb0EEENS1_25SingleTileBwdLPTSchedulerILb0ELi64ELb0EEEEEEEEEvNT_6ParamsE:
	.zero		1184


//--------------------- .nv.constant0._ZN7cutlass13device_kernelIN5flash22FlashAttnBwdPreprocessIN4cute5tupleIJNS3_1CILi32EEENS5_ILi256EEEEEENS_6half_tEfNS_4arch4Sm80ELb1ELb0EEEEEvNT_6ParamsE --------------------------
	.section	.nv.constant0._ZN7cutlass13device_kernelIN5flash22FlashAttnBwdPreprocessIN4cute5tupleIJNS3_1CILi32EEENS5_ILi256EEEEEENS_6half_tEfNS_4arch4Sm80ELb1ELb0EEEEEvNT_6ParamsE,"a",@progbits
	.sectionflags	@""
	.align	4
.nv.constant0._ZN7cutlass13device_kernelIN5flash22FlashAttnBwdPreprocessIN4cute5tupleIJNS3_1CILi32EEENS5_ILi256EEEEEENS_6half_tEfNS_4arch4Sm80ELb1ELb0EEEEEvNT_6ParamsE:
	.zero		768


//--------------------- .nv.constant0._ZN7cutlass13device_kernelIN5flash19enable_sm80_to_sm89INS1_16FlashAttnBwdSm80INS1_25CollectiveMainloopBwdSm80ILi1ELi1EN4cute5tupleIJNS5_1CILi32EEENS7_ILi64EEENS7_ILi256EEEEEENS_6half_tEfNS_4arch4Sm80ELb1ELb0ELb1ELb1ELb0ELb0ELb0ELb0ELi2ELi2ELi2ELi1ELb1EEENS1_21CollectiveEpilogueBwdISB_SC_SE_Li256ELb1ELb0ELi4EEENS1_25SingleTileBwdLPTSchedulerILb1ELi64ELb0EEEEEEEEEvNT_6ParamsE --------------------------
	.section	.nv.constant0._ZN7cutlass13device_kernelIN5flash19enable_sm80_to_sm89INS1_16FlashAttnBwdSm80INS1_25CollectiveMainloopBwdSm80ILi1ELi1EN4cute5tupleIJNS5_1CILi32EEENS7_ILi64EEENS7_ILi256EEEEEENS_6half_tEfNS_4arch4Sm80ELb1ELb0ELb1ELb1ELb0ELb0ELb0ELb0ELi2ELi2ELi2ELi1ELb1EEENS1_21CollectiveEpilogueBwdISB_SC_SE_Li256ELb1ELb0ELi4EEENS1_25SingleTileBwdLPTSchedulerILb1ELi64ELb0EEEEEEEEEvNT_6ParamsE,"a",@progbits
	.sectionflags	@""
	.align	4
.nv.constant0._ZN7cutlass13device_kernelIN5flash19enable_sm80_to_sm89INS1_16FlashAttnBwdSm80INS1_25CollectiveMainloopBwdSm80ILi1ELi1EN4cute5tupleIJNS5_1CILi32EEENS7_ILi64EEENS7_ILi256EEEEEENS_6half_tEfNS_4arch4Sm80ELb1ELb0ELb1ELb1ELb0ELb0ELb0ELb0ELi2ELi2ELi2ELi1ELb1EEENS1_21CollectiveEpilogueBwdISB_SC_SE_Li256ELb1ELb0ELi4EEENS1_25SingleTileBwdLPTSchedulerILb1ELi64ELb0EEEEEEEEEvNT_6ParamsE:
	.zero		1176


//--------------------- .nv.constant0._ZN7cutlass13device_kernelIN5flash32FlashAttnBwdPostprocessConvertdQIN4cute5tupleIJNS3_1CILi32EEENS5_ILi256EEEEEENS_6half_tEfNS_4arch4Sm80ELi256ENS3_8TiledMMAINS3_8MMA_AtomIJNS3_28SM80_16x8x16_F32F16F16F32_TNEEEENS3_6LayoutINS4_IJNS5_ILi1EEENS5_ILi8EEESH_EEENS4_IJNS5_ILi0EEESH_SK_EEEEENS4_IJNS5_ILi16EEENS5_ILi128EEESN_EEEEELb0EEEEEvNT_6ParamsE --------------------------
	.section	.nv.constant0._ZN7cutlass13device_kernelIN5flash32FlashAttnBwdPostprocessConvertdQIN4cute5tupleIJNS3_1CILi32EEENS5_ILi256EEEEEENS_6half_tEfNS_4arch4Sm80ELi256ENS3_8TiledMMAINS3_8MMA_AtomIJNS3_28SM80_16x8x16_F32F16F16F32_TNEEEENS3_6LayoutINS4_IJNS5_ILi1EEENS5_ILi8EEESH_EEENS4_IJNS5_ILi0EEESH_SK_EEEEENS4_IJNS5_ILi16EEENS5_ILi128EEESN_EEEEELb0EEEEEvNT_6ParamsE,"a",@progbits
	.sectionflags	@""
	.align	4
.nv.constant0._ZN7cutlass13device_kernelIN5flash32FlashAttnBwdPostprocessConvertdQIN4cute5tupleIJNS3_1CILi32EEENS5_ILi256EEEEEENS_6half_tEfNS_4arch4Sm80ELi256ENS3_8TiledMMAINS3_8MMA_AtomIJNS3_28SM80_16x8x16_F32F16F16F32_TNEEEENS3_6LayoutINS4_IJNS5_ILi1EEENS5_ILi8EEESH_EEENS4_IJNS5_ILi0EEESH_SK_EEEEENS4_IJNS5_ILi16EEENS5_ILi128EEESN_EEEEELb0EEEEEvNT_6ParamsE:
	.zero		640


//--------------------- .nv.constant0._ZN7cutlass13device_kernelIN5flash19enable_sm80_to_sm89INS1_16FlashAttnBwdSm80INS1_25CollectiveMainloopBwdSm80ILi1ELi1EN4cute5tupleIJNS5_1CILi32EEENS7_ILi64EEENS7_ILi256EEEEEENS_6half_tEfNS_4arch4Sm80ELb1ELb0ELb1ELb1ELb0ELb0ELb0ELb0ELi2ELi2ELi2ELi1ELb1EEENS1_24CollectiveEpilogueBwdGQAISB_fSE_Li256ELb1ELb0EEENS1_25SingleTileBwdLPTSchedulerILb1ELi64ELb0EEEEEEEEEvNT_6ParamsE --------------------------
	.section	.nv.constant0._ZN7cutlass13device_kernelIN5flash19enable_sm80_to_sm89INS1_16FlashAttnBwdSm80INS1_25CollectiveMainloopBwdSm80ILi1ELi1EN4cute5tupleIJNS5_1CILi32EEENS7_ILi64EEENS7_ILi256EEEEEENS_6half_tEfNS_4arch4Sm80ELb1ELb0ELb1ELb1ELb0ELb0ELb0ELb0ELi2ELi2ELi2ELi1ELb1EEENS1_24CollectiveEpilogueBwdGQAISB_fSE_Li256ELb1ELb0EEENS1_25SingleTileBwdLPTSchedulerILb1ELi64ELb0EEEEEEEEEvNT_6ParamsE,"a",@progbits
	.sectionflags	@""
	.align	4
.nv.constant0._ZN7cutlass13device_kernelIN5flash19enable_sm80_to_sm89INS1_16FlashAttnBwdSm80INS1_25CollectiveMainloopBwdSm80ILi1ELi1EN4cute5tupleIJNS5_1CILi32EEENS7_ILi64EEENS7_ILi256EEEEEENS_6half_tEfNS_4arch4Sm80ELb1ELb0ELb1ELb1ELb0ELb0ELb0ELb0ELi2ELi2ELi2ELi1ELb1EEENS1_24CollectiveEpilogueBwdGQAISB_fSE_Li256ELb1ELb0EEENS1_25SingleTileBwdLPTSchedulerILb1ELi64ELb0EEEEEEEEEvNT_6ParamsE:
	.zero		1184


//--------------------- .nv.constant0._ZN7cutlass13device_kernelIN5flash22FlashAttnBwdPreprocessIN4cute5tupleIJNS3_1CILi32EEENS5_ILi256EEEEEENS_6half_tEfNS_4arch4Sm80ELb1ELb1EEEEEvNT_6ParamsE --------------------------
	.section	.nv.constant0._ZN7cutlass13device_kernelIN5flash22FlashAttnBwdPreprocessIN4cute5tupleIJNS3_1CILi32EEENS5_ILi256EEEEEENS_6half_tEfNS_4arch4Sm80ELb1ELb1EEEEEvNT_6ParamsE,"a",@progbits
	.sectionflags	@""
	.align	4
.nv.constant0._ZN7cutlass13device_kernelIN5flash22FlashAttnBwdPreprocessIN4cute5tupleIJNS3_1CILi32EEENS5_ILi256EEEEEENS_6half_tEfNS_4arch4Sm80ELb1ELb1EEEEEvNT_6ParamsE:
	.zero		768


//--------------------- .nv.constant0._ZN7cutlass13device_kernelIN5flash19enable_sm80_to_sm89INS1_16FlashAttnBwdSm80INS1_25CollectiveMainloopBwdSm80ILi1ELi1EN4cute5tupleIJNS5_1CILi64EEES8_NS7_ILi256EEEEEENS_6half_tEfNS_4arch4Sm80ELb0ELb0ELb1ELb0ELb0ELb0ELb0ELb0ELi2ELi4ELi2ELi2ELb0EEENS1_21CollectiveEpilogueBwdISA_SB_SD_Li256ELb0ELb0ELi4EEENS1_19SingleTileSchedulerILb0ELb0ELb0ELi64EEEEEEEEEvNT_6ParamsE --------------------------
	.section	.nv.constant0._ZN7cutlass13device_kernelIN5flash19enable_sm80_to_sm89INS1_16FlashAttnBwdSm80INS1_25CollectiveMainloopBwdSm80ILi1ELi1EN4cute5tupleIJNS5_1CILi64EEES8_NS7_ILi256EEEEEENS_6half_tEfNS_4arch4Sm80ELb0ELb0ELb1ELb0ELb0ELb0ELb0ELb0ELi2ELi4ELi2ELi2ELb0EEENS1_21CollectiveEpilogueBwdISA_SB_SD_Li256ELb0ELb0ELi4EEENS1_19SingleTileSchedulerILb0ELb0ELb0ELi64EEEEEEEEEvNT_6ParamsE,"a",@progbits
	.sectionflags	@""
	.align	4
.nv.constant0._ZN7cutlass13device_kernelIN5flash19enable_sm80_to_sm89INS1_16FlashAttnBwdSm80INS1_25CollectiveMainloopBwdSm80ILi1ELi1EN4cute5tupleIJNS5_1CILi64EEES8_NS7_ILi256EEEEEENS_6half_tEfNS_4arch4Sm80ELb0ELb0ELb1ELb0ELb0ELb0ELb0ELb0ELi2ELi4ELi2ELi2ELb0EEENS1_21CollectiveEpilogueBwdISA_SB_SD_Li256ELb0ELb0ELi4EEENS1_19SingleTileSchedulerILb0ELb0ELb0ELi64EEEEEEEEEvNT_6ParamsE:
	.zero		1152


//--------------------- .nv.constant0._ZN7cutlass13device_kernelIN5flash19enable_sm80_to_sm89INS1_16FlashAttnBwdSm80INS1_25CollectiveMainloopBwdSm80ILi1ELi1EN4cute5tupleIJNS5_1CILi64EEES8_NS7_ILi256EEEEEENS_6half_tEfNS_4arch4Sm80ELb0ELb0ELb1ELb0ELb0ELb0ELb0ELb0ELi2ELi4ELi2ELi2ELb0EEENS1_24CollectiveEpilogueBwdGQAISA_fSD_Li256ELb0ELb0EEENS1_19SingleTileSchedulerILb0ELb0ELb0ELi64EEEEEEEEEvNT_6ParamsE --------------------------
	.section	.nv.constant0._ZN7cutlass13device_kernelIN5flash19enable_sm80_to_sm89INS1_16FlashAttnBwdSm80INS1_25CollectiveMainloopBwdSm80ILi1ELi1EN4cute5tupleIJNS5_1CILi64EEES8_NS7_ILi256EEEEEENS_6half_tEfNS_4arch4Sm80ELb0ELb0ELb1ELb0ELb0ELb0ELb0ELb0ELi2ELi4ELi2ELi2ELb0EEENS1_24CollectiveEpilogueBwdGQAISA_fSD_Li256ELb0ELb0EEENS1_19SingleTileSchedulerILb0ELb0ELb0ELi64EEEEEEEEEvNT_6ParamsE,"a",@progbits
	.sectionflags	@""
	.align	4
.nv.constant0._ZN7cutlass13device_kernelIN5flash19enable_sm80_to_sm89INS1_16FlashAttnBwdSm80INS1_25CollectiveMainloopBwdSm80ILi1ELi1EN4cute5tupleIJNS5_1CILi64EEES8_NS7_ILi256EEEEEENS_6half_tEfNS_4arch4Sm80ELb0ELb0ELb1ELb0ELb0ELb0ELb0ELb0ELi2ELi4ELi2ELi2ELb0EEENS1_24CollectiveEpilogueBwdGQAISA_fSD_Li256ELb0ELb0EEENS1_19SingleTileSchedulerILb0ELb0ELb0ELi64EEEEEEEEEvNT_6ParamsE:
	.zero		1160


//--------------------- .nv.constant0._ZN7cutlass13device_kernelIN5flash19enable_sm80_to_sm89INS1_16FlashAttnBwdSm80INS1_25CollectiveMainloopBwdSm80ILi1ELi1EN4cute5tupleIJNS5_1CILi64EEES8_NS7_ILi256EEEEEENS_6half_tEfNS_4arch4Sm80ELb0ELb0ELb1ELb1ELb0ELb0ELb0ELb0ELi2ELi4ELi2ELi2ELb0EEENS1_21CollectiveEpilogueBwdISA_SB_SD_Li256ELb1ELb0ELi4EEENS1_19SingleTileSchedulerILb1ELb0ELb0ELi64EEEEEEEEEvNT_6ParamsE --------------------------
	.section	.nv.constant0._ZN7cutlass13device_kernelIN5flash19enable_sm80_to_sm89INS1_16FlashAttnBwdSm80INS1_25CollectiveMainloopBwdSm80ILi1ELi1EN4cute5tupleIJNS5_1CILi64EEES8_NS7_ILi256EEEEEENS_6half_tEfNS_4arch4Sm80ELb0ELb0ELb1ELb1ELb0ELb0ELb0ELb0ELi2ELi4ELi2ELi2ELb0EEENS1_21CollectiveEpilogueBwdISA_SB_SD_Li256ELb1ELb0ELi4EEENS1_19SingleTileSchedulerILb1ELb0ELb0ELi64EEEEEEEEEvNT_6ParamsE,"a",@progbits
	.sectionflags	@""
	.align	4
.nv.constant0._ZN7cutlass13device_kernelIN5flash19enable_sm80_to_sm89INS1_16FlashAttnBwdSm80INS1_25CollectiveMainloopBwdSm80ILi1ELi1EN4cute5tupleIJNS5_1CILi64EEES8_NS7_ILi256EEEEEENS_6half_tEfNS_4arch4Sm80ELb0ELb0ELb1ELb1ELb0ELb0ELb0ELb0ELi2ELi4ELi2ELi2ELb0EEENS1_21CollectiveEpilogueBwdISA_SB_SD_Li256ELb1ELb0ELi4EEENS1_19SingleTileSchedulerILb1ELb0ELb0ELi64EEEEEEEEEvNT_6ParamsE:
	.zero		1152


//--------------------- .nv.constant0._ZN7cutlass13device_kernelIN5flash19enable_sm80_to_sm89INS1_16FlashAttnBwdSm80INS1_25CollectiveMainloopBwdSm80ILi1ELi1EN4cute5tupleIJNS5_1CILi64EEES8_NS7_ILi256EEEEEENS_6half_tEfNS_4arch4Sm80ELb0ELb0ELb1ELb1ELb0ELb0ELb0ELb0ELi2ELi4ELi2ELi2ELb0EEENS1_24CollectiveEpilogueBwdGQAISA_fSD_Li256ELb1ELb0EEENS1_19SingleTileSchedulerILb1ELb0ELb0ELi64EEEEEEEEEvNT_6ParamsE --------------------------
	.section	.nv.constant0._ZN7cutlass13device_kernelIN5flash19enable_sm80_to_sm89INS1_16FlashAttnBwdSm80INS1_25CollectiveMainloopBwdSm80ILi1ELi1EN4cute5tupleIJNS5_1CILi64EEES8_NS7_ILi256EEEEEENS_6half_tEfNS_4arch4Sm80ELb0ELb0ELb1ELb1ELb0ELb0ELb0ELb0ELi2ELi4ELi2ELi2ELb0EEENS1_24CollectiveEpilogueBwdGQAISA_fSD_Li256ELb1ELb0EEENS1_19SingleTileSchedulerILb1ELb0ELb0ELi64EEEEEEEEEvNT_6ParamsE,"a",@progbits
	.sectionflags	@""
	.align	4
.nv.constant0._ZN7cutlass13device_kernelIN5flash19enable_sm80_to_sm89INS1_16FlashAttnBwdSm80INS1_25CollectiveMainloopBwdSm80ILi1ELi1EN4cute5tupleIJNS5_1CILi64EEES8_NS7_ILi256EEEEEENS_6half_tEfNS_4arch4Sm80ELb0ELb0ELb1ELb1ELb0ELb0ELb0ELb0ELi2ELi4ELi2ELi2ELb0EEENS1_24CollectiveEpilogueBwdGQAISA_fSD_Li256ELb1ELb0EEENS1_19SingleTileSchedulerILb1ELb0ELb0ELi64EEEEEEEEEvNT_6ParamsE:
	.zero		1160


//--------------------- .nv.constant0._ZN7cutlass13device_kernelIN5flash19enable_sm80_to_sm89INS1_16FlashAttnBwdSm80INS1_25CollectiveMainloopBwdSm80ILi1ELi1EN4cute5tupleIJNS5_1CILi64EEES8_NS7_ILi256EEEEEENS_6half_tEfNS_4arch4Sm80ELb0ELb1ELb1ELb0ELb0ELb0ELb0ELb0ELi2ELi4ELi2ELi2ELb0EEENS1_21CollectiveEpilogueBwdISA_SB_SD_Li256ELb0ELb0ELi4EEENS1_19SingleTileSchedulerILb0ELb0ELb0ELi64EEEEEEEEEvNT_6ParamsE --------------------------
	.section	.nv.constant0._ZN7cutlass13device_kernelIN5flash19enable_sm80_to_sm89INS1_16FlashAttnBwdSm80INS1_25CollectiveMainloopBwdSm80ILi1ELi1EN4cute5tupleIJNS5_1CILi64EEES8_NS7_ILi256EEEEEENS_6half_tEfNS_4arch4Sm80ELb0ELb1ELb1ELb0ELb0ELb0ELb0ELb0ELi2ELi4ELi2ELi2ELb0EEENS1_21CollectiveEpilogueBwdISA_SB_SD_Li256ELb0ELb0ELi4EEENS1_19SingleTileSchedulerILb0ELb0ELb0ELi64EEEEEEEEEvNT_6ParamsE,"a",@progbits
	.sectionflags	@""
	.align	4
.nv.constant0._ZN7cutlass13device_kernelIN5flash19enable_sm80_to_sm89INS1_16FlashAttnBwdSm80INS1_25CollectiveMainloopBwdSm80ILi1ELi1EN4cute5tupleIJNS5_1CILi64EEES8_NS7_ILi256EEEEEENS_6half_tEfNS_4arch4Sm80ELb0ELb1ELb1ELb0ELb0ELb0ELb0ELb0ELi2ELi4ELi2ELi2ELb0EEENS1_21CollectiveEpilogueBwdISA_SB_SD_Li256ELb0ELb0ELi4EEENS1_19SingleTileSchedulerILb0ELb0ELb0ELi64EEEEEEEEEvNT_6ParamsE:
	.zero		1152


//--------------------- .nv.constant0._ZN7cutlass13device_kernelIN5flash19enable_sm80_to_sm89INS1_16FlashAttnBwdSm80INS1_25CollectiveMainloopBwdSm80ILi1ELi1EN4cute5tupleIJNS5_1CILi64EEES8_NS7_ILi256EEEEEENS_6half_tEfNS_4arch4Sm80ELb0ELb1ELb1ELb0ELb0ELb0ELb0ELb0ELi2ELi4ELi2ELi2ELb0EEENS1_24CollectiveEpilogueBwdGQAISA_fSD_Li256ELb0ELb0EEENS1_19SingleTileSchedulerILb0ELb0ELb0ELi64EEEEEEEEEvNT_6ParamsE --------------------------
	.section	.nv.constant0._ZN7cutlass13device_kernelIN5flash19enable_sm80_to_sm89INS1_16FlashAttnBwdSm80INS1_25CollectiveMainloopBwdSm80ILi1ELi1EN4cute5tupleIJNS5_1CILi64EEES8_NS7_ILi256EEEEEENS_6half_tEfNS_4arch4Sm80ELb0ELb1ELb1ELb0ELb0ELb0ELb0ELb0ELi2ELi4ELi2ELi2ELb0EEENS1_24CollectiveEpilogueBwdGQAISA_fSD_Li256ELb0ELb0EEENS1_19SingleTileSchedulerILb0ELb0ELb0ELi64EEEEEEEEEvNT_6ParamsE,"a",@progbits
	.sectionflags	@""
	.align	4
.nv.constant0._ZN7cutlass13device_kernelIN5flash19enable_sm80_to_sm89INS1_16FlashAttnBwdSm80INS1_25CollectiveMainloopBwdSm80ILi1ELi1EN4cute5tupleIJNS5_1CILi64EEES8_NS7_ILi256EEEEEENS_6half_tEfNS_4arch4Sm80ELb0ELb1ELb1ELb0ELb0ELb0ELb0ELb0ELi2ELi4ELi2ELi2ELb0EEENS1_24CollectiveEpilogueBwdGQAISA_fSD_Li256ELb0ELb0EEENS1_19SingleTileSchedulerILb0ELb0ELb0ELi64EEEEEEEEEvNT_6ParamsE:
	.zero		1160


//--------------------- .nv.constant0._ZN7cutlass13device_kernelIN5flash19enable_sm80_to_sm89INS1_16FlashAttnBwdSm80INS1_25CollectiveMainloopBwdSm80ILi1ELi1EN4cute5tupleIJNS5_1CILi64EEES8_NS7_ILi256EEEEEENS_6half_tEfNS_4arch4Sm80ELb0ELb1ELb1ELb1ELb0ELb0ELb0ELb0ELi2ELi4ELi2ELi2ELb0EEENS1_21CollectiveEpilogueBwdISA_SB_SD_Li256ELb1ELb0ELi4EEENS1_19SingleTileSchedulerILb1ELb0ELb0ELi64EEEEEEEEEvNT_6ParamsE --------------------------
	.section	.nv.constant0._ZN7cutlass13device_kernelIN5flash19enable_sm80_to_sm89INS1_16FlashAttnBwdSm80INS1_25CollectiveMainloopBwdSm80ILi1ELi1EN4cute5tupleIJNS5_1CILi64EEES8_NS7_ILi256EEEEEENS_6half_tEfNS_4arch4Sm80ELb0ELb1ELb1ELb1ELb0ELb0ELb0ELb0ELi2ELi4ELi2ELi2ELb0EEENS1_21CollectiveEpilogueBwdISA_SB_SD_Li256ELb1ELb0ELi4EEENS1_19SingleTileSchedulerILb1ELb0ELb0ELi64EEEEEEEEEvNT_6ParamsE,"a",@progbits
	.sectionflags	@""
	.align	4
.nv.constant0._ZN7cutlass13device_kernelIN5flash19enable_sm80_to_sm89INS1_16FlashAttnBwdSm80INS1_25CollectiveMainloopBwdSm80ILi1ELi1EN4cute5tupleIJNS5_1CILi64EEES8_NS7_ILi256EEEEEENS_6half_tEfNS_4arch4Sm80ELb0ELb1ELb1ELb1ELb0ELb0ELb0ELb0ELi2ELi4ELi2ELi2ELb0EEENS1_21CollectiveEpilogueBwdISA_SB_SD_Li256ELb1ELb0ELi4EEENS1_19SingleTileSchedulerILb1ELb0ELb0ELi64EEEEEEEEEvNT_6ParamsE:
	.zero		1152


//--------------------- .nv.constant0._ZN7cutlass13device_kernelIN5flash19enable_sm80_to_sm89INS1_16FlashAttnBwdSm80INS1_25CollectiveMainloopBwdSm80ILi1ELi1EN4cute5tupleIJNS5_1CILi64EEES8_NS7_ILi256EEEEEENS_6half_tEfNS_4arch4Sm80ELb0ELb1ELb1ELb1ELb0ELb0ELb0ELb0ELi2ELi4ELi2ELi2ELb0EEENS1_24CollectiveEpilogueBwdGQAISA_fSD_Li256ELb1ELb0EEENS1_19SingleTileSchedulerILb1ELb0ELb0ELi64EEEEEEEEEvNT_6ParamsE --------------------------
	.section	.nv.constant0._ZN7cutlass13device_kernelIN5flash19enable_sm80_to_sm89INS1_16FlashAttnBwdSm80INS1_25CollectiveMainloopBwdSm80ILi1ELi1EN4cute5tupleIJNS5_1CILi64EEES8_NS7_ILi256EEEEEENS_6half_tEfNS_4arch4Sm80ELb0ELb1ELb1ELb1ELb0ELb0ELb0ELb0ELi2ELi4ELi2ELi2ELb0EEENS1_24CollectiveEpilogueBwdGQAISA_fSD_Li256ELb1ELb0EEENS1_19SingleTileSchedulerILb1ELb0ELb0ELi64EEEEEEEEEvNT_6ParamsE,"a",@progbits
	.sectionflags	@""
	.align	4
.nv.constant0._ZN7cutlass13device_kernelIN5flash19enable_sm80_to_sm89INS1_16FlashAttnBwdSm80INS1_25CollectiveMainloopBwdSm80ILi1ELi1EN4cute5tupleIJNS5_1CILi64EEES8_NS7_ILi256EEEEEENS_6half_tEfNS_4arch4Sm80ELb0ELb1ELb1ELb1ELb0ELb0ELb0ELb0ELi2ELi4ELi2ELi2ELb0EEENS1_24CollectiveEpilogueBwdGQAISA_fSD_Li256ELb1ELb0EEENS1_19SingleTileSchedulerILb1ELb0ELb0ELi64EEEEEEEEEvNT_6ParamsE:
	.zero		1160


//--------------------- .nv.constant0._ZN7cutlass13device_kernelIN5flash19enable_sm80_to_sm89INS1_16FlashAttnBwdSm80INS1_25CollectiveMainloopBwdSm80ILi1ELi1EN4cute5tupleIJNS5_1CILi64EEES8_NS7_ILi256EEEEEENS_6half_tEfNS_4arch4Sm80ELb1ELb0ELb1ELb0ELb0ELb0ELb0ELb0ELi2ELi4ELi2ELi2ELb0EEENS1_21CollectiveEpilogueBwdISA_SB_SD_Li256ELb0ELb0ELi4EEENS1_25SingleTileBwdLPTSchedulerILb0ELi64ELb0EEEEEEEEEvNT_6ParamsE --------------------------
	.section	.nv.constant0._ZN7cutlass13device_kernelIN5flash19enable_sm80_to_sm89INS1_16FlashAttnBwdSm80INS1_25CollectiveMainloopBwdSm80ILi1ELi1EN4cute5tupleIJNS5_1CILi64EEES8_NS7_ILi256EEEEEENS_6half_tEfNS_4arch4Sm80ELb1ELb0ELb1ELb0ELb0ELb0ELb0ELb0ELi2ELi4ELi2ELi2ELb0EEENS1_21CollectiveEpilogueBwdISA_SB_SD_Li256ELb0ELb0ELi4EEENS1_25SingleTileBwdLPTSchedulerILb0ELi64ELb0EEEEEEEEEvNT_6ParamsE,"a",@progbits
	.sectionflags	@""
	.align	4
.nv.constant0._ZN7cutlass13device_kernelIN5flash19enable_sm80_to_sm89INS1_16FlashAttnBwdSm80INS1_25CollectiveMainloopBwdSm80ILi1ELi1EN4cute5tupleIJNS5_1CILi64EEES8_NS7_ILi256EEEEEENS_6half_tEfNS_4arch4Sm80ELb1ELb0ELb1ELb0ELb0ELb0ELb0ELb0ELi2ELi4ELi2ELi2ELb0EEENS1_21CollectiveEpilogueBwdISA_SB_SD_Li256ELb0ELb0ELi4EEENS1_25SingleTileBwdLPTSchedulerILb0ELi64ELb0EEEEEEEEEvNT_6ParamsE:
	.zero		1176


//--------------------- .nv.constant0._ZN7cutlass13device_kernelIN5flash19enable_sm80_to_sm89INS1_16FlashAttnBwdSm80INS1_25CollectiveMainloopBwdSm80ILi1ELi1EN4cute5tupleIJNS5_1CILi64EEES8_NS7_ILi256EEEEEENS_6half_tEfNS_4arch4Sm80ELb1ELb0ELb1ELb0ELb0ELb0ELb0ELb0ELi2ELi4ELi2ELi2ELb0EEENS1_24CollectiveEpilogueBwdGQAISA_fSD_Li256ELb0ELb0EEENS1_25SingleTileBwdLPTSchedulerILb0ELi64ELb0EEEEEEEEEvNT_6ParamsE --------------------------
	.section	.nv.constant0._ZN7cutlass13device_kernelIN5flash19enable_sm80_to_sm89INS1_16FlashAttnBwdSm80INS1_25CollectiveMainloopBwdSm80ILi1ELi1EN4cute5tupleIJNS5_1CILi64EEES8_NS7_ILi256EEEEEENS_6half_tEfNS_4arch4Sm80ELb1ELb0ELb1ELb0ELb0ELb0ELb0ELb0ELi2ELi4ELi2ELi2ELb0EEENS1_24CollectiveEpilogueBwdGQAISA_fSD_Li256ELb0ELb0EEENS1_25SingleTileBwdLPTSchedulerILb0ELi64ELb0EEEEEEEEEvNT_6ParamsE,"a",@progbits
	.sectionflags	@""
	.align	4
.nv.constant0._ZN7cutlass13device_kernelIN5flash19enable_sm80_to_sm89INS1_16FlashAttnBwdSm80INS1_25CollectiveMainloopBwdSm80ILi1ELi1EN4cute5tupleIJNS5_1CILi64EEES8_NS7_ILi256EEEEEENS_6half_tEfNS_4arch4Sm80ELb1ELb0ELb1ELb0ELb0ELb0ELb0ELb0ELi2ELi4ELi2ELi2ELb0EEENS1_24CollectiveEpilogueBwdGQAISA_fSD_Li256ELb0ELb0EEENS1_25SingleTileBwdLPTSchedulerILb0ELi64ELb0EEEEEEEEEvNT_6ParamsE:
	.zero		1184


//--------------------- .nv.constant0._ZN7cutlass13device_kernelIN5flash22FlashAttnBwdPreprocessIN4cute5tupleIJNS3_1CILi64EEENS5_ILi256EEEEEENS_6half_tEfNS_4arch4Sm80ELb1ELb0EEEEEvNT_6ParamsE --------------------------
	.section	.nv.constant0._ZN7cutlass13device_kernelIN5flash22FlashAttnBwdPreprocessIN4cute5tupleIJNS3_1CILi64EEENS5_ILi256EEEEEENS_6half_tEfNS_4arch4Sm80ELb1ELb0EEEEEvNT_6ParamsE,"a",@progbits
	.sectionflags	@""
	.align	4
.nv.constant0._ZN7cutlass13device_kernelIN5flash22FlashAttnBwdPreprocessIN4cute5tupleIJNS3_1CILi64EEENS5_ILi256EEEEEENS_6half_tEfNS_4arch4Sm80ELb1ELb0EEEEEvNT_6ParamsE:
	.zero		768


//--------------------- .nv.constant0._ZN7cutlass13device_kernelIN5flash19enable_sm80_to_sm89INS1_16FlashAttnBwdSm80INS1_25CollectiveMainloopBwdSm80ILi1ELi1EN4cute5tupleIJNS5_1CILi64EEES8_NS7_ILi256EEEEEENS_6half_tEfNS_4arch4Sm80ELb1ELb0ELb1ELb1ELb0ELb0ELb0ELb0ELi2ELi4ELi2ELi2ELb0EEENS1_21CollectiveEpilogueBwdISA_SB_SD_Li256ELb1ELb0ELi4EEENS1_25SingleTileBwdLPTSchedulerILb1ELi64ELb0EEEEEEEEEvNT_6ParamsE --------------------------
	.section	.nv.constant0._ZN7cutlass13device_kernelIN5flash19enable_sm80_to_sm89INS1_16FlashAttnBwdSm80INS1_25CollectiveMainloopBwdSm80ILi1ELi1EN4cute5tupleIJNS5_1CILi64EEES8_NS7_ILi256EEEEEENS_6half_tEfNS_4arch4Sm80ELb1ELb0ELb1ELb1ELb0ELb0ELb0ELb0ELi2ELi4ELi2ELi2ELb0EEENS1_21CollectiveEpilogueBwdISA_SB_SD_Li256ELb1ELb0ELi4EEENS1_25SingleTileBwdLPTSchedulerILb1ELi64ELb0EEEEEEEEEvNT_6ParamsE,"a",@progbits
	.sectionflags	@""
	.align	4
.nv.constant0._ZN7cutlass13device_kernelIN5flash19enable_sm80_to_sm89INS1_16FlashAttnBwdSm80INS1_25CollectiveMainloopBwdSm80ILi1ELi1EN4cute5tupleIJNS5_1CILi64EEES8_NS7_ILi256EEEEEENS_6half_tEfNS_4arch4Sm80ELb1ELb0ELb1ELb1ELb0ELb0ELb0ELb0ELi2ELi4ELi2ELi2ELb0EEENS1_21CollectiveEpilogueBwdISA_SB_SD_Li256ELb1ELb0ELi4EEENS1_25SingleTileBwdLPTSchedulerILb1ELi64ELb0EEEEEEEEEvNT_6ParamsE:
	.zero		1176


//--------------------- .nv.constant0._ZN7cutlass13device_kernelIN5flash32FlashAttnBwdPostprocessConvertdQIN4cute5tupleIJNS3_1CILi64EEENS5_ILi256EEEEEENS_6half_tEfNS_4arch4Sm80ELi256ENS3_8TiledMMAINS3_8MMA_AtomIJNS3_28SM80_16x8x16_F32F16F16F32_TNEEEENS3_6LayoutINS4_IJNS5_ILi2EEENS5_ILi4EEENS5_ILi1EEEEEENS4_IJSJ_SH_NS5_ILi0EEEEEEEENS4_IJNS5_ILi32EEES6_NS5_ILi16EEEEEEEELb0EEEEEvNT_6ParamsE --------------------------
	.section	.nv.constant0._ZN7cutlass13device_kernelIN5flash32FlashAttnBwdPostprocessConvertdQIN4cute5tupleIJNS3_1CILi64EEENS5_ILi256EEEEEENS_6half_tEfNS_4arch4Sm80ELi256ENS3_8TiledMMAINS3_8MMA_AtomIJNS3_28SM80_16x8x16_F32F16F16F32_TNEEEENS3_6LayoutINS4_IJNS5_ILi2EEENS5_ILi4EEENS5_ILi1EEEEEENS4_IJSJ_SH_NS5_ILi0EEEEEEEENS4_IJNS5_ILi32EEES6_NS5_ILi16EEEEEEEELb0EEEEEvNT_6ParamsE,"a",@progbits
	.sectionflags	@""
	.align	4
.nv.constant0._ZN7cutlass13device_kernelIN5flash32FlashAttnBwdPostprocessConvertdQIN4cute5tupleIJNS3_1CILi64EEENS5_ILi256EEEEEENS_6half_tEfNS_4arch4Sm80ELi256ENS3_8TiledMMAINS3_8MMA_AtomIJNS3_28SM80_16x8x16_F32F16F16F32_TNEEEENS3_6LayoutINS4_IJNS5_ILi2EEENS5_ILi4EEENS5_ILi1EEEEEENS4_IJSJ_SH_NS5_ILi0EEEEEEEENS4_IJNS5_ILi32EEES6_NS5_ILi16EEEEEEEELb0EEEEEvNT_6ParamsE:
	.zero		640


//--------------------- .nv.constant0._ZN7cutlass13device_kernelIN5flash19enable_sm80_to_sm89INS1_16FlashAttnBwdSm80INS1_25CollectiveMainloopBwdSm80ILi1ELi1EN4cute5tupleIJNS5_1CILi64EEES8_NS7_ILi256EEEEEENS_6half_tEfNS_4arch4Sm80ELb1ELb0ELb1ELb1ELb0ELb0ELb0ELb0ELi2ELi4ELi2ELi2ELb0EEENS1_24CollectiveEpilogueBwdGQAISA_fSD_Li256ELb1ELb0EEENS1_25SingleTileBwdLPTSchedulerILb1ELi64ELb0EEEEEEEEEvNT_6ParamsE --------------------------
	.section	.nv.constant0._ZN7cutlass13device_kernelIN5flash19enable_sm80_to_sm89INS1_16FlashAttnBwdSm80INS1_25CollectiveMainloopBwdSm80ILi1ELi1EN4cute5tupleIJNS5_1CILi64EEES8_NS7_ILi256EEEEEENS_6half_tEfNS_4arch4Sm80ELb1ELb0ELb1ELb1ELb0ELb0ELb0ELb0ELi2ELi4ELi2ELi2ELb0EEENS1_24CollectiveEpilogueBwdGQAISA_fSD_Li256ELb1ELb0EEENS1_25SingleTileBwdLPTSchedulerILb1ELi64ELb0EEEEEEEEEvNT_6ParamsE,"a",@progbits
	.sectionflags	@""
	.align	4
.nv.constant0._ZN7cutlass13device_kernelIN5flash19enable_sm80_to_sm89INS1_16FlashAttnBwdSm80INS1_25CollectiveMainloopBwdSm80ILi1ELi1EN4cute5tupleIJNS5_1CILi64EEES8_NS7_ILi256EEEEEENS_6half_tEfNS_4arch4Sm80ELb1ELb0ELb1ELb1ELb0ELb0ELb0ELb0ELi2ELi4ELi2ELi2ELb0EEENS1_24CollectiveEpilogueBwdGQAISA_fSD_Li256ELb1ELb0EEENS1_25SingleTileBwdLPTSchedulerILb1ELi64ELb0EEEEEEEEEvNT_6ParamsE:
	.zero		1184


//--------------------- .nv.constant0._ZN7cutlass13device_kernelIN5flash22FlashAttnBwdPreprocessIN4cute5tupleIJNS3_1CILi64EEENS5_ILi256EEEEEENS_6half_tEfNS_4arch4Sm80ELb1ELb1EEEEEvNT_6ParamsE --------------------------
	.section	.nv.constant0._ZN7cutlass13device_kernelIN5flash22FlashAttnBwdPreprocessIN4cute5tupleIJNS3_1CILi64EEENS5_ILi256EEEEEENS_6half_tEfNS_4arch4Sm80ELb1ELb1EEEEEvNT_6ParamsE,"a",@progbits
	.sectionflags	@""
	.align	4
.nv.constant0._ZN7cutlass13device_kernelIN5flash22FlashAttnBwdPreprocessIN4cute5tupleIJNS3_1CILi64EEENS5_ILi256EEEEEENS_6half_tEfNS_4arch4Sm80ELb1ELb1EEEEEvNT_6ParamsE:
	.zero		768


//--------------------- SYMBOLS --------------------------

	.type		.nv.reservedSmem.offset0,@object
	.size		.nv.reservedSmem.offset0,0x4
